//
// Generated by NVIDIA NVVM Compiler
//
// Compiler Build ID: CL-36424714
// Cuda compilation tools, release 13.0, V13.0.88
// Based on NVVM 20.0.0
//

.version 9.0
.target sm_100
.address_size 64

	// .globl	_Z8init_numPii
.extern .func  (.param .b32 func_retval0) vprintf
(
	.param .b64 vprintf_param_0,
	.param .b64 vprintf_param_1
)
;
// _ZZ16prefixsum3_blockPiE8warp_sum has been demoted
// _ZZ16prefixsum4_blockPiE8warp_sum has been demoted
// _ZZN3cub18CUB_300001_SM_10006detail4scan16DeviceScanKernelINS2_10policy_hubIiiijN4cuda3std3__44plusIvEEE10Policy1000EPiSC_NS0_13ScanTileStateIiLb1EEES9_NS0_8NullTypeEjiLb0ESF_EEvT0_T1_T2_iT3_T4_T5_E12temp_storage has been demoted
// _ZZN3cub18CUB_300001_SM_10006detail4scan16DeviceScanKernelINS2_10policy_hubIiiimN4cuda3std3__44plusIvEEE10Policy1000EPiSC_NS0_13ScanTileStateIiLb1EEES9_NS0_8NullTypeEmiLb0ESF_EEvT0_T1_T2_iT3_T4_T5_E12temp_storage has been demoted
.global .align 1 .b8 _ZN34_INTERNAL_5d635c0a_4_k_cu_3c70e55d4cuda3std3__45__cpo5beginE[1];
.global .align 1 .b8 _ZN34_INTERNAL_5d635c0a_4_k_cu_3c70e55d4cuda3std3__45__cpo3endE[1];
.global .align 1 .b8 _ZN34_INTERNAL_5d635c0a_4_k_cu_3c70e55d4cuda3std3__45__cpo6cbeginE[1];
.global .align 1 .b8 _ZN34_INTERNAL_5d635c0a_4_k_cu_3c70e55d4cuda3std3__45__cpo4cendE[1];
.global .align 1 .b8 _ZN34_INTERNAL_5d635c0a_4_k_cu_3c70e55d4cuda3std3__45__cpo6rbeginE[1];
.global .align 1 .b8 _ZN34_INTERNAL_5d635c0a_4_k_cu_3c70e55d4cuda3std3__45__cpo4rendE[1];
.global .align 1 .b8 _ZN34_INTERNAL_5d635c0a_4_k_cu_3c70e55d4cuda3std3__45__cpo7crbeginE[1];
.global .align 1 .b8 _ZN34_INTERNAL_5d635c0a_4_k_cu_3c70e55d4cuda3std3__45__cpo5crendE[1];
.global .align 1 .b8 _ZN34_INTERNAL_5d635c0a_4_k_cu_3c70e55d4cuda3std3__436_GLOBAL__N__5d635c0a_4_k_cu_3c70e55d6ignoreE[1];
.global .align 1 .b8 _ZN34_INTERNAL_5d635c0a_4_k_cu_3c70e55d4cuda3std3__419piecewise_constructE[1];
.global .align 1 .b8 _ZN34_INTERNAL_5d635c0a_4_k_cu_3c70e55d4cuda3std3__48in_placeE[1];
.global .align 1 .b8 _ZN34_INTERNAL_5d635c0a_4_k_cu_3c70e55d4cuda3std3__420unreachable_sentinelE[1];
.global .align 1 .b8 _ZN34_INTERNAL_5d635c0a_4_k_cu_3c70e55d4cuda3std3__47nulloptE[1];
.global .align 1 .b8 _ZN34_INTERNAL_5d635c0a_4_k_cu_3c70e55d4cuda3std3__48unexpectE[1];
.global .align 1 .b8 _ZN34_INTERNAL_5d635c0a_4_k_cu_3c70e55d4cuda3std6ranges3__45__cpo4swapE[1];
.global .align 1 .b8 _ZN34_INTERNAL_5d635c0a_4_k_cu_3c70e55d4cuda3std6ranges3__45__cpo9iter_moveE[1];
.global .align 1 .b8 _ZN34_INTERNAL_5d635c0a_4_k_cu_3c70e55d4cuda3std6ranges3__45__cpo5beginE[1];
.global .align 1 .b8 _ZN34_INTERNAL_5d635c0a_4_k_cu_3c70e55d4cuda3std6ranges3__45__cpo3endE[1];
.global .align 1 .b8 _ZN34_INTERNAL_5d635c0a_4_k_cu_3c70e55d4cuda3std6ranges3__45__cpo6cbeginE[1];
.global .align 1 .b8 _ZN34_INTERNAL_5d635c0a_4_k_cu_3c70e55d4cuda3std6ranges3__45__cpo4cendE[1];
.global .align 1 .b8 _ZN34_INTERNAL_5d635c0a_4_k_cu_3c70e55d4cuda3std6ranges3__45__cpo7advanceE[1];
.global .align 1 .b8 _ZN34_INTERNAL_5d635c0a_4_k_cu_3c70e55d4cuda3std6ranges3__45__cpo9iter_swapE[1];
.global .align 1 .b8 _ZN34_INTERNAL_5d635c0a_4_k_cu_3c70e55d4cuda3std6ranges3__45__cpo4nextE[1];
.global .align 1 .b8 _ZN34_INTERNAL_5d635c0a_4_k_cu_3c70e55d4cuda3std6ranges3__45__cpo4prevE[1];
.global .align 1 .b8 _ZN34_INTERNAL_5d635c0a_4_k_cu_3c70e55d4cuda3std6ranges3__45__cpo4dataE[1];
.global .align 1 .b8 _ZN34_INTERNAL_5d635c0a_4_k_cu_3c70e55d4cuda3std6ranges3__45__cpo5cdataE[1];
.global .align 1 .b8 _ZN34_INTERNAL_5d635c0a_4_k_cu_3c70e55d4cuda3std6ranges3__45__cpo4sizeE[1];
.global .align 1 .b8 _ZN34_INTERNAL_5d635c0a_4_k_cu_3c70e55d4cuda3std6ranges3__45__cpo5ssizeE[1];
.global .align 1 .b8 _ZN34_INTERNAL_5d635c0a_4_k_cu_3c70e55d4cuda3std6ranges3__45__cpo8distanceE[1];
.global .align 1 .b8 _ZN34_INTERNAL_5d635c0a_4_k_cu_3c70e55d6thrust24THRUST_300001_SM_1000_NS8cuda_cub3parE[1];
.global .align 1 .b8 _ZN34_INTERNAL_5d635c0a_4_k_cu_3c70e55d6thrust24THRUST_300001_SM_1000_NS8cuda_cub10par_nosyncE[1];
.global .align 1 .b8 _ZN34_INTERNAL_5d635c0a_4_k_cu_3c70e55d6thrust24THRUST_300001_SM_1000_NS6system6detail10sequential3seqE[1];
.global .align 1 .b8 _ZN34_INTERNAL_5d635c0a_4_k_cu_3c70e55d6thrust24THRUST_300001_SM_1000_NS6system3cpp3parE[1];
.global .align 1 .b8 _ZN34_INTERNAL_5d635c0a_4_k_cu_3c70e55d6thrust24THRUST_300001_SM_1000_NS12placeholders2_1E[1];
.global .align 1 .b8 _ZN34_INTERNAL_5d635c0a_4_k_cu_3c70e55d6thrust24THRUST_300001_SM_1000_NS12placeholders2_2E[1];
.global .align 1 .b8 _ZN34_INTERNAL_5d635c0a_4_k_cu_3c70e55d6thrust24THRUST_300001_SM_1000_NS12placeholders2_3E[1];
.global .align 1 .b8 _ZN34_INTERNAL_5d635c0a_4_k_cu_3c70e55d6thrust24THRUST_300001_SM_1000_NS12placeholders2_4E[1];
.global .align 1 .b8 _ZN34_INTERNAL_5d635c0a_4_k_cu_3c70e55d6thrust24THRUST_300001_SM_1000_NS12placeholders2_5E[1];
.global .align 1 .b8 _ZN34_INTERNAL_5d635c0a_4_k_cu_3c70e55d6thrust24THRUST_300001_SM_1000_NS12placeholders2_6E[1];
.global .align 1 .b8 _ZN34_INTERNAL_5d635c0a_4_k_cu_3c70e55d6thrust24THRUST_300001_SM_1000_NS12placeholders2_7E[1];
.global .align 1 .b8 _ZN34_INTERNAL_5d635c0a_4_k_cu_3c70e55d6thrust24THRUST_300001_SM_1000_NS12placeholders2_8E[1];
.global .align 1 .b8 _ZN34_INTERNAL_5d635c0a_4_k_cu_3c70e55d6thrust24THRUST_300001_SM_1000_NS12placeholders2_9E[1];
.global .align 1 .b8 _ZN34_INTERNAL_5d635c0a_4_k_cu_3c70e55d6thrust24THRUST_300001_SM_1000_NS12placeholders3_10E[1];
.global .align 1 .b8 _ZN34_INTERNAL_5d635c0a_4_k_cu_3c70e55d6thrust24THRUST_300001_SM_1000_NS3seqE[1];
.global .align 1 .b8 _ZN34_INTERNAL_5d635c0a_4_k_cu_3c70e55d6thrust24THRUST_300001_SM_1000_NS6deviceE[1];
.extern .shared .align 16 .b8 warp_sum[];
.global .align 1 .b8 $str[4] = {37, 100, 10};
.extern .shared .align 16 .b8 cache_num[];

.visible .entry _Z8init_numPii(
	.param .u64 .ptr .align 1 _Z8init_numPii_param_0,
	.param .u32 _Z8init_numPii_param_1
)
{
	.reg .pred 	%p<2>;
	.reg .b32 	%r<7>;
	.reg .b64 	%rd<5>;

	ld.param.u64 	%rd1, [_Z8init_numPii_param_0];
	ld.param.u32 	%r2, [_Z8init_numPii_param_1];
	mov.u32 	%r3, %ctaid.x;
	mov.u32 	%r4, %ntid.x;
	mov.u32 	%r5, %tid.x;
	mad.lo.s32 	%r1, %r3, %r4, %r5;
	setp.ge.s32 	%p1, %r1, %r2;
	@%p1 bra 	$L__BB0_2;
	cvta.to.global.u64 	%rd2, %rd1;
	mul.wide.s32 	%rd3, %r1, 4;
	add.s64 	%rd4, %rd2, %rd3;
	mov.b32 	%r6, 1;
	st.global.u32 	[%rd4], %r6;
$L__BB0_2:
	ret;

}
	// .globl	_Z16print_num_devicePii
.visible .entry _Z16print_num_devicePii(
	.param .u64 .ptr .align 1 _Z16print_num_devicePii_param_0,
	.param .u32 _Z16print_num_devicePii_param_1
)
{
	.local .align 8 .b8 	__local_depot1[8];
	.reg .b64 	%SP;
	.reg .b64 	%SPL;
	.reg .b32 	%r<5>;
	.reg .b64 	%rd<9>;

	mov.u64 	%SPL, __local_depot1;
	cvta.local.u64 	%SP, %SPL;
	ld.param.u64 	%rd1, [_Z16print_num_devicePii_param_0];
	ld.param.u32 	%r1, [_Z16print_num_devicePii_param_1];
	cvta.to.global.u64 	%rd2, %rd1;
	add.u64 	%rd3, %SP, 0;
	add.u64 	%rd4, %SPL, 0;
	mul.wide.s32 	%rd5, %r1, 4;
	add.s64 	%rd6, %rd2, %rd5;
	ld.global.u32 	%r2, [%rd6+-4];
	st.local.u32 	[%rd4], %r2;
	mov.u64 	%rd7, $str;
	cvta.global.u64 	%rd8, %rd7;
	{ // callseq 0, 0
	.param .b64 param0;
	st.param.b64 	[param0], %rd8;
	.param .b64 param1;
	st.param.b64 	[param1], %rd3;
	.param .b32 retval0;
	call.uni (retval0), 
	vprintf, 
	(
	param0, 
	param1
	);
	ld.param.b32 	%r3, [retval0];
	} // callseq 0
	ret;

}
	// .globl	_Z15firstprefixsum1PiS_S_ii
.visible .entry _Z15firstprefixsum1PiS_S_ii(
	.param .u64 .ptr .align 1 _Z15firstprefixsum1PiS_S_ii_param_0,
	.param .u64 .ptr .align 1 _Z15firstprefixsum1PiS_S_ii_param_1,
	.param .u64 .ptr .align 1 _Z15firstprefixsum1PiS_S_ii_param_2,
	.param .u32 _Z15firstprefixsum1PiS_S_ii_param_3,
	.param .u32 _Z15firstprefixsum1PiS_S_ii_param_4
)
{
	.reg .pred 	%p<7>;
	.reg .b32 	%r<52>;
	.reg .b64 	%rd<17>;

	ld.param.u64 	%rd6, [_Z15firstprefixsum1PiS_S_ii_param_0];
	ld.param.u64 	%rd5, [_Z15firstprefixsum1PiS_S_ii_param_1];
	ld.param.u64 	%rd7, [_Z15firstprefixsum1PiS_S_ii_param_2];
	ld.param.u32 	%r24, [_Z15firstprefixsum1PiS_S_ii_param_3];
	cvta.to.global.u64 	%rd1, %rd7;
	cvta.to.global.u64 	%rd2, %rd6;
	mov.u32 	%r1, %ctaid.x;
	mov.u32 	%r25, %ntid.x;
	mul.lo.s32 	%r46, %r1, %r25;
	add.s32 	%r26, %r46, %r25;
	min.s32 	%r3, %r26, %r24;
	mov.u32 	%r27, %tid.x;
	setp.ne.s32 	%p1, %r27, 0;
	@%p1 bra 	$L__BB2_9;
	setp.ge.s32 	%p2, %r46, %r3;
	mov.b32 	%r51, 0;
	@%p2 bra 	$L__BB2_8;
	sub.s32 	%r4, %r3, %r46;
	and.b32  	%r5, %r4, 3;
	sub.s32 	%r31, %r46, %r3;
	setp.gt.u32 	%p3, %r31, -4;
	mov.b32 	%r51, 0;
	@%p3 bra 	$L__BB2_5;
	and.b32  	%r33, %r4, -4;
	neg.s32 	%r42, %r33;
	add.s64 	%rd3, %rd2, 8;
	add.s64 	%rd4, %rd1, 8;
	mov.b32 	%r51, 0;
$L__BB2_4:
	mul.wide.s32 	%rd8, %r46, 4;
	add.s64 	%rd9, %rd3, %rd8;
	add.s64 	%rd10, %rd4, %rd8;
	ld.global.u32 	%r34, [%rd9+-8];
	add.s32 	%r35, %r34, %r51;
	st.global.u32 	[%rd10+-8], %r35;
	ld.global.u32 	%r36, [%rd9+-4];
	add.s32 	%r37, %r36, %r35;
	st.global.u32 	[%rd10+-4], %r37;
	ld.global.u32 	%r38, [%rd9];
	add.s32 	%r39, %r38, %r37;
	st.global.u32 	[%rd10], %r39;
	ld.global.u32 	%r40, [%rd9+4];
	add.s32 	%r51, %r40, %r39;
	st.global.u32 	[%rd10+4], %r51;
	add.s32 	%r46, %r46, 4;
	add.s32 	%r42, %r42, 4;
	setp.ne.s32 	%p4, %r42, 0;
	@%p4 bra 	$L__BB2_4;
$L__BB2_5:
	setp.eq.s32 	%p5, %r5, 0;
	@%p5 bra 	$L__BB2_8;
	neg.s32 	%r48, %r5;
$L__BB2_7:
	.pragma "nounroll";
	mul.wide.s32 	%rd11, %r46, 4;
	add.s64 	%rd12, %rd1, %rd11;
	add.s64 	%rd13, %rd2, %rd11;
	ld.global.u32 	%r41, [%rd13];
	add.s32 	%r51, %r41, %r51;
	st.global.u32 	[%rd12], %r51;
	add.s32 	%r46, %r46, 1;
	add.s32 	%r48, %r48, 1;
	setp.ne.s32 	%p6, %r48, 0;
	@%p6 bra 	$L__BB2_7;
$L__BB2_8:
	cvta.to.global.u64 	%rd14, %rd5;
	mul.wide.u32 	%rd15, %r1, 4;
	add.s64 	%rd16, %rd14, %rd15;
	st.global.u32 	[%rd16], %r51;
$L__BB2_9:
	ret;

}
	// .globl	_Z16secondprefixsum1Pii
.visible .entry _Z16secondprefixsum1Pii(
	.param .u64 .ptr .align 1 _Z16secondprefixsum1Pii_param_0,
	.param .u32 _Z16secondprefixsum1Pii_param_1
)
{
	.reg .pred 	%p<10>;
	.reg .b32 	%r<92>;
	.reg .b64 	%rd<16>;

	ld.param.u64 	%rd8, [_Z16secondprefixsum1Pii_param_0];
	ld.param.u32 	%r25, [_Z16secondprefixsum1Pii_param_1];
	cvta.to.global.u64 	%rd1, %rd8;
	setp.lt.s32 	%p1, %r25, 1;
	@%p1 bra 	$L__BB3_13;
	and.b32  	%r1, %r25, 15;
	setp.lt.u32 	%p2, %r25, 16;
	mov.b32 	%r86, 0;
	mov.u32 	%r85, %r86;
	@%p2 bra 	$L__BB3_4;
	and.b32  	%r86, %r25, 2147483632;
	neg.s32 	%r82, %r86;
	add.s64 	%rd14, %rd1, 32;
	mov.b32 	%r85, 0;
$L__BB3_3:
	.pragma "nounroll";
	ld.global.u32 	%r28, [%rd14+-32];
	add.s32 	%r29, %r28, %r85;
	st.global.u32 	[%rd14+-32], %r29;
	ld.global.u32 	%r30, [%rd14+-28];
	add.s32 	%r31, %r30, %r29;
	st.global.u32 	[%rd14+-28], %r31;
	ld.global.u32 	%r32, [%rd14+-24];
	add.s32 	%r33, %r32, %r31;
	st.global.u32 	[%rd14+-24], %r33;
	ld.global.u32 	%r34, [%rd14+-20];
	add.s32 	%r35, %r34, %r33;
	st.global.u32 	[%rd14+-20], %r35;
	ld.global.u32 	%r36, [%rd14+-16];
	add.s32 	%r37, %r36, %r35;
	st.global.u32 	[%rd14+-16], %r37;
	ld.global.u32 	%r38, [%rd14+-12];
	add.s32 	%r39, %r38, %r37;
	st.global.u32 	[%rd14+-12], %r39;
	ld.global.u32 	%r40, [%rd14+-8];
	add.s32 	%r41, %r40, %r39;
	st.global.u32 	[%rd14+-8], %r41;
	ld.global.u32 	%r42, [%rd14+-4];
	add.s32 	%r43, %r42, %r41;
	st.global.u32 	[%rd14+-4], %r43;
	ld.global.u32 	%r44, [%rd14];
	add.s32 	%r45, %r44, %r43;
	st.global.u32 	[%rd14], %r45;
	ld.global.u32 	%r46, [%rd14+4];
	add.s32 	%r47, %r46, %r45;
	st.global.u32 	[%rd14+4], %r47;
	ld.global.u32 	%r48, [%rd14+8];
	add.s32 	%r49, %r48, %r47;
	st.global.u32 	[%rd14+8], %r49;
	ld.global.u32 	%r50, [%rd14+12];
	add.s32 	%r51, %r50, %r49;
	st.global.u32 	[%rd14+12], %r51;
	ld.global.u32 	%r52, [%rd14+16];
	add.s32 	%r53, %r52, %r51;
	st.global.u32 	[%rd14+16], %r53;
	ld.global.u32 	%r54, [%rd14+20];
	add.s32 	%r55, %r54, %r53;
	st.global.u32 	[%rd14+20], %r55;
	ld.global.u32 	%r56, [%rd14+24];
	add.s32 	%r57, %r56, %r55;
	st.global.u32 	[%rd14+24], %r57;
	ld.global.u32 	%r58, [%rd14+28];
	add.s32 	%r85, %r58, %r57;
	st.global.u32 	[%rd14+28], %r85;
	add.s32 	%r82, %r82, 16;
	add.s64 	%rd14, %rd14, 64;
	setp.ne.s32 	%p3, %r82, 0;
	@%p3 bra 	$L__BB3_3;
$L__BB3_4:
	setp.eq.s32 	%p4, %r1, 0;
	@%p4 bra 	$L__BB3_13;
	and.b32  	%r10, %r25, 7;
	setp.lt.u32 	%p5, %r1, 8;
	@%p5 bra 	$L__BB3_7;
	mul.wide.u32 	%rd9, %r86, 4;
	add.s64 	%rd10, %rd1, %rd9;
	ld.global.u32 	%r59, [%rd10];
	add.s32 	%r60, %r59, %r85;
	st.global.u32 	[%rd10], %r60;
	ld.global.u32 	%r61, [%rd10+4];
	add.s32 	%r62, %r61, %r60;
	st.global.u32 	[%rd10+4], %r62;
	ld.global.u32 	%r63, [%rd10+8];
	add.s32 	%r64, %r63, %r62;
	st.global.u32 	[%rd10+8], %r64;
	ld.global.u32 	%r65, [%rd10+12];
	add.s32 	%r66, %r65, %r64;
	st.global.u32 	[%rd10+12], %r66;
	ld.global.u32 	%r67, [%rd10+16];
	add.s32 	%r68, %r67, %r66;
	st.global.u32 	[%rd10+16], %r68;
	ld.global.u32 	%r69, [%rd10+20];
	add.s32 	%r70, %r69, %r68;
	st.global.u32 	[%rd10+20], %r70;
	ld.global.u32 	%r71, [%rd10+24];
	add.s32 	%r72, %r71, %r70;
	st.global.u32 	[%rd10+24], %r72;
	ld.global.u32 	%r73, [%rd10+28];
	add.s32 	%r85, %r73, %r72;
	st.global.u32 	[%rd10+28], %r85;
	add.s32 	%r86, %r86, 8;
$L__BB3_7:
	setp.eq.s32 	%p6, %r10, 0;
	@%p6 bra 	$L__BB3_13;
	and.b32  	%r15, %r25, 3;
	setp.lt.u32 	%p7, %r10, 4;
	@%p7 bra 	$L__BB3_10;
	mul.wide.u32 	%rd11, %r86, 4;
	add.s64 	%rd12, %rd1, %rd11;
	ld.global.u32 	%r74, [%rd12];
	add.s32 	%r75, %r74, %r85;
	st.global.u32 	[%rd12], %r75;
	ld.global.u32 	%r76, [%rd12+4];
	add.s32 	%r77, %r76, %r75;
	st.global.u32 	[%rd12+4], %r77;
	ld.global.u32 	%r78, [%rd12+8];
	add.s32 	%r79, %r78, %r77;
	st.global.u32 	[%rd12+8], %r79;
	ld.global.u32 	%r80, [%rd12+12];
	add.s32 	%r85, %r80, %r79;
	st.global.u32 	[%rd12+12], %r85;
	add.s32 	%r86, %r86, 4;
$L__BB3_10:
	setp.eq.s32 	%p8, %r15, 0;
	@%p8 bra 	$L__BB3_13;
	mul.wide.u32 	%rd13, %r86, 4;
	add.s64 	%rd15, %rd1, %rd13;
	neg.s32 	%r90, %r15;
$L__BB3_12:
	.pragma "nounroll";
	ld.global.u32 	%r81, [%rd15];
	add.s32 	%r85, %r81, %r85;
	st.global.u32 	[%rd15], %r85;
	add.s64 	%rd15, %rd15, 4;
	add.s32 	%r90, %r90, 1;
	setp.ne.s32 	%p9, %r90, 0;
	@%p9 bra 	$L__BB3_12;
$L__BB3_13:
	ret;

}
	// .globl	_Z12addfirstsum1PiS_ii
.visible .entry _Z12addfirstsum1PiS_ii(
	.param .u64 .ptr .align 1 _Z12addfirstsum1PiS_ii_param_0,
	.param .u64 .ptr .align 1 _Z12addfirstsum1PiS_ii_param_1,
	.param .u32 _Z12addfirstsum1PiS_ii_param_2,
	.param .u32 _Z12addfirstsum1PiS_ii_param_3
)
{
	.reg .pred 	%p<3>;
	.reg .b32 	%r<10>;
	.reg .b64 	%rd<9>;

	ld.param.u64 	%rd1, [_Z12addfirstsum1PiS_ii_param_0];
	ld.param.u64 	%rd2, [_Z12addfirstsum1PiS_ii_param_1];
	ld.param.u32 	%r3, [_Z12addfirstsum1PiS_ii_param_2];
	mov.u32 	%r1, %ctaid.x;
	setp.eq.s32 	%p1, %r1, 0;
	@%p1 bra 	$L__BB4_3;
	mov.u32 	%r4, %ntid.x;
	mov.u32 	%r5, %tid.x;
	mad.lo.s32 	%r2, %r1, %r4, %r5;
	setp.ge.s32 	%p2, %r2, %r3;
	@%p2 bra 	$L__BB4_3;
	add.s32 	%r6, %r1, -1;
	cvta.to.global.u64 	%rd3, %rd1;
	mul.wide.u32 	%rd4, %r6, 4;
	add.s64 	%rd5, %rd3, %rd4;
	ld.global.u32 	%r7, [%rd5];
	cvta.to.global.u64 	%rd6, %rd2;
	mul.wide.s32 	%rd7, %r2, 4;
	add.s64 	%rd8, %rd6, %rd7;
	ld.global.u32 	%r8, [%rd8];
	add.s32 	%r9, %r8, %r7;
	st.global.u32 	[%rd8], %r9;
$L__BB4_3:
	ret;

}
	// .globl	_Z15firstprefixsum2PiS_S_ii
.visible .entry _Z15firstprefixsum2PiS_S_ii(
	.param .u64 .ptr .align 1 _Z15firstprefixsum2PiS_S_ii_param_0,
	.param .u64 .ptr .align 1 _Z15firstprefixsum2PiS_S_ii_param_1,
	.param .u64 .ptr .align 1 _Z15firstprefixsum2PiS_S_ii_param_2,
	.param .u32 _Z15firstprefixsum2PiS_S_ii_param_3,
	.param .u32 _Z15firstprefixsum2PiS_S_ii_param_4
)
{
	.reg .pred 	%p<9>;
	.reg .b32 	%r<55>;
	.reg .b64 	%rd<13>;

	ld.param.u64 	%rd1, [_Z15firstprefixsum2PiS_S_ii_param_0];
	ld.param.u64 	%rd2, [_Z15firstprefixsum2PiS_S_ii_param_1];
	ld.param.u64 	%rd3, [_Z15firstprefixsum2PiS_S_ii_param_2];
	ld.param.u32 	%r25, [_Z15firstprefixsum2PiS_S_ii_param_3];
	mov.u32 	%r1, %ctaid.x;
	mov.u32 	%r2, %ntid.x;
	mov.u32 	%r3, %tid.x;
	mad.lo.s32 	%r4, %r1, %r2, %r3;
	setp.ge.s32 	%p1, %r4, %r25;
	shl.b32 	%r26, %r3, 2;
	mov.u32 	%r47, cache_num;
	add.s32 	%r5, %r47, %r26;
	@%p1 bra 	$L__BB5_2;
	cvta.to.global.u64 	%rd4, %rd1;
	mul.wide.s32 	%rd5, %r4, 4;
	add.s64 	%rd6, %rd4, %rd5;
	ld.global.u32 	%r29, [%rd6];
	st.shared.u32 	[%r5], %r29;
	bra.uni 	$L__BB5_3;
$L__BB5_2:
	mov.b32 	%r28, 0;
	st.shared.u32 	[%r5], %r28;
$L__BB5_3:
	bar.sync 	0;
	setp.ne.s32 	%p2, %r3, 0;
	@%p2 bra 	$L__BB5_10;
	and.b32  	%r6, %r2, 3;
	setp.lt.u32 	%p3, %r2, 4;
	mov.b32 	%r50, 0;
	mov.u32 	%r51, %r50;
	@%p3 bra 	$L__BB5_7;
	and.b32  	%r50, %r2, 2044;
	and.b32  	%r33, %r2, -4;
	neg.s32 	%r48, %r33;
	mov.b32 	%r51, 0;
$L__BB5_6:
	ld.shared.v4.u32 	{%r34, %r35, %r36, %r37}, [%r47];
	add.s32 	%r38, %r34, %r51;
	add.s32 	%r39, %r35, %r38;
	add.s32 	%r40, %r36, %r39;
	add.s32 	%r51, %r37, %r40;
	st.shared.v4.u32 	[%r47], {%r38, %r39, %r40, %r51};
	add.s32 	%r48, %r48, 4;
	add.s32 	%r47, %r47, 16;
	setp.ne.s32 	%p4, %r48, 0;
	@%p4 bra 	$L__BB5_6;
$L__BB5_7:
	setp.eq.s32 	%p5, %r6, 0;
	@%p5 bra 	$L__BB5_10;
	shl.b32 	%r41, %r50, 2;
	mov.u32 	%r42, cache_num;
	add.s32 	%r53, %r42, %r41;
	neg.s32 	%r52, %r6;
$L__BB5_9:
	.pragma "nounroll";
	ld.shared.u32 	%r43, [%r53];
	add.s32 	%r51, %r43, %r51;
	st.shared.u32 	[%r53], %r51;
	add.s32 	%r53, %r53, 4;
	add.s32 	%r52, %r52, 1;
	setp.ne.s32 	%p6, %r52, 0;
	@%p6 bra 	$L__BB5_9;
$L__BB5_10:
	setp.ge.s32 	%p7, %r4, %r25;
	bar.sync 	0;
	@%p7 bra 	$L__BB5_12;
	ld.shared.u32 	%r44, [%r5];
	cvta.to.global.u64 	%rd7, %rd3;
	mul.wide.s32 	%rd8, %r4, 4;
	add.s64 	%rd9, %rd7, %rd8;
	st.global.u32 	[%rd9], %r44;
$L__BB5_12:
	add.s32 	%r45, %r2, -1;
	setp.ne.s32 	%p8, %r3, %r45;
	@%p8 bra 	$L__BB5_14;
	ld.shared.u32 	%r46, [%r5];
	cvta.to.global.u64 	%rd10, %rd2;
	mul.wide.u32 	%rd11, %r1, 4;
	add.s64 	%rd12, %rd10, %rd11;
	st.global.u32 	[%rd12], %r46;
$L__BB5_14:
	ret;

}
	// .globl	_Z15firstprefixsum3PiS_S_ii
.visible .entry _Z15firstprefixsum3PiS_S_ii(
	.param .u64 .ptr .align 1 _Z15firstprefixsum3PiS_S_ii_param_0,
	.param .u64 .ptr .align 1 _Z15firstprefixsum3PiS_S_ii_param_1,
	.param .u64 .ptr .align 1 _Z15firstprefixsum3PiS_S_ii_param_2,
	.param .u32 _Z15firstprefixsum3PiS_S_ii_param_3,
	.param .u32 _Z15firstprefixsum3PiS_S_ii_param_4
)
{
	.reg .pred 	%p<8>;
	.reg .b32 	%r<149>;
	.reg .b64 	%rd<13>;
	// demoted variable
	.shared .align 4 .b8 _ZZ16prefixsum3_blockPiE8warp_sum[128];
	ld.param.u64 	%rd1, [_Z15firstprefixsum3PiS_S_ii_param_0];
	ld.param.u64 	%rd2, [_Z15firstprefixsum3PiS_S_ii_param_1];
	ld.param.u64 	%rd3, [_Z15firstprefixsum3PiS_S_ii_param_2];
	ld.param.u32 	%r8, [_Z15firstprefixsum3PiS_S_ii_param_3];
	mov.u32 	%r1, %ctaid.x;
	mov.u32 	%r2, %ntid.x;
	mov.u32 	%r3, %tid.x;
	mad.lo.s32 	%r4, %r1, %r2, %r3;
	setp.ge.s32 	%p1, %r4, %r8;
	shl.b32 	%r9, %r3, 2;
	mov.u32 	%r10, cache_num;
	add.s32 	%r5, %r10, %r9;
	@%p1 bra 	$L__BB6_2;
	cvta.to.global.u64 	%rd4, %rd1;
	mul.wide.s32 	%rd5, %r4, 4;
	add.s64 	%rd6, %rd4, %rd5;
	ld.global.u32 	%r12, [%rd6];
	st.shared.u32 	[%r5], %r12;
	bra.uni 	$L__BB6_3;
$L__BB6_2:
	mov.b32 	%r11, 0;
	st.shared.u32 	[%r5], %r11;
$L__BB6_3:
	bar.sync 	0;
	and.b32  	%r6, %r3, 31;
	setp.ne.s32 	%p2, %r6, 0;
	@%p2 bra 	$L__BB6_5;
	ld.shared.v4.u32 	{%r13, %r14, %r15, %r16}, [%r5];
	add.s32 	%r17, %r14, %r13;
	st.shared.u32 	[%r5+4], %r17;
	add.s32 	%r18, %r15, %r17;
	add.s32 	%r19, %r16, %r18;
	st.shared.v2.u32 	[%r5+8], {%r18, %r19};
	ld.shared.v4.u32 	{%r20, %r21, %r22, %r23}, [%r5+16];
	add.s32 	%r24, %r20, %r19;
	add.s32 	%r25, %r21, %r24;
	add.s32 	%r26, %r22, %r25;
	add.s32 	%r27, %r23, %r26;
	st.shared.v4.u32 	[%r5+16], {%r24, %r25, %r26, %r27};
	ld.shared.v4.u32 	{%r28, %r29, %r30, %r31}, [%r5+32];
	add.s32 	%r32, %r28, %r27;
	add.s32 	%r33, %r29, %r32;
	add.s32 	%r34, %r30, %r33;
	add.s32 	%r35, %r31, %r34;
	st.shared.v4.u32 	[%r5+32], {%r32, %r33, %r34, %r35};
	ld.shared.v4.u32 	{%r36, %r37, %r38, %r39}, [%r5+48];
	add.s32 	%r40, %r36, %r35;
	add.s32 	%r41, %r37, %r40;
	add.s32 	%r42, %r38, %r41;
	add.s32 	%r43, %r39, %r42;
	st.shared.v4.u32 	[%r5+48], {%r40, %r41, %r42, %r43};
	ld.shared.v4.u32 	{%r44, %r45, %r46, %r47}, [%r5+64];
	add.s32 	%r48, %r44, %r43;
	add.s32 	%r49, %r45, %r48;
	add.s32 	%r50, %r46, %r49;
	add.s32 	%r51, %r47, %r50;
	st.shared.v4.u32 	[%r5+64], {%r48, %r49, %r50, %r51};
	ld.shared.v4.u32 	{%r52, %r53, %r54, %r55}, [%r5+80];
	add.s32 	%r56, %r52, %r51;
	add.s32 	%r57, %r53, %r56;
	add.s32 	%r58, %r54, %r57;
	add.s32 	%r59, %r55, %r58;
	st.shared.v4.u32 	[%r5+80], {%r56, %r57, %r58, %r59};
	ld.shared.v4.u32 	{%r60, %r61, %r62, %r63}, [%r5+96];
	add.s32 	%r64, %r60, %r59;
	add.s32 	%r65, %r61, %r64;
	add.s32 	%r66, %r62, %r65;
	add.s32 	%r67, %r63, %r66;
	st.shared.v4.u32 	[%r5+96], {%r64, %r65, %r66, %r67};
	ld.shared.v4.u32 	{%r68, %r69, %r70, %r71}, [%r5+112];
	add.s32 	%r72, %r68, %r67;
	add.s32 	%r73, %r69, %r72;
	add.s32 	%r74, %r70, %r73;
	add.s32 	%r75, %r71, %r74;
	st.shared.v4.u32 	[%r5+112], {%r72, %r73, %r74, %r75};
$L__BB6_5:
	bar.sync 	0;
	setp.ne.s32 	%p3, %r6, 31;
	shr.u32 	%r76, %r3, 3;
	and.b32  	%r77, %r76, 124;
	mov.u32 	%r78, _ZZ16prefixsum3_blockPiE8warp_sum;
	add.s32 	%r7, %r78, %r77;
	@%p3 bra 	$L__BB6_7;
	ld.shared.u32 	%r79, [%r5];
	st.shared.u32 	[%r7], %r79;
$L__BB6_7:
	bar.sync 	0;
	setp.ne.s32 	%p4, %r3, 0;
	@%p4 bra 	$L__BB6_9;
	ld.shared.u32 	%r80, [_ZZ16prefixsum3_blockPiE8warp_sum];
	ld.shared.u32 	%r81, [_ZZ16prefixsum3_blockPiE8warp_sum+4];
	add.s32 	%r82, %r81, %r80;
	st.shared.u32 	[_ZZ16prefixsum3_blockPiE8warp_sum+4], %r82;
	ld.shared.u32 	%r83, [_ZZ16prefixsum3_blockPiE8warp_sum+8];
	add.s32 	%r84, %r83, %r82;
	st.shared.u32 	[_ZZ16prefixsum3_blockPiE8warp_sum+8], %r84;
	ld.shared.u32 	%r85, [_ZZ16prefixsum3_blockPiE8warp_sum+12];
	add.s32 	%r86, %r85, %r84;
	st.shared.u32 	[_ZZ16prefixsum3_blockPiE8warp_sum+12], %r86;
	ld.shared.u32 	%r87, [_ZZ16prefixsum3_blockPiE8warp_sum+16];
	add.s32 	%r88, %r87, %r86;
	st.shared.u32 	[_ZZ16prefixsum3_blockPiE8warp_sum+16], %r88;
	ld.shared.u32 	%r89, [_ZZ16prefixsum3_blockPiE8warp_sum+20];
	add.s32 	%r90, %r89, %r88;
	st.shared.u32 	[_ZZ16prefixsum3_blockPiE8warp_sum+20], %r90;
	ld.shared.u32 	%r91, [_ZZ16prefixsum3_blockPiE8warp_sum+24];
	add.s32 	%r92, %r91, %r90;
	st.shared.u32 	[_ZZ16prefixsum3_blockPiE8warp_sum+24], %r92;
	ld.shared.u32 	%r93, [_ZZ16prefixsum3_blockPiE8warp_sum+28];
	add.s32 	%r94, %r93, %r92;
	st.shared.u32 	[_ZZ16prefixsum3_blockPiE8warp_sum+28], %r94;
	ld.shared.u32 	%r95, [_ZZ16prefixsum3_blockPiE8warp_sum+32];
	add.s32 	%r96, %r95, %r94;
	st.shared.u32 	[_ZZ16prefixsum3_blockPiE8warp_sum+32], %r96;
	ld.shared.u32 	%r97, [_ZZ16prefixsum3_blockPiE8warp_sum+36];
	add.s32 	%r98, %r97, %r96;
	st.shared.u32 	[_ZZ16prefixsum3_blockPiE8warp_sum+36], %r98;
	ld.shared.u32 	%r99, [_ZZ16prefixsum3_blockPiE8warp_sum+40];
	add.s32 	%r100, %r99, %r98;
	st.shared.u32 	[_ZZ16prefixsum3_blockPiE8warp_sum+40], %r100;
	ld.shared.u32 	%r101, [_ZZ16prefixsum3_blockPiE8warp_sum+44];
	add.s32 	%r102, %r101, %r100;
	st.shared.u32 	[_ZZ16prefixsum3_blockPiE8warp_sum+44], %r102;
	ld.shared.u32 	%r103, [_ZZ16prefixsum3_blockPiE8warp_sum+48];
	add.s32 	%r104, %r103, %r102;
	st.shared.u32 	[_ZZ16prefixsum3_blockPiE8warp_sum+48], %r104;
	ld.shared.u32 	%r105, [_ZZ16prefixsum3_blockPiE8warp_sum+52];
	add.s32 	%r106, %r105, %r104;
	st.shared.u32 	[_ZZ16prefixsum3_blockPiE8warp_sum+52], %r106;
	ld.shared.u32 	%r107, [_ZZ16prefixsum3_blockPiE8warp_sum+56];
	add.s32 	%r108, %r107, %r106;
	st.shared.u32 	[_ZZ16prefixsum3_blockPiE8warp_sum+56], %r108;
	ld.shared.u32 	%r109, [_ZZ16prefixsum3_blockPiE8warp_sum+60];
	add.s32 	%r110, %r109, %r108;
	st.shared.u32 	[_ZZ16prefixsum3_blockPiE8warp_sum+60], %r110;
	ld.shared.u32 	%r111, [_ZZ16prefixsum3_blockPiE8warp_sum+64];
	add.s32 	%r112, %r111, %r110;
	st.shared.u32 	[_ZZ16prefixsum3_blockPiE8warp_sum+64], %r112;
	ld.shared.u32 	%r113, [_ZZ16prefixsum3_blockPiE8warp_sum+68];
	add.s32 	%r114, %r113, %r112;
	st.shared.u32 	[_ZZ16prefixsum3_blockPiE8warp_sum+68], %r114;
	ld.shared.u32 	%r115, [_ZZ16prefixsum3_blockPiE8warp_sum+72];
	add.s32 	%r116, %r115, %r114;
	st.shared.u32 	[_ZZ16prefixsum3_blockPiE8warp_sum+72], %r116;
	ld.shared.u32 	%r117, [_ZZ16prefixsum3_blockPiE8warp_sum+76];
	add.s32 	%r118, %r117, %r116;
	st.shared.u32 	[_ZZ16prefixsum3_blockPiE8warp_sum+76], %r118;
	ld.shared.u32 	%r119, [_ZZ16prefixsum3_blockPiE8warp_sum+80];
	add.s32 	%r120, %r119, %r118;
	st.shared.u32 	[_ZZ16prefixsum3_blockPiE8warp_sum+80], %r120;
	ld.shared.u32 	%r121, [_ZZ16prefixsum3_blockPiE8warp_sum+84];
	add.s32 	%r122, %r121, %r120;
	st.shared.u32 	[_ZZ16prefixsum3_blockPiE8warp_sum+84], %r122;
	ld.shared.u32 	%r123, [_ZZ16prefixsum3_blockPiE8warp_sum+88];
	add.s32 	%r124, %r123, %r122;
	st.shared.u32 	[_ZZ16prefixsum3_blockPiE8warp_sum+88], %r124;
	ld.shared.u32 	%r125, [_ZZ16prefixsum3_blockPiE8warp_sum+92];
	add.s32 	%r126, %r125, %r124;
	st.shared.u32 	[_ZZ16prefixsum3_blockPiE8warp_sum+92], %r126;
	ld.shared.u32 	%r127, [_ZZ16prefixsum3_blockPiE8warp_sum+96];
	add.s32 	%r128, %r127, %r126;
	st.shared.u32 	[_ZZ16prefixsum3_blockPiE8warp_sum+96], %r128;
	ld.shared.u32 	%r129, [_ZZ16prefixsum3_blockPiE8warp_sum+100];
	add.s32 	%r130, %r129, %r128;
	st.shared.u32 	[_ZZ16prefixsum3_blockPiE8warp_sum+100], %r130;
	ld.shared.u32 	%r131, [_ZZ16prefixsum3_blockPiE8warp_sum+104];
	add.s32 	%r132, %r131, %r130;
	st.shared.u32 	[_ZZ16prefixsum3_blockPiE8warp_sum+104], %r132;
	ld.shared.u32 	%r133, [_ZZ16prefixsum3_blockPiE8warp_sum+108];
	add.s32 	%r134, %r133, %r132;
	st.shared.u32 	[_ZZ16prefixsum3_blockPiE8warp_sum+108], %r134;
	ld.shared.u32 	%r135, [_ZZ16prefixsum3_blockPiE8warp_sum+112];
	add.s32 	%r136, %r135, %r134;
	st.shared.u32 	[_ZZ16prefixsum3_blockPiE8warp_sum+112], %r136;
	ld.shared.u32 	%r137, [_ZZ16prefixsum3_blockPiE8warp_sum+116];
	add.s32 	%r138, %r137, %r136;
	st.shared.u32 	[_ZZ16prefixsum3_blockPiE8warp_sum+116], %r138;
	ld.shared.u32 	%r139, [_ZZ16prefixsum3_blockPiE8warp_sum+120];
	add.s32 	%r140, %r139, %r138;
	st.shared.u32 	[_ZZ16prefixsum3_blockPiE8warp_sum+120], %r140;
	ld.shared.u32 	%r141, [_ZZ16prefixsum3_blockPiE8warp_sum+124];
	add.s32 	%r142, %r141, %r140;
	st.shared.u32 	[_ZZ16prefixsum3_blockPiE8warp_sum+124], %r142;
$L__BB6_9:
	setp.lt.u32 	%p5, %r3, 32;
	bar.sync 	0;
	@%p5 bra 	$L__BB6_11;
	ld.shared.u32 	%r143, [%r7+-4];
	ld.shared.u32 	%r144, [%r5];
	add.s32 	%r145, %r144, %r143;
	st.shared.u32 	[%r5], %r145;
$L__BB6_11:
	setp.ge.s32 	%p6, %r4, %r8;
	bar.sync 	0;
	@%p6 bra 	$L__BB6_13;
	ld.shared.u32 	%r146, [%r5];
	cvta.to.global.u64 	%rd7, %rd3;
	mul.wide.s32 	%rd8, %r4, 4;
	add.s64 	%rd9, %rd7, %rd8;
	st.global.u32 	[%rd9], %r146;
$L__BB6_13:
	add.s32 	%r147, %r2, -1;
	setp.ne.s32 	%p7, %r3, %r147;
	@%p7 bra 	$L__BB6_15;
	ld.shared.u32 	%r148, [%r5];
	cvta.to.global.u64 	%rd10, %rd2;
	mul.wide.u32 	%rd11, %r1, 4;
	add.s64 	%rd12, %rd10, %rd11;
	st.global.u32 	[%rd12], %r148;
$L__BB6_15:
	ret;

}
	// .globl	_Z15firstprefixsum4PiS_S_ii
.visible .entry _Z15firstprefixsum4PiS_S_ii(
	.param .u64 .ptr .align 1 _Z15firstprefixsum4PiS_S_ii_param_0,
	.param .u64 .ptr .align 1 _Z15firstprefixsum4PiS_S_ii_param_1,
	.param .u64 .ptr .align 1 _Z15firstprefixsum4PiS_S_ii_param_2,
	.param .u32 _Z15firstprefixsum4PiS_S_ii_param_3,
	.param .u32 _Z15firstprefixsum4PiS_S_ii_param_4
)
{
	.reg .pred 	%p<17>;
	.reg .b32 	%r<59>;
	.reg .b64 	%rd<13>;
	// demoted variable
	.shared .align 4 .b8 _ZZ16prefixsum4_blockPiE8warp_sum[128];
	ld.param.u64 	%rd1, [_Z15firstprefixsum4PiS_S_ii_param_0];
	ld.param.u64 	%rd2, [_Z15firstprefixsum4PiS_S_ii_param_1];
	ld.param.u64 	%rd3, [_Z15firstprefixsum4PiS_S_ii_param_2];
	ld.param.u32 	%r10, [_Z15firstprefixsum4PiS_S_ii_param_3];
	mov.u32 	%r1, %ctaid.x;
	mov.u32 	%r2, %ntid.x;
	mov.u32 	%r3, %tid.x;
	mad.lo.s32 	%r4, %r1, %r2, %r3;
	setp.ge.s32 	%p1, %r4, %r10;
	shl.b32 	%r11, %r3, 2;
	mov.u32 	%r12, cache_num;
	add.s32 	%r5, %r12, %r11;
	@%p1 bra 	$L__BB7_2;
	cvta.to.global.u64 	%rd4, %rd1;
	mul.wide.s32 	%rd5, %r4, 4;
	add.s64 	%rd6, %rd4, %rd5;
	ld.global.u32 	%r14, [%rd6];
	st.shared.u32 	[%r5], %r14;
	bra.uni 	$L__BB7_3;
$L__BB7_2:
	mov.b32 	%r13, 0;
	st.shared.u32 	[%r5], %r13;
$L__BB7_3:
	bar.sync 	0;
	and.b32  	%r6, %r3, 31;
	setp.eq.s32 	%p2, %r6, 0;
	@%p2 bra 	$L__BB7_5;
	ld.shared.u32 	%r17, [%r5+-4];
	ld.shared.u32 	%r18, [%r5];
	add.s32 	%r19, %r18, %r17;
	st.shared.u32 	[%r5], %r19;
$L__BB7_5:
	bar.warp.sync 	-1;
	setp.lt.u32 	%p3, %r6, 2;
	@%p3 bra 	$L__BB7_7;
	ld.shared.u32 	%r20, [%r5+-8];
	ld.shared.u32 	%r21, [%r5];
	add.s32 	%r22, %r21, %r20;
	st.shared.u32 	[%r5], %r22;
$L__BB7_7:
	bar.warp.sync 	-1;
	setp.lt.u32 	%p4, %r6, 4;
	@%p4 bra 	$L__BB7_9;
	ld.shared.u32 	%r23, [%r5+-16];
	ld.shared.u32 	%r24, [%r5];
	add.s32 	%r25, %r24, %r23;
	st.shared.u32 	[%r5], %r25;
$L__BB7_9:
	bar.warp.sync 	-1;
	setp.lt.u32 	%p5, %r6, 8;
	@%p5 bra 	$L__BB7_11;
	ld.shared.u32 	%r26, [%r5+-32];
	ld.shared.u32 	%r27, [%r5];
	add.s32 	%r28, %r27, %r26;
	st.shared.u32 	[%r5], %r28;
$L__BB7_11:
	bar.warp.sync 	-1;
	setp.lt.u32 	%p6, %r6, 16;
	@%p6 bra 	$L__BB7_13;
	ld.shared.u32 	%r29, [%r5+-64];
	ld.shared.u32 	%r30, [%r5];
	add.s32 	%r31, %r30, %r29;
	st.shared.u32 	[%r5], %r31;
$L__BB7_13:
	bar.sync 	0;
	setp.ne.s32 	%p7, %r6, 31;
	shr.u32 	%r32, %r3, 3;
	and.b32  	%r33, %r32, 124;
	mov.u32 	%r34, _ZZ16prefixsum4_blockPiE8warp_sum;
	add.s32 	%r8, %r34, %r33;
	@%p7 bra 	$L__BB7_15;
	ld.shared.u32 	%r35, [%r5];
	st.shared.u32 	[%r8], %r35;
$L__BB7_15:
	bar.sync 	0;
	setp.gt.u32 	%p8, %r3, 31;
	@%p8 bra 	$L__BB7_26;
	setp.eq.s32 	%p9, %r6, 0;
	shl.b32 	%r36, %r6, 2;
	add.s32 	%r9, %r34, %r36;
	@%p9 bra 	$L__BB7_18;
	ld.shared.u32 	%r38, [%r9+-4];
	ld.shared.u32 	%r39, [%r9];
	add.s32 	%r40, %r39, %r38;
	st.shared.u32 	[%r9], %r40;
$L__BB7_18:
	setp.lt.u32 	%p10, %r6, 2;
	bar.warp.sync 	-1;
	@%p10 bra 	$L__BB7_20;
	ld.shared.u32 	%r41, [%r9+-8];
	ld.shared.u32 	%r42, [%r9];
	add.s32 	%r43, %r42, %r41;
	st.shared.u32 	[%r9], %r43;
$L__BB7_20:
	setp.lt.u32 	%p11, %r6, 4;
	bar.warp.sync 	-1;
	@%p11 bra 	$L__BB7_22;
	ld.shared.u32 	%r44, [%r9+-16];
	ld.shared.u32 	%r45, [%r9];
	add.s32 	%r46, %r45, %r44;
	st.shared.u32 	[%r9], %r46;
$L__BB7_22:
	setp.lt.u32 	%p12, %r6, 8;
	bar.warp.sync 	-1;
	@%p12 bra 	$L__BB7_24;
	ld.shared.u32 	%r47, [%r9+-32];
	ld.shared.u32 	%r48, [%r9];
	add.s32 	%r49, %r48, %r47;
	st.shared.u32 	[%r9], %r49;
$L__BB7_24:
	setp.lt.u32 	%p13, %r6, 16;
	bar.warp.sync 	-1;
	@%p13 bra 	$L__BB7_26;
	ld.shared.u32 	%r50, [%r9+-64];
	ld.shared.u32 	%r51, [%r9];
	add.s32 	%r52, %r51, %r50;
	st.shared.u32 	[%r9], %r52;
$L__BB7_26:
	setp.lt.u32 	%p14, %r3, 32;
	bar.sync 	0;
	@%p14 bra 	$L__BB7_28;
	ld.shared.u32 	%r53, [%r8+-4];
	ld.shared.u32 	%r54, [%r5];
	add.s32 	%r55, %r54, %r53;
	st.shared.u32 	[%r5], %r55;
$L__BB7_28:
	setp.ge.s32 	%p15, %r4, %r10;
	bar.sync 	0;
	@%p15 bra 	$L__BB7_30;
	ld.shared.u32 	%r56, [%r5];
	cvta.to.global.u64 	%rd7, %rd3;
	mul.wide.s32 	%rd8, %r4, 4;
	add.s64 	%rd9, %rd7, %rd8;
	st.global.u32 	[%rd9], %r56;
$L__BB7_30:
	add.s32 	%r57, %r2, -1;
	setp.ne.s32 	%p16, %r3, %r57;
	@%p16 bra 	$L__BB7_32;
	ld.shared.u32 	%r58, [%r5];
	cvta.to.global.u64 	%rd10, %rd2;
	mul.wide.u32 	%rd11, %r1, 4;
	add.s64 	%rd12, %rd10, %rd11;
	st.global.u32 	[%rd12], %r58;
$L__BB7_32:
	ret;

}
	// .globl	_Z15firstprefixsum5PiS_S_ii
.visible .entry _Z15firstprefixsum5PiS_S_ii(
	.param .u64 .ptr .align 1 _Z15firstprefixsum5PiS_S_ii_param_0,
	.param .u64 .ptr .align 1 _Z15firstprefixsum5PiS_S_ii_param_1,
	.param .u64 .ptr .align 1 _Z15firstprefixsum5PiS_S_ii_param_2,
	.param .u32 _Z15firstprefixsum5PiS_S_ii_param_3,
	.param .u32 _Z15firstprefixsum5PiS_S_ii_param_4
)
{
	.reg .pred 	%p<9>;
	.reg .b32 	%r<69>;
	.reg .b64 	%rd<13>;

	ld.param.u64 	%rd1, [_Z15firstprefixsum5PiS_S_ii_param_0];
	ld.param.u64 	%rd2, [_Z15firstprefixsum5PiS_S_ii_param_1];
	ld.param.u64 	%rd3, [_Z15firstprefixsum5PiS_S_ii_param_2];
	ld.param.u32 	%r11, [_Z15firstprefixsum5PiS_S_ii_param_3];
	mov.u32 	%r1, %ctaid.x;
	mov.u32 	%r2, %ntid.x;
	mov.u32 	%r3, %tid.x;
	mad.lo.s32 	%r4, %r1, %r2, %r3;
	shr.u32 	%r5, %r3, 5;
	and.b32  	%r6, %r3, 31;
	setp.gt.u32 	%p1, %r3, 15;
	@%p1 bra 	$L__BB8_2;
	shl.b32 	%r12, %r3, 2;
	mov.u32 	%r13, cache_num;
	add.s32 	%r14, %r13, %r12;
	mov.b32 	%r15, 0;
	st.shared.u32 	[%r14], %r15;
$L__BB8_2:
	setp.gt.u32 	%p2, %r6, 15;
	@%p2 bra 	$L__BB8_4;
	mad.lo.s32 	%r16, %r5, 48, %r6;
	shl.b32 	%r17, %r16, 2;
	mov.u32 	%r18, cache_num;
	add.s32 	%r19, %r18, %r17;
	mov.b32 	%r20, 0;
	st.shared.u32 	[%r19+192], %r20;
$L__BB8_4:
	bar.sync 	0;
	setp.ge.s32 	%p3, %r4, %r11;
	mov.b32 	%r68, 0;
	@%p3 bra 	$L__BB8_6;
	cvta.to.global.u64 	%rd4, %rd1;
	mul.wide.s32 	%rd5, %r4, 4;
	add.s64 	%rd6, %rd4, %rd5;
	ld.global.u32 	%r68, [%rd6];
$L__BB8_6:
	mov.u32 	%r22, cache_num;
	mad.lo.s32 	%r23, %r5, 192, %r22;
	shl.b32 	%r24, %r6, 2;
	add.s32 	%r25, %r23, %r24;
	add.s32 	%r9, %r25, 192;
	st.shared.u32 	[%r25+256], %r68;
	bar.sync 	0;
	ld.volatile.shared.u32 	%r26, [%r25+252];
	ld.volatile.shared.u32 	%r27, [%r25+256];
	add.s32 	%r28, %r27, %r26;
	st.volatile.shared.u32 	[%r25+256], %r28;
	ld.volatile.shared.u32 	%r29, [%r25+248];
	ld.volatile.shared.u32 	%r30, [%r25+256];
	add.s32 	%r31, %r30, %r29;
	st.volatile.shared.u32 	[%r25+256], %r31;
	ld.volatile.shared.u32 	%r32, [%r25+240];
	ld.volatile.shared.u32 	%r33, [%r25+256];
	add.s32 	%r34, %r33, %r32;
	st.volatile.shared.u32 	[%r25+256], %r34;
	ld.volatile.shared.u32 	%r35, [%r25+224];
	ld.volatile.shared.u32 	%r36, [%r25+256];
	add.s32 	%r37, %r36, %r35;
	st.volatile.shared.u32 	[%r25+256], %r37;
	ld.volatile.shared.u32 	%r38, [%r25+192];
	ld.volatile.shared.u32 	%r39, [%r25+256];
	add.s32 	%r40, %r39, %r38;
	st.volatile.shared.u32 	[%r25+256], %r40;
	bar.sync 	0;
	setp.ne.s32 	%p4, %r6, 31;
	shl.b32 	%r41, %r5, 2;
	mov.u32 	%r42, warp_sum;
	add.s32 	%r10, %r42, %r41;
	@%p4 bra 	$L__BB8_8;
	ld.shared.u32 	%r43, [%r9+64];
	st.shared.u32 	[%r10+64], %r43;
$L__BB8_8:
	bar.sync 	0;
	setp.gt.u32 	%p5, %r3, 31;
	@%p5 bra 	$L__BB8_10;
	add.s32 	%r46, %r42, %r24;
	ld.volatile.shared.u32 	%r47, [%r46+60];
	ld.volatile.shared.u32 	%r48, [%r46+64];
	add.s32 	%r49, %r48, %r47;
	st.volatile.shared.u32 	[%r46+64], %r49;
	ld.volatile.shared.u32 	%r50, [%r46+56];
	ld.volatile.shared.u32 	%r51, [%r46+64];
	add.s32 	%r52, %r51, %r50;
	st.volatile.shared.u32 	[%r46+64], %r52;
	ld.volatile.shared.u32 	%r53, [%r46+48];
	ld.volatile.shared.u32 	%r54, [%r46+64];
	add.s32 	%r55, %r54, %r53;
	st.volatile.shared.u32 	[%r46+64], %r55;
	ld.volatile.shared.u32 	%r56, [%r46+32];
	ld.volatile.shared.u32 	%r57, [%r46+64];
	add.s32 	%r58, %r57, %r56;
	st.volatile.shared.u32 	[%r46+64], %r58;
	ld.volatile.shared.u32 	%r59, [%r46];
	ld.volatile.shared.u32 	%r60, [%r46+64];
	add.s32 	%r61, %r60, %r59;
	st.volatile.shared.u32 	[%r46+64], %r61;
$L__BB8_10:
	setp.lt.u32 	%p6, %r3, 32;
	bar.sync 	0;
	@%p6 bra 	$L__BB8_12;
	ld.shared.u32 	%r62, [%r10+60];
	ld.shared.u32 	%r63, [%r9+64];
	add.s32 	%r64, %r63, %r62;
	st.shared.u32 	[%r9+64], %r64;
$L__BB8_12:
	setp.ge.s32 	%p7, %r4, %r11;
	bar.sync 	0;
	bar.sync 	0;
	@%p7 bra 	$L__BB8_14;
	ld.shared.u32 	%r65, [%r9+64];
	cvta.to.global.u64 	%rd7, %rd3;
	mul.wide.s32 	%rd8, %r4, 4;
	add.s64 	%rd9, %rd7, %rd8;
	st.global.u32 	[%rd9], %r65;
$L__BB8_14:
	add.s32 	%r66, %r2, -1;
	setp.ne.s32 	%p8, %r3, %r66;
	@%p8 bra 	$L__BB8_16;
	ld.shared.u32 	%r67, [%r9+64];
	cvta.to.global.u64 	%rd10, %rd2;
	mul.wide.u32 	%rd11, %r1, 4;
	add.s64 	%rd12, %rd10, %rd11;
	st.global.u32 	[%rd12], %r67;
$L__BB8_16:
	ret;

}
	// .globl	_Z15firstprefixsum6PiS_S_ii
.visible .entry _Z15firstprefixsum6PiS_S_ii(
	.param .u64 .ptr .align 1 _Z15firstprefixsum6PiS_S_ii_param_0,
	.param .u64 .ptr .align 1 _Z15firstprefixsum6PiS_S_ii_param_1,
	.param .u64 .ptr .align 1 _Z15firstprefixsum6PiS_S_ii_param_2,
	.param .u32 _Z15firstprefixsum6PiS_S_ii_param_3,
	.param .u32 _Z15firstprefixsum6PiS_S_ii_param_4
)
{
	.reg .pred 	%p<9>;
	.reg .b32 	%r<69>;
	.reg .b64 	%rd<13>;

	ld.param.u64 	%rd1, [_Z15firstprefixsum6PiS_S_ii_param_0];
	ld.param.u64 	%rd2, [_Z15firstprefixsum6PiS_S_ii_param_1];
	ld.param.u64 	%rd3, [_Z15firstprefixsum6PiS_S_ii_param_2];
	ld.param.u32 	%r11, [_Z15firstprefixsum6PiS_S_ii_param_3];
	mov.u32 	%r1, %ctaid.x;
	mov.u32 	%r2, %ntid.x;
	mov.u32 	%r3, %tid.x;
	mad.lo.s32 	%r4, %r1, %r2, %r3;
	shr.u32 	%r5, %r3, 5;
	and.b32  	%r6, %r3, 31;
	setp.gt.u32 	%p1, %r3, 15;
	@%p1 bra 	$L__BB9_2;
	shl.b32 	%r12, %r3, 2;
	mov.u32 	%r13, cache_num;
	add.s32 	%r14, %r13, %r12;
	mov.b32 	%r15, 0;
	st.shared.u32 	[%r14], %r15;
$L__BB9_2:
	setp.gt.u32 	%p2, %r6, 15;
	@%p2 bra 	$L__BB9_4;
	mad.lo.s32 	%r16, %r5, 48, %r6;
	shl.b32 	%r17, %r16, 2;
	mov.u32 	%r18, cache_num;
	add.s32 	%r19, %r18, %r17;
	mov.b32 	%r20, 0;
	st.shared.u32 	[%r19+192], %r20;
$L__BB9_4:
	bar.sync 	0;
	setp.ge.s32 	%p3, %r4, %r11;
	mov.b32 	%r68, 0;
	@%p3 bra 	$L__BB9_6;
	cvta.to.global.u64 	%rd4, %rd1;
	mul.wide.s32 	%rd5, %r4, 4;
	add.s64 	%rd6, %rd4, %rd5;
	ld.global.u32 	%r68, [%rd6];
$L__BB9_6:
	mov.u32 	%r22, cache_num;
	mad.lo.s32 	%r23, %r5, 192, %r22;
	shl.b32 	%r24, %r6, 2;
	add.s32 	%r25, %r23, %r24;
	add.s32 	%r9, %r25, 192;
	st.shared.u32 	[%r25+256], %r68;
	bar.sync 	0;
	ld.volatile.shared.u32 	%r26, [%r25+252];
	ld.volatile.shared.u32 	%r27, [%r25+256];
	add.s32 	%r28, %r27, %r26;
	st.volatile.shared.u32 	[%r25+256], %r28;
	ld.volatile.shared.u32 	%r29, [%r25+248];
	ld.volatile.shared.u32 	%r30, [%r25+256];
	add.s32 	%r31, %r30, %r29;
	st.volatile.shared.u32 	[%r25+256], %r31;
	ld.volatile.shared.u32 	%r32, [%r25+240];
	ld.volatile.shared.u32 	%r33, [%r25+256];
	add.s32 	%r34, %r33, %r32;
	st.volatile.shared.u32 	[%r25+256], %r34;
	ld.volatile.shared.u32 	%r35, [%r25+224];
	ld.volatile.shared.u32 	%r36, [%r25+256];
	add.s32 	%r37, %r36, %r35;
	st.volatile.shared.u32 	[%r25+256], %r37;
	ld.volatile.shared.u32 	%r38, [%r25+192];
	ld.volatile.shared.u32 	%r39, [%r25+256];
	add.s32 	%r40, %r39, %r38;
	st.volatile.shared.u32 	[%r25+256], %r40;
	bar.sync 	0;
	setp.ne.s32 	%p4, %r6, 31;
	shl.b32 	%r41, %r5, 2;
	mov.u32 	%r42, warp_sum;
	add.s32 	%r10, %r42, %r41;
	@%p4 bra 	$L__BB9_8;
	ld.shared.u32 	%r43, [%r9+64];
	st.shared.u32 	[%r10+64], %r43;
$L__BB9_8:
	bar.sync 	0;
	setp.gt.u32 	%p5, %r3, 31;
	@%p5 bra 	$L__BB9_10;
	add.s32 	%r46, %r42, %r24;
	ld.volatile.shared.u32 	%r47, [%r46+60];
	ld.volatile.shared.u32 	%r48, [%r46+64];
	add.s32 	%r49, %r48, %r47;
	st.volatile.shared.u32 	[%r46+64], %r49;
	ld.volatile.shared.u32 	%r50, [%r46+56];
	ld.volatile.shared.u32 	%r51, [%r46+64];
	add.s32 	%r52, %r51, %r50;
	st.volatile.shared.u32 	[%r46+64], %r52;
	ld.volatile.shared.u32 	%r53, [%r46+48];
	ld.volatile.shared.u32 	%r54, [%r46+64];
	add.s32 	%r55, %r54, %r53;
	st.volatile.shared.u32 	[%r46+64], %r55;
	ld.volatile.shared.u32 	%r56, [%r46+32];
	ld.volatile.shared.u32 	%r57, [%r46+64];
	add.s32 	%r58, %r57, %r56;
	st.volatile.shared.u32 	[%r46+64], %r58;
	ld.volatile.shared.u32 	%r59, [%r46];
	ld.volatile.shared.u32 	%r60, [%r46+64];
	add.s32 	%r61, %r60, %r59;
	st.volatile.shared.u32 	[%r46+64], %r61;
$L__BB9_10:
	setp.lt.u32 	%p6, %r3, 32;
	bar.sync 	0;
	@%p6 bra 	$L__BB9_12;
	ld.shared.u32 	%r62, [%r10+60];
	ld.shared.u32 	%r63, [%r9+64];
	add.s32 	%r64, %r63, %r62;
	st.shared.u32 	[%r9+64], %r64;
$L__BB9_12:
	setp.ge.s32 	%p7, %r4, %r11;
	bar.sync 	0;
	bar.sync 	0;
	@%p7 bra 	$L__BB9_14;
	ld.shared.u32 	%r65, [%r9+64];
	cvta.to.global.u64 	%rd7, %rd2;
	mul.wide.s32 	%rd8, %r4, 4;
	add.s64 	%rd9, %rd7, %rd8;
	st.global.u32 	[%rd9], %r65;
$L__BB9_14:
	add.s32 	%r66, %r2, -1;
	setp.ne.s32 	%p8, %r3, %r66;
	@%p8 bra 	$L__BB9_16;
	ld.shared.u32 	%r67, [%r9+64];
	cvta.to.global.u64 	%rd10, %rd3;
	mul.wide.u32 	%rd11, %r1, 4;
	add.s64 	%rd12, %rd10, %rd11;
	st.global.u32 	[%rd12], %r67;
$L__BB9_16:
	ret;

}
	// .globl	_Z32prefixsum_communication_templatePiS_i
.visible .entry _Z32prefixsum_communication_templatePiS_i(
	.param .u64 .ptr .align 1 _Z32prefixsum_communication_templatePiS_i_param_0,
	.param .u64 .ptr .align 1 _Z32prefixsum_communication_templatePiS_i_param_1,
	.param .u32 _Z32prefixsum_communication_templatePiS_i_param_2
)
{
	.reg .pred 	%p<4>;
	.reg .b32 	%r<10>;
	.reg .b64 	%rd<9>;

	ld.param.u64 	%rd1, [_Z32prefixsum_communication_templatePiS_i_param_0];
	ld.param.u64 	%rd2, [_Z32prefixsum_communication_templatePiS_i_param_1];
	ld.param.u32 	%r3, [_Z32prefixsum_communication_templatePiS_i_param_2];
	mov.u32 	%r1, %ctaid.x;
	mov.u32 	%r4, %ntid.x;
	mov.u32 	%r5, %tid.x;
	mad.lo.s32 	%r2, %r1, %r4, %r5;
	setp.ge.s32 	%p1, %r2, %r3;
	setp.eq.s32 	%p2, %r1, 0;
	or.pred  	%p3, %p2, %p1;
	@%p3 bra 	$L__BB10_2;
	cvta.to.global.u64 	%rd3, %rd2;
	cvta.to.global.u64 	%rd4, %rd1;
	add.s32 	%r6, %r1, -1;
	mul.wide.u32 	%rd5, %r6, 4;
	add.s64 	%rd6, %rd3, %rd5;
	ld.global.u32 	%r7, [%rd6];
	mul.wide.s32 	%rd7, %r2, 4;
	add.s64 	%rd8, %rd4, %rd7;
	ld.global.u32 	%r8, [%rd8];
	add.s32 	%r9, %r8, %r7;
	st.global.u32 	[%rd8], %r9;
$L__BB10_2:
	ret;

}
	// .globl	_Z15firstprefixsum7PiS_S_ii
.visible .entry _Z15firstprefixsum7PiS_S_ii(
	.param .u64 .ptr .align 1 _Z15firstprefixsum7PiS_S_ii_param_0,
	.param .u64 .ptr .align 1 _Z15firstprefixsum7PiS_S_ii_param_1,
	.param .u64 .ptr .align 1 _Z15firstprefixsum7PiS_S_ii_param_2,
	.param .u32 _Z15firstprefixsum7PiS_S_ii_param_3,
	.param .u32 _Z15firstprefixsum7PiS_S_ii_param_4
)
{
	.reg .pred 	%p<29>;
	.reg .b32 	%r<71>;
	.reg .b64 	%rd<13>;

	ld.param.u64 	%rd1, [_Z15firstprefixsum7PiS_S_ii_param_0];
	ld.param.u64 	%rd2, [_Z15firstprefixsum7PiS_S_ii_param_1];
	ld.param.u64 	%rd3, [_Z15firstprefixsum7PiS_S_ii_param_2];
	ld.param.u32 	%r11, [_Z15firstprefixsum7PiS_S_ii_param_3];
	mov.u32 	%r1, %ctaid.x;
	mov.u32 	%r2, %ntid.x;
	mov.u32 	%r3, %tid.x;
	mad.lo.s32 	%r4, %r1, %r2, %r3;
	shr.u32 	%r5, %r3, 5;
	and.b32  	%r6, %r3, 31;
	setp.gt.u32 	%p1, %r3, 15;
	@%p1 bra 	$L__BB11_2;
	shl.b32 	%r12, %r3, 2;
	mov.u32 	%r13, cache_num;
	add.s32 	%r14, %r13, %r12;
	mov.b32 	%r15, 0;
	st.shared.u32 	[%r14], %r15;
$L__BB11_2:
	setp.gt.u32 	%p2, %r6, 15;
	@%p2 bra 	$L__BB11_4;
	mad.lo.s32 	%r16, %r5, 48, %r6;
	shl.b32 	%r17, %r16, 2;
	mov.u32 	%r18, cache_num;
	add.s32 	%r19, %r18, %r17;
	mov.b32 	%r20, 0;
	st.shared.u32 	[%r19+192], %r20;
$L__BB11_4:
	bar.sync 	0;
	setp.ge.s32 	%p3, %r4, %r11;
	mov.b32 	%r70, 0;
	@%p3 bra 	$L__BB11_6;
	cvta.to.global.u64 	%rd4, %rd1;
	mul.wide.s32 	%rd5, %r4, 4;
	add.s64 	%rd6, %rd4, %rd5;
	ld.global.u32 	%r70, [%rd6];
$L__BB11_6:
	mov.u32 	%r22, cache_num;
	mad.lo.s32 	%r23, %r5, 192, %r22;
	shl.b32 	%r24, %r6, 2;
	add.s32 	%r25, %r23, %r24;
	add.s32 	%r9, %r25, 192;
	st.shared.u32 	[%r25+256], %r70;
	bar.sync 	0;
	ld.shared.u32 	%r26, [%r25+256];
	shfl.sync.up.b32	%r27|%p4, %r26, 1, 0, -1;
	setp.eq.s32 	%p5, %r6, 0;
	selp.b32 	%r28, 0, %r27, %p5;
	add.s32 	%r29, %r28, %r26;
	shfl.sync.up.b32	%r30|%p6, %r29, 2, 0, -1;
	setp.gt.u32 	%p7, %r6, 1;
	selp.b32 	%r31, %r30, 0, %p7;
	add.s32 	%r32, %r29, %r31;
	shfl.sync.up.b32	%r33|%p8, %r32, 4, 0, -1;
	setp.gt.u32 	%p9, %r6, 3;
	selp.b32 	%r34, %r33, 0, %p9;
	add.s32 	%r35, %r32, %r34;
	shfl.sync.up.b32	%r36|%p10, %r35, 8, 0, -1;
	setp.gt.u32 	%p11, %r6, 7;
	selp.b32 	%r37, %r36, 0, %p11;
	add.s32 	%r38, %r35, %r37;
	shfl.sync.up.b32	%r39|%p12, %r38, 16, 0, -1;
	setp.gt.u32 	%p13, %r6, 15;
	selp.b32 	%r40, %r39, 0, %p13;
	add.s32 	%r41, %r38, %r40;
	st.shared.u32 	[%r25+256], %r41;
	bar.sync 	0;
	setp.ne.s32 	%p14, %r6, 31;
	shl.b32 	%r42, %r5, 2;
	mov.u32 	%r43, warp_sum;
	add.s32 	%r10, %r43, %r42;
	@%p14 bra 	$L__BB11_8;
	ld.shared.u32 	%r44, [%r9+64];
	st.shared.u32 	[%r10+64], %r44;
$L__BB11_8:
	bar.sync 	0;
	setp.gt.u32 	%p15, %r3, 31;
	@%p15 bra 	$L__BB11_10;
	setp.gt.u32 	%p16, %r6, 15;
	setp.gt.u32 	%p17, %r6, 7;
	setp.gt.u32 	%p18, %r6, 3;
	setp.gt.u32 	%p19, %r6, 1;
	setp.eq.s32 	%p20, %r6, 0;
	add.s32 	%r47, %r43, %r24;
	ld.shared.u32 	%r48, [%r47+64];
	shfl.sync.up.b32	%r49|%p21, %r48, 1, 0, -1;
	selp.b32 	%r50, 0, %r49, %p20;
	add.s32 	%r51, %r50, %r48;
	shfl.sync.up.b32	%r52|%p22, %r51, 2, 0, -1;
	selp.b32 	%r53, %r52, 0, %p19;
	add.s32 	%r54, %r51, %r53;
	shfl.sync.up.b32	%r55|%p23, %r54, 4, 0, -1;
	selp.b32 	%r56, %r55, 0, %p18;
	add.s32 	%r57, %r54, %r56;
	shfl.sync.up.b32	%r58|%p24, %r57, 8, 0, -1;
	selp.b32 	%r59, %r58, 0, %p17;
	add.s32 	%r60, %r57, %r59;
	shfl.sync.up.b32	%r61|%p25, %r60, 16, 0, -1;
	selp.b32 	%r62, %r61, 0, %p16;
	add.s32 	%r63, %r60, %r62;
	st.shared.u32 	[%r47+64], %r63;
$L__BB11_10:
	setp.lt.u32 	%p26, %r3, 32;
	bar.sync 	0;
	@%p26 bra 	$L__BB11_12;
	ld.shared.u32 	%r64, [%r10+60];
	ld.shared.u32 	%r65, [%r9+64];
	add.s32 	%r66, %r65, %r64;
	st.shared.u32 	[%r9+64], %r66;
$L__BB11_12:
	setp.ge.s32 	%p27, %r4, %r11;
	bar.sync 	0;
	bar.sync 	0;
	@%p27 bra 	$L__BB11_14;
	ld.shared.u32 	%r67, [%r9+64];
	cvta.to.global.u64 	%rd7, %rd2;
	mul.wide.s32 	%rd8, %r4, 4;
	add.s64 	%rd9, %rd7, %rd8;
	st.global.u32 	[%rd9], %r67;
$L__BB11_14:
	add.s32 	%r68, %r2, -1;
	setp.ne.s32 	%p28, %r3, %r68;
	@%p28 bra 	$L__BB11_16;
	ld.shared.u32 	%r69, [%r9+64];
	cvta.to.global.u64 	%rd10, %rd3;
	mul.wide.u32 	%rd11, %r1, 4;
	add.s64 	%rd12, %rd10, %rd11;
	st.global.u32 	[%rd12], %r69;
$L__BB11_16:
	ret;

}
	// .globl	_Z15firstprefixsum8PiS_S_ii
.visible .entry _Z15firstprefixsum8PiS_S_ii(
	.param .u64 .ptr .align 1 _Z15firstprefixsum8PiS_S_ii_param_0,
	.param .u64 .ptr .align 1 _Z15firstprefixsum8PiS_S_ii_param_1,
	.param .u64 .ptr .align 1 _Z15firstprefixsum8PiS_S_ii_param_2,
	.param .u32 _Z15firstprefixsum8PiS_S_ii_param_3,
	.param .u32 _Z15firstprefixsum8PiS_S_ii_param_4
)
{
	.reg .pred 	%p<27>;
	.reg .b32 	%r<54>;
	.reg .b64 	%rd<13>;

	ld.param.u64 	%rd1, [_Z15firstprefixsum8PiS_S_ii_param_0];
	ld.param.u64 	%rd2, [_Z15firstprefixsum8PiS_S_ii_param_1];
	ld.param.u64 	%rd3, [_Z15firstprefixsum8PiS_S_ii_param_2];
	ld.param.u32 	%r12, [_Z15firstprefixsum8PiS_S_ii_param_3];
	mov.u32 	%r1, %ctaid.x;
	mov.u32 	%r2, %ntid.x;
	mov.u32 	%r3, %tid.x;
	mad.lo.s32 	%r4, %r1, %r2, %r3;
	setp.ge.s32 	%p1, %r4, %r12;
	mov.b32 	%r52, 0;
	@%p1 bra 	$L__BB12_2;
	cvta.to.global.u64 	%rd4, %rd1;
	mul.wide.s32 	%rd5, %r4, 4;
	add.s64 	%rd6, %rd4, %rd5;
	ld.global.u32 	%r52, [%rd6];
$L__BB12_2:
	and.b32  	%r7, %r3, 31;
	shfl.sync.up.b32	%r14|%p2, %r52, 1, 0, -1;
	setp.eq.s32 	%p3, %r7, 0;
	selp.b32 	%r15, 0, %r14, %p3;
	add.s32 	%r16, %r15, %r52;
	shfl.sync.up.b32	%r17|%p4, %r16, 2, 0, -1;
	setp.gt.u32 	%p5, %r7, 1;
	selp.b32 	%r18, %r17, 0, %p5;
	add.s32 	%r19, %r16, %r18;
	shfl.sync.up.b32	%r20|%p6, %r19, 4, 0, -1;
	setp.gt.u32 	%p7, %r7, 3;
	selp.b32 	%r21, %r20, 0, %p7;
	add.s32 	%r22, %r19, %r21;
	shfl.sync.up.b32	%r23|%p8, %r22, 8, 0, -1;
	setp.gt.u32 	%p9, %r7, 7;
	selp.b32 	%r24, %r23, 0, %p9;
	add.s32 	%r25, %r22, %r24;
	shfl.sync.up.b32	%r26|%p10, %r25, 16, 0, -1;
	setp.gt.u32 	%p11, %r7, 15;
	selp.b32 	%r27, %r26, 0, %p11;
	add.s32 	%r53, %r25, %r27;
	bar.sync 	0;
	setp.ne.s32 	%p12, %r7, 31;
	shr.u32 	%r28, %r3, 3;
	and.b32  	%r29, %r28, 124;
	mov.u32 	%r30, warp_sum;
	add.s32 	%r9, %r30, %r29;
	@%p12 bra 	$L__BB12_4;
	st.shared.u32 	[%r9], %r53;
$L__BB12_4:
	bar.sync 	0;
	setp.gt.u32 	%p13, %r3, 31;
	@%p13 bra 	$L__BB12_6;
	setp.gt.u32 	%p14, %r7, 15;
	setp.gt.u32 	%p15, %r7, 7;
	setp.gt.u32 	%p16, %r7, 3;
	setp.gt.u32 	%p17, %r7, 1;
	setp.eq.s32 	%p18, %r7, 0;
	shl.b32 	%r31, %r7, 2;
	add.s32 	%r33, %r30, %r31;
	ld.shared.u32 	%r34, [%r33];
	shfl.sync.up.b32	%r35|%p19, %r34, 1, 0, -1;
	selp.b32 	%r36, 0, %r35, %p18;
	add.s32 	%r37, %r36, %r34;
	shfl.sync.up.b32	%r38|%p20, %r37, 2, 0, -1;
	selp.b32 	%r39, %r38, 0, %p17;
	add.s32 	%r40, %r37, %r39;
	shfl.sync.up.b32	%r41|%p21, %r40, 4, 0, -1;
	selp.b32 	%r42, %r41, 0, %p16;
	add.s32 	%r43, %r40, %r42;
	shfl.sync.up.b32	%r44|%p22, %r43, 8, 0, -1;
	selp.b32 	%r45, %r44, 0, %p15;
	add.s32 	%r46, %r43, %r45;
	shfl.sync.up.b32	%r47|%p23, %r46, 16, 0, -1;
	selp.b32 	%r48, %r47, 0, %p14;
	add.s32 	%r49, %r46, %r48;
	st.shared.u32 	[%r33], %r49;
$L__BB12_6:
	setp.lt.u32 	%p24, %r3, 32;
	bar.sync 	0;
	@%p24 bra 	$L__BB12_8;
	ld.shared.u32 	%r50, [%r9+-4];
	add.s32 	%r53, %r50, %r53;
$L__BB12_8:
	setp.ge.s32 	%p25, %r4, %r12;
	bar.sync 	0;
	bar.sync 	0;
	@%p25 bra 	$L__BB12_10;
	cvta.to.global.u64 	%rd7, %rd2;
	mul.wide.s32 	%rd8, %r4, 4;
	add.s64 	%rd9, %rd7, %rd8;
	st.global.u32 	[%rd9], %r53;
$L__BB12_10:
	add.s32 	%r51, %r2, -1;
	setp.ne.s32 	%p26, %r3, %r51;
	@%p26 bra 	$L__BB12_12;
	cvta.to.global.u64 	%rd10, %rd3;
	mul.wide.u32 	%rd11, %r1, 4;
	add.s64 	%rd12, %rd10, %rd11;
	st.global.u32 	[%rd12], %r53;
$L__BB12_12:
	ret;

}
	// .globl	_ZN3cub18CUB_300001_SM_10006detail11EmptyKernelIvEEvv
.visible .entry _ZN3cub18CUB_300001_SM_10006detail11EmptyKernelIvEEvv()
{


	ret;

}
	// .globl	_ZN3cub18CUB_300001_SM_10006detail4scan20DeviceScanInitKernelINS0_13ScanTileStateIiLb1EEEEEvT_i
.visible .entry _ZN3cub18CUB_300001_SM_10006detail4scan20DeviceScanInitKernelINS0_13ScanTileStateIiLb1EEEEEvT_i(
	.param .align 8 .b8 _ZN3cub18CUB_300001_SM_10006detail4scan20DeviceScanInitKernelINS0_13ScanTileStateIiLb1EEEEEvT_i_param_0[8],
	.param .u32 _ZN3cub18CUB_300001_SM_10006detail4scan20DeviceScanInitKernelINS0_13ScanTileStateIiLb1EEEEEvT_i_param_1
)
{
	.reg .pred 	%p<5>;
	.reg .b32 	%r<10>;
	.reg .b64 	%rd<7>;

	ld.param.u64 	%rd2, [_ZN3cub18CUB_300001_SM_10006detail4scan20DeviceScanInitKernelINS0_13ScanTileStateIiLb1EEEEEvT_i_param_0];
	ld.param.u32 	%r4, [_ZN3cub18CUB_300001_SM_10006detail4scan20DeviceScanInitKernelINS0_13ScanTileStateIiLb1EEEEEvT_i_param_1];
	cvta.to.global.u64 	%rd1, %rd2;
	mov.u32 	%r1, %ctaid.x;
	mov.u32 	%r5, %ntid.x;
	mov.u32 	%r2, %tid.x;
	mad.lo.s32 	%r3, %r1, %r5, %r2;
	setp.ge.s32 	%p1, %r3, %r4;
	@%p1 bra 	$L__BB14_2;
	mul.wide.s32 	%rd3, %r3, 8;
	add.s64 	%rd4, %rd1, %rd3;
	mov.b32 	%r6, 0;
	mov.b32 	%r7, 99;
	st.global.v2.u32 	[%rd4+256], {%r7, %r6};
$L__BB14_2:
	setp.ne.s32 	%p2, %r1, 0;
	setp.gt.u32 	%p3, %r2, 31;
	or.pred  	%p4, %p2, %p3;
	@%p4 bra 	$L__BB14_4;
	mul.wide.u32 	%rd5, %r2, 8;
	add.s64 	%rd6, %rd1, %rd5;
	mov.b32 	%r9, 0;
	st.global.v2.u32 	[%rd6], {%r9, %r9};
$L__BB14_4:
	ret;

}
	// .globl	_ZN3cub18CUB_300001_SM_10006detail4scan16DeviceScanKernelINS2_10policy_hubIiiijN4cuda3std3__44plusIvEEE10Policy1000EPiSC_NS0_13ScanTileStateIiLb1EEES9_NS0_8NullTypeEjiLb0ESF_EEvT0_T1_T2_iT3_T4_T5_
.visible .entry _ZN3cub18CUB_300001_SM_10006detail4scan16DeviceScanKernelINS2_10policy_hubIiiijN4cuda3std3__44plusIvEEE10Policy1000EPiSC_NS0_13ScanTileStateIiLb1EEES9_NS0_8NullTypeEjiLb0ESF_EEvT0_T1_T2_iT3_T4_T5_(
	.param .u64 .ptr .align 1 _ZN3cub18CUB_300001_SM_10006detail4scan16DeviceScanKernelINS2_10policy_hubIiiijN4cuda3std3__44plusIvEEE10Policy1000EPiSC_NS0_13ScanTileStateIiLb1EEES9_NS0_8NullTypeEjiLb0ESF_EEvT0_T1_T2_iT3_T4_T5__param_0,
	.param .u64 .ptr .align 1 _ZN3cub18CUB_300001_SM_10006detail4scan16DeviceScanKernelINS2_10policy_hubIiiijN4cuda3std3__44plusIvEEE10Policy1000EPiSC_NS0_13ScanTileStateIiLb1EEES9_NS0_8NullTypeEjiLb0ESF_EEvT0_T1_T2_iT3_T4_T5__param_1,
	.param .align 8 .b8 _ZN3cub18CUB_300001_SM_10006detail4scan16DeviceScanKernelINS2_10policy_hubIiiijN4cuda3std3__44plusIvEEE10Policy1000EPiSC_NS0_13ScanTileStateIiLb1EEES9_NS0_8NullTypeEjiLb0ESF_EEvT0_T1_T2_iT3_T4_T5__param_2[8],
	.param .u32 _ZN3cub18CUB_300001_SM_10006detail4scan16DeviceScanKernelINS2_10policy_hubIiiijN4cuda3std3__44plusIvEEE10Policy1000EPiSC_NS0_13ScanTileStateIiLb1EEES9_NS0_8NullTypeEjiLb0ESF_EEvT0_T1_T2_iT3_T4_T5__param_3,
	.param .align 1 .b8 _ZN3cub18CUB_300001_SM_10006detail4scan16DeviceScanKernelINS2_10policy_hubIiiijN4cuda3std3__44plusIvEEE10Policy1000EPiSC_NS0_13ScanTileStateIiLb1EEES9_NS0_8NullTypeEjiLb0ESF_EEvT0_T1_T2_iT3_T4_T5__param_4[1],
	.param .align 1 .b8 _ZN3cub18CUB_300001_SM_10006detail4scan16DeviceScanKernelINS2_10policy_hubIiiijN4cuda3std3__44plusIvEEE10Policy1000EPiSC_NS0_13ScanTileStateIiLb1EEES9_NS0_8NullTypeEjiLb0ESF_EEvT0_T1_T2_iT3_T4_T5__param_5[1],
	.param .u32 _ZN3cub18CUB_300001_SM_10006detail4scan16DeviceScanKernelINS2_10policy_hubIiiijN4cuda3std3__44plusIvEEE10Policy1000EPiSC_NS0_13ScanTileStateIiLb1EEES9_NS0_8NullTypeEjiLb0ESF_EEvT0_T1_T2_iT3_T4_T5__param_6
)
.maxntid 384
{
	.reg .pred 	%p<160>;
	.reg .b32 	%r<1038>;
	.reg .b64 	%rd<58>;
	// demoted variable
	.shared .align 16 .b8 _ZZN3cub18CUB_300001_SM_10006detail4scan16DeviceScanKernelINS2_10policy_hubIiiijN4cuda3std3__44plusIvEEE10Policy1000EPiSC_NS0_13ScanTileStateIiLb1EEES9_NS0_8NullTypeEjiLb0ESF_EEvT0_T1_T2_iT3_T4_T5_E12temp_storage[33808];
	ld.param.u64 	%rd2, [_ZN3cub18CUB_300001_SM_10006detail4scan16DeviceScanKernelINS2_10policy_hubIiiijN4cuda3std3__44plusIvEEE10Policy1000EPiSC_NS0_13ScanTileStateIiLb1EEES9_NS0_8NullTypeEjiLb0ESF_EEvT0_T1_T2_iT3_T4_T5__param_2];
	ld.param.u64 	%rd13, [_ZN3cub18CUB_300001_SM_10006detail4scan16DeviceScanKernelINS2_10policy_hubIiiijN4cuda3std3__44plusIvEEE10Policy1000EPiSC_NS0_13ScanTileStateIiLb1EEES9_NS0_8NullTypeEjiLb0ESF_EEvT0_T1_T2_iT3_T4_T5__param_0];
	ld.param.u32 	%r235, [_ZN3cub18CUB_300001_SM_10006detail4scan16DeviceScanKernelINS2_10policy_hubIiiijN4cuda3std3__44plusIvEEE10Policy1000EPiSC_NS0_13ScanTileStateIiLb1EEES9_NS0_8NullTypeEjiLb0ESF_EEvT0_T1_T2_iT3_T4_T5__param_3];
	ld.param.u32 	%r236, [_ZN3cub18CUB_300001_SM_10006detail4scan16DeviceScanKernelINS2_10policy_hubIiiijN4cuda3std3__44plusIvEEE10Policy1000EPiSC_NS0_13ScanTileStateIiLb1EEES9_NS0_8NullTypeEjiLb0ESF_EEvT0_T1_T2_iT3_T4_T5__param_6];
	cvta.to.global.u64 	%rd1, %rd13;
	mov.u32 	%r237, %ctaid.x;
	add.s32 	%r986, %r235, %r237;
	mul.lo.s32 	%r2, %r986, 8448;
	sub.s32 	%r3, %r236, %r2;
	setp.lt.u32 	%p1, %r3, 8449;
	@%p1 bra 	$L__BB15_26;
	cvt.u64.u32 	%rd37, %r2;
	mov.u32 	%r4, %tid.x;
	and.b32  	%r630, %r4, 31;
	and.b32  	%r631, %r4, 992;
	mul.lo.s32 	%r632, %r631, 22;
	or.b32  	%r633, %r632, %r630;
	cvt.u64.u32 	%rd38, %r633;
	add.s64 	%rd3, %rd38, %rd37;
	shl.b64 	%rd39, %rd3, 2;
	add.s64 	%rd40, %rd1, %rd39;
	ld.global.u32 	%r634, [%rd40];
	ld.global.u32 	%r635, [%rd40+128];
	ld.global.u32 	%r636, [%rd40+256];
	ld.global.u32 	%r637, [%rd40+384];
	ld.global.u32 	%r638, [%rd40+512];
	ld.global.u32 	%r639, [%rd40+640];
	ld.global.u32 	%r640, [%rd40+768];
	ld.global.u32 	%r641, [%rd40+896];
	ld.global.u32 	%r642, [%rd40+1024];
	ld.global.u32 	%r643, [%rd40+1152];
	ld.global.u32 	%r644, [%rd40+1280];
	ld.global.u32 	%r645, [%rd40+1408];
	ld.global.u32 	%r646, [%rd40+1536];
	ld.global.u32 	%r647, [%rd40+1664];
	ld.global.u32 	%r648, [%rd40+1792];
	ld.global.u32 	%r649, [%rd40+1920];
	ld.global.u32 	%r650, [%rd40+2048];
	ld.global.u32 	%r651, [%rd40+2176];
	ld.global.u32 	%r652, [%rd40+2304];
	ld.global.u32 	%r653, [%rd40+2432];
	ld.global.u32 	%r654, [%rd40+2560];
	ld.global.u32 	%r655, [%rd40+2688];
	// begin inline asm
	mov.u32 %r629, %laneid;
	// end inline asm
	shr.u32 	%r6, %r4, 5;
	mad.lo.s32 	%r656, %r6, 704, %r629;
	shl.b32 	%r657, %r656, 2;
	mov.u32 	%r658, _ZZN3cub18CUB_300001_SM_10006detail4scan16DeviceScanKernelINS2_10policy_hubIiiijN4cuda3std3__44plusIvEEE10Policy1000EPiSC_NS0_13ScanTileStateIiLb1EEES9_NS0_8NullTypeEjiLb0ESF_EEvT0_T1_T2_iT3_T4_T5_E12temp_storage;
	add.s32 	%r7, %r658, %r657;
	st.shared.u32 	[%r7], %r634;
	st.shared.u32 	[%r7+128], %r635;
	st.shared.u32 	[%r7+256], %r636;
	st.shared.u32 	[%r7+384], %r637;
	st.shared.u32 	[%r7+512], %r638;
	st.shared.u32 	[%r7+640], %r639;
	st.shared.u32 	[%r7+768], %r640;
	st.shared.u32 	[%r7+896], %r641;
	st.shared.u32 	[%r7+1024], %r642;
	st.shared.u32 	[%r7+1152], %r643;
	st.shared.u32 	[%r7+1280], %r644;
	st.shared.u32 	[%r7+1408], %r645;
	st.shared.u32 	[%r7+1536], %r646;
	st.shared.u32 	[%r7+1664], %r647;
	st.shared.u32 	[%r7+1792], %r648;
	st.shared.u32 	[%r7+1920], %r649;
	st.shared.u32 	[%r7+2048], %r650;
	st.shared.u32 	[%r7+2176], %r651;
	st.shared.u32 	[%r7+2304], %r652;
	st.shared.u32 	[%r7+2432], %r653;
	st.shared.u32 	[%r7+2560], %r654;
	st.shared.u32 	[%r7+2688], %r655;
	bar.warp.sync 	-1;
	mad.lo.s32 	%r8, %r629, 84, %r7;
	ld.shared.v2.u32 	{%r9, %r10}, [%r8];
	ld.shared.v2.u32 	{%r11, %r12}, [%r8+8];
	ld.shared.v2.u32 	{%r13, %r14}, [%r8+16];
	ld.shared.v2.u32 	{%r15, %r16}, [%r8+24];
	ld.shared.v2.u32 	{%r17, %r18}, [%r8+32];
	ld.shared.v2.u32 	{%r19, %r20}, [%r8+40];
	ld.shared.v2.u32 	{%r21, %r22}, [%r8+48];
	ld.shared.v2.u32 	{%r23, %r24}, [%r8+56];
	ld.shared.v2.u32 	{%r25, %r26}, [%r8+64];
	ld.shared.v2.u32 	{%r27, %r28}, [%r8+72];
	ld.shared.v2.u32 	{%r29, %r30}, [%r8+80];
	bar.sync 	0;
	setp.ne.s32 	%p104, %r986, 0;
	@%p104 bra 	$L__BB15_6;
	add.s32 	%r880, %r10, %r9;
	add.s32 	%r881, %r11, %r880;
	add.s32 	%r882, %r12, %r881;
	add.s32 	%r883, %r13, %r882;
	add.s32 	%r884, %r14, %r883;
	add.s32 	%r885, %r15, %r884;
	add.s32 	%r886, %r16, %r885;
	add.s32 	%r887, %r17, %r886;
	add.s32 	%r888, %r18, %r887;
	add.s32 	%r889, %r19, %r888;
	add.s32 	%r890, %r20, %r889;
	add.s32 	%r891, %r21, %r890;
	add.s32 	%r892, %r22, %r891;
	add.s32 	%r893, %r23, %r892;
	add.s32 	%r894, %r24, %r893;
	add.s32 	%r895, %r25, %r894;
	add.s32 	%r896, %r26, %r895;
	add.s32 	%r897, %r27, %r896;
	add.s32 	%r898, %r28, %r897;
	add.s32 	%r899, %r29, %r898;
	add.s32 	%r854, %r30, %r899;
	mov.b32 	%r852, 1;
	mov.b32 	%r877, 0;
	mov.b32 	%r879, -1;
	// begin inline asm
	{  .reg .s32 r0;  .reg .pred p;  shfl.sync.up.b32 r0|p, %r854, %r852, %r877, %r879;  @p add.s32 r0, r0, %r854;  mov.s32 %r850, r0;}
	// end inline asm
	mov.b32 	%r858, 2;
	// begin inline asm
	{  .reg .s32 r0;  .reg .pred p;  shfl.sync.up.b32 r0|p, %r850, %r858, %r877, %r879;  @p add.s32 r0, r0, %r850;  mov.s32 %r856, r0;}
	// end inline asm
	mov.b32 	%r864, 4;
	// begin inline asm
	{  .reg .s32 r0;  .reg .pred p;  shfl.sync.up.b32 r0|p, %r856, %r864, %r877, %r879;  @p add.s32 r0, r0, %r856;  mov.s32 %r862, r0;}
	// end inline asm
	mov.b32 	%r870, 8;
	// begin inline asm
	{  .reg .s32 r0;  .reg .pred p;  shfl.sync.up.b32 r0|p, %r862, %r870, %r877, %r879;  @p add.s32 r0, r0, %r862;  mov.s32 %r868, r0;}
	// end inline asm
	mov.b32 	%r876, 16;
	// begin inline asm
	{  .reg .s32 r0;  .reg .pred p;  shfl.sync.up.b32 r0|p, %r868, %r876, %r877, %r879;  @p add.s32 r0, r0, %r868;  mov.s32 %r874, r0;}
	// end inline asm
	setp.ne.s32 	%p146, %r629, 31;
	@%p146 bra 	$L__BB15_4;
	shl.b32 	%r900, %r6, 2;
	add.s32 	%r902, %r658, %r900;
	st.shared.u32 	[%r902+16], %r874;
$L__BB15_4:
	sub.s32 	%r903, %r874, %r854;
	bar.sync 	0;
	ld.shared.v4.u32 	{%r904, %r905, %r906, %r907}, [_ZZN3cub18CUB_300001_SM_10006detail4scan16DeviceScanKernelINS2_10policy_hubIiiijN4cuda3std3__44plusIvEEE10Policy1000EPiSC_NS0_13ScanTileStateIiLb1EEES9_NS0_8NullTypeEjiLb0ESF_EEvT0_T1_T2_iT3_T4_T5_E12temp_storage+16];
	add.s32 	%r908, %r905, %r904;
	setp.eq.s32 	%p147, %r6, 2;
	selp.b32 	%r909, %r908, %r904, %p147;
	add.s32 	%r910, %r908, %r906;
	setp.eq.s32 	%p148, %r6, 3;
	selp.b32 	%r911, %r910, %r909, %p148;
	add.s32 	%r912, %r910, %r907;
	setp.eq.s32 	%p149, %r6, 4;
	selp.b32 	%r913, %r912, %r911, %p149;
	ld.shared.v4.u32 	{%r914, %r915, %r916, %r917}, [_ZZN3cub18CUB_300001_SM_10006detail4scan16DeviceScanKernelINS2_10policy_hubIiiijN4cuda3std3__44plusIvEEE10Policy1000EPiSC_NS0_13ScanTileStateIiLb1EEES9_NS0_8NullTypeEjiLb0ESF_EEvT0_T1_T2_iT3_T4_T5_E12temp_storage+32];
	add.s32 	%r918, %r912, %r914;
	setp.eq.s32 	%p150, %r6, 5;
	selp.b32 	%r919, %r918, %r913, %p150;
	add.s32 	%r920, %r918, %r915;
	setp.eq.s32 	%p151, %r6, 6;
	selp.b32 	%r921, %r920, %r919, %p151;
	add.s32 	%r922, %r920, %r916;
	setp.eq.s32 	%p152, %r6, 7;
	selp.b32 	%r923, %r922, %r921, %p152;
	add.s32 	%r924, %r922, %r917;
	setp.eq.s32 	%p153, %r6, 8;
	selp.b32 	%r925, %r924, %r923, %p153;
	ld.shared.v4.u32 	{%r926, %r927, %r928, %r929}, [_ZZN3cub18CUB_300001_SM_10006detail4scan16DeviceScanKernelINS2_10policy_hubIiiijN4cuda3std3__44plusIvEEE10Policy1000EPiSC_NS0_13ScanTileStateIiLb1EEES9_NS0_8NullTypeEjiLb0ESF_EEvT0_T1_T2_iT3_T4_T5_E12temp_storage+48];
	add.s32 	%r930, %r924, %r926;
	setp.eq.s32 	%p154, %r6, 9;
	selp.b32 	%r931, %r930, %r925, %p154;
	add.s32 	%r932, %r930, %r927;
	setp.eq.s32 	%p155, %r6, 10;
	selp.b32 	%r933, %r932, %r931, %p155;
	add.s32 	%r934, %r932, %r928;
	setp.eq.s32 	%p156, %r6, 11;
	selp.b32 	%r935, %r934, %r933, %p156;
	add.s32 	%r33, %r934, %r929;
	setp.lt.u32 	%p157, %r4, 32;
	setp.eq.s32 	%p158, %r629, 0;
	selp.b32 	%r936, 0, %r903, %p158;
	add.s32 	%r937, %r935, %r936;
	selp.b32 	%r1000, %r903, %r937, %p157;
	setp.ne.s32 	%p159, %r4, 0;
	@%p159 bra 	$L__BB15_25;
	add.s64 	%rd52, %rd2, 256;
	mov.b32 	%r938, 101;
	// begin inline asm
	st.relaxed.gpu.v2.u32 [%rd52], {%r938, %r33};
	// end inline asm
	mov.b32 	%r1000, 0;
	bra.uni 	$L__BB15_25;
$L__BB15_6:
	add.s32 	%r689, %r10, %r9;
	add.s32 	%r690, %r11, %r689;
	add.s32 	%r691, %r12, %r690;
	add.s32 	%r692, %r13, %r691;
	add.s32 	%r693, %r14, %r692;
	add.s32 	%r694, %r15, %r693;
	add.s32 	%r695, %r16, %r694;
	add.s32 	%r696, %r17, %r695;
	add.s32 	%r697, %r18, %r696;
	add.s32 	%r698, %r19, %r697;
	add.s32 	%r699, %r20, %r698;
	add.s32 	%r700, %r21, %r699;
	add.s32 	%r701, %r22, %r700;
	add.s32 	%r702, %r23, %r701;
	add.s32 	%r703, %r24, %r702;
	add.s32 	%r704, %r25, %r703;
	add.s32 	%r705, %r26, %r704;
	add.s32 	%r706, %r27, %r705;
	add.s32 	%r707, %r28, %r706;
	add.s32 	%r708, %r29, %r707;
	add.s32 	%r663, %r30, %r708;
	mov.b32 	%r661, 1;
	mov.b32 	%r686, 0;
	mov.b32 	%r688, -1;
	// begin inline asm
	{  .reg .s32 r0;  .reg .pred p;  shfl.sync.up.b32 r0|p, %r663, %r661, %r686, %r688;  @p add.s32 r0, r0, %r663;  mov.s32 %r659, r0;}
	// end inline asm
	mov.b32 	%r667, 2;
	// begin inline asm
	{  .reg .s32 r0;  .reg .pred p;  shfl.sync.up.b32 r0|p, %r659, %r667, %r686, %r688;  @p add.s32 r0, r0, %r659;  mov.s32 %r665, r0;}
	// end inline asm
	mov.b32 	%r673, 4;
	// begin inline asm
	{  .reg .s32 r0;  .reg .pred p;  shfl.sync.up.b32 r0|p, %r665, %r673, %r686, %r688;  @p add.s32 r0, r0, %r665;  mov.s32 %r671, r0;}
	// end inline asm
	mov.b32 	%r679, 8;
	// begin inline asm
	{  .reg .s32 r0;  .reg .pred p;  shfl.sync.up.b32 r0|p, %r671, %r679, %r686, %r688;  @p add.s32 r0, r0, %r671;  mov.s32 %r677, r0;}
	// end inline asm
	mov.b32 	%r685, 16;
	// begin inline asm
	{  .reg .s32 r0;  .reg .pred p;  shfl.sync.up.b32 r0|p, %r677, %r685, %r686, %r688;  @p add.s32 r0, r0, %r677;  mov.s32 %r683, r0;}
	// end inline asm
	setp.ne.s32 	%p105, %r629, 31;
	@%p105 bra 	$L__BB15_8;
	shl.b32 	%r709, %r6, 2;
	add.s32 	%r711, %r658, %r709;
	st.shared.u32 	[%r711+16], %r683;
$L__BB15_8:
	sub.s32 	%r712, %r683, %r663;
	bar.sync 	0;
	ld.shared.v4.u32 	{%r713, %r714, %r715, %r716}, [_ZZN3cub18CUB_300001_SM_10006detail4scan16DeviceScanKernelINS2_10policy_hubIiiijN4cuda3std3__44plusIvEEE10Policy1000EPiSC_NS0_13ScanTileStateIiLb1EEES9_NS0_8NullTypeEjiLb0ESF_EEvT0_T1_T2_iT3_T4_T5_E12temp_storage+16];
	add.s32 	%r717, %r714, %r713;
	setp.eq.s32 	%p106, %r6, 2;
	selp.b32 	%r718, %r717, %r713, %p106;
	add.s32 	%r719, %r717, %r715;
	setp.eq.s32 	%p107, %r6, 3;
	selp.b32 	%r720, %r719, %r718, %p107;
	add.s32 	%r721, %r719, %r716;
	setp.eq.s32 	%p108, %r6, 4;
	selp.b32 	%r722, %r721, %r720, %p108;
	ld.shared.v4.u32 	{%r723, %r724, %r725, %r726}, [_ZZN3cub18CUB_300001_SM_10006detail4scan16DeviceScanKernelINS2_10policy_hubIiiijN4cuda3std3__44plusIvEEE10Policy1000EPiSC_NS0_13ScanTileStateIiLb1EEES9_NS0_8NullTypeEjiLb0ESF_EEvT0_T1_T2_iT3_T4_T5_E12temp_storage+32];
	add.s32 	%r727, %r721, %r723;
	setp.eq.s32 	%p109, %r6, 5;
	selp.b32 	%r728, %r727, %r722, %p109;
	add.s32 	%r729, %r727, %r724;
	setp.eq.s32 	%p110, %r6, 6;
	selp.b32 	%r730, %r729, %r728, %p110;
	add.s32 	%r731, %r729, %r725;
	setp.eq.s32 	%p111, %r6, 7;
	selp.b32 	%r732, %r731, %r730, %p111;
	add.s32 	%r733, %r731, %r726;
	setp.eq.s32 	%p112, %r6, 8;
	selp.b32 	%r734, %r733, %r732, %p112;
	ld.shared.v4.u32 	{%r735, %r736, %r737, %r738}, [_ZZN3cub18CUB_300001_SM_10006detail4scan16DeviceScanKernelINS2_10policy_hubIiiijN4cuda3std3__44plusIvEEE10Policy1000EPiSC_NS0_13ScanTileStateIiLb1EEES9_NS0_8NullTypeEjiLb0ESF_EEvT0_T1_T2_iT3_T4_T5_E12temp_storage+48];
	add.s32 	%r739, %r733, %r735;
	setp.eq.s32 	%p113, %r6, 9;
	selp.b32 	%r740, %r739, %r734, %p113;
	add.s32 	%r741, %r739, %r736;
	setp.eq.s32 	%p114, %r6, 10;
	selp.b32 	%r742, %r741, %r740, %p114;
	add.s32 	%r743, %r741, %r737;
	setp.eq.s32 	%p115, %r6, 11;
	selp.b32 	%r744, %r743, %r742, %p115;
	add.s32 	%r37, %r743, %r738;
	setp.gt.u32 	%p116, %r4, 31;
	setp.lt.u32 	%p117, %r4, 32;
	setp.eq.s32 	%p118, %r629, 0;
	selp.b32 	%r745, 0, %r712, %p118;
	add.s32 	%r999, %r744, %r745;
	selp.b32 	%r39, %r712, %r999, %p117;
	@%p116 bra 	$L__BB15_24;
	setp.ne.s32 	%p119, %r4, 0;
	mul.wide.s32 	%rd41, %r986, 8;
	add.s64 	%rd4, %rd2, %rd41;
	@%p119 bra 	$L__BB15_11;
	st.shared.u32 	[_ZZN3cub18CUB_300001_SM_10006detail4scan16DeviceScanKernelINS2_10policy_hubIiiijN4cuda3std3__44plusIvEEE10Policy1000EPiSC_NS0_13ScanTileStateIiLb1EEES9_NS0_8NullTypeEjiLb0ESF_EEvT0_T1_T2_iT3_T4_T5_E12temp_storage+12], %r37;
	add.s64 	%rd42, %rd4, 256;
	mov.b32 	%r746, 100;
	// begin inline asm
	st.relaxed.gpu.v2.u32 [%rd42], {%r746, %r37};
	// end inline asm
$L__BB15_11:
	not.b32 	%r752, %r4;
	add.s32 	%r994, %r986, %r752;
	mov.b32 	%r748, 830;
	// begin inline asm
	nanosleep.u32 %r748;
	// end inline asm
	mul.wide.s32 	%rd44, %r994, 8;
	add.s64 	%rd45, %rd2, %rd44;
	add.s64 	%rd43, %rd45, 256;
	// begin inline asm
	ld.relaxed.gpu.v2.u32 {%r996, %r988}, [%rd43];
	// end inline asm
	mov.b32 	%r989, 952;
$L__BB15_12:
	setp.eq.s32 	%p120, %r996, 99;
	mov.b32 	%r753, -1;
	vote.sync.any.pred 	%p121, %p120, %r753;
	not.pred 	%p122, %p121;
	@%p122 bra 	$L__BB15_14;
	mul.lo.s32 	%r848, %r986, 16807;
	and.b32  	%r986, %r848, 2147483647;
	add.s32 	%r849, %r989, 1;
	rem.u32 	%r845, %r986, %r849;
	// begin inline asm
	nanosleep.u32 %r845;
	// end inline asm
	shr.u32 	%r989, %r989, 1;
	// begin inline asm
	ld.relaxed.gpu.v2.u32 {%r996, %r988}, [%rd43];
	// end inline asm
	bra.uni 	$L__BB15_12;
$L__BB15_14:
	setp.eq.s32 	%p123, %r996, 101;
	mov.b32 	%r780, -1;
	vote.sync.ballot.b32 	%r782, %p123, %r780;
	// begin inline asm
	mov.u32 %r755, %lanemask_ge;
	// end inline asm
	and.b32  	%r783, %r782, %r755;
	or.b32  	%r784, %r783, -2147483648;
	add.s32 	%r785, %r784, -1;
	not.b32 	%r786, %r784;
	and.b32  	%r787, %r786, %r785;
	popc.b32 	%r759, %r787;
	mov.b32 	%r758, 1;
	// begin inline asm
	shfl.sync.down.b32 %r756, %r988, %r758, %r759, %r780;
	// end inline asm
	setp.lt.s32 	%p125, %r629, %r759;
	selp.b32 	%r788, %r756, 0, %p125;
	add.s32 	%r762, %r788, %r988;
	mov.b32 	%r763, 2;
	// begin inline asm
	shfl.sync.down.b32 %r761, %r762, %r763, %r759, %r780;
	// end inline asm
	add.s32 	%r54, %r629, 2;
	setp.gt.s32 	%p126, %r54, %r759;
	selp.b32 	%r789, 0, %r761, %p126;
	add.s32 	%r767, %r762, %r789;
	mov.b32 	%r768, 4;
	// begin inline asm
	shfl.sync.down.b32 %r766, %r767, %r768, %r759, %r780;
	// end inline asm
	add.s32 	%r55, %r629, 4;
	setp.gt.s32 	%p127, %r55, %r759;
	selp.b32 	%r790, 0, %r766, %p127;
	add.s32 	%r772, %r767, %r790;
	mov.b32 	%r773, 8;
	// begin inline asm
	shfl.sync.down.b32 %r771, %r772, %r773, %r759, %r780;
	// end inline asm
	add.s32 	%r56, %r629, 8;
	setp.gt.s32 	%p128, %r56, %r759;
	selp.b32 	%r791, 0, %r771, %p128;
	add.s32 	%r777, %r772, %r791;
	mov.b32 	%r778, 16;
	// begin inline asm
	shfl.sync.down.b32 %r776, %r777, %r778, %r759, %r780;
	// end inline asm
	add.s32 	%r57, %r629, 16;
	setp.gt.s32 	%p129, %r57, %r759;
	selp.b32 	%r792, 0, %r776, %p129;
	add.s32 	%r993, %r777, %r792;
	add.s64 	%rd6, %rd2, 256;
	mov.b32 	%r990, 952;
$L__BB15_15:
	setp.ne.s32 	%p130, %r996, 101;
	mov.b32 	%r793, -1;
	vote.sync.all.pred 	%p131, %p130, %r793;
	not.pred 	%p132, %p131;
	@%p132 bra 	$L__BB15_20;
	shr.u32 	%r990, %r990, 1;
	mul.wide.s32 	%rd48, %r994, 8;
	add.s64 	%rd49, %rd6, %rd48;
	add.s64 	%rd47, %rd49, -256;
	// begin inline asm
	ld.relaxed.gpu.v2.u32 {%r996, %r997}, [%rd47];
	// end inline asm
	mov.u32 	%r998, %r990;
$L__BB15_17:
	setp.eq.s32 	%p136, %r996, 99;
	mov.b32 	%r801, -1;
	vote.sync.any.pred 	%p137, %p136, %r801;
	not.pred 	%p138, %p137;
	@%p138 bra 	$L__BB15_19;
	mul.lo.s32 	%r843, %r986, 16807;
	and.b32  	%r986, %r843, 2147483647;
	add.s32 	%r844, %r998, 1;
	rem.u32 	%r840, %r986, %r844;
	// begin inline asm
	nanosleep.u32 %r840;
	// end inline asm
	shr.u32 	%r998, %r998, 1;
	// begin inline asm
	ld.relaxed.gpu.v2.u32 {%r996, %r997}, [%rd47];
	// end inline asm
	bra.uni 	$L__BB15_17;
$L__BB15_19:
	setp.eq.s32 	%p139, %r996, 101;
	mov.b32 	%r827, -1;
	vote.sync.ballot.b32 	%r828, %p139, %r827;
	and.b32  	%r829, %r828, %r755;
	or.b32  	%r830, %r829, -2147483648;
	add.s32 	%r831, %r830, -1;
	not.b32 	%r832, %r830;
	and.b32  	%r833, %r832, %r831;
	popc.b32 	%r806, %r833;
	mov.b32 	%r805, 1;
	// begin inline asm
	shfl.sync.down.b32 %r803, %r997, %r805, %r806, %r827;
	// end inline asm
	setp.lt.s32 	%p141, %r629, %r806;
	selp.b32 	%r834, %r803, 0, %p141;
	add.s32 	%r809, %r834, %r997;
	mov.b32 	%r810, 2;
	// begin inline asm
	shfl.sync.down.b32 %r808, %r809, %r810, %r806, %r827;
	// end inline asm
	setp.gt.s32 	%p142, %r54, %r806;
	selp.b32 	%r835, 0, %r808, %p142;
	add.s32 	%r814, %r809, %r835;
	mov.b32 	%r815, 4;
	// begin inline asm
	shfl.sync.down.b32 %r813, %r814, %r815, %r806, %r827;
	// end inline asm
	setp.gt.s32 	%p143, %r55, %r806;
	selp.b32 	%r836, 0, %r813, %p143;
	add.s32 	%r819, %r814, %r836;
	mov.b32 	%r820, 8;
	// begin inline asm
	shfl.sync.down.b32 %r818, %r819, %r820, %r806, %r827;
	// end inline asm
	setp.gt.s32 	%p144, %r56, %r806;
	selp.b32 	%r837, 0, %r818, %p144;
	add.s32 	%r824, %r819, %r837;
	mov.b32 	%r825, 16;
	// begin inline asm
	shfl.sync.down.b32 %r823, %r824, %r825, %r806, %r827;
	// end inline asm
	setp.gt.s32 	%p145, %r57, %r806;
	selp.b32 	%r838, 0, %r823, %p145;
	add.s32 	%r839, %r838, %r993;
	add.s32 	%r993, %r839, %r824;
	add.s32 	%r994, %r994, -32;
	bra.uni 	$L__BB15_15;
$L__BB15_20:
	@%p119 bra 	$L__BB15_22;
	add.s32 	%r796, %r993, %r37;
	add.s64 	%rd46, %rd4, 256;
	mov.b32 	%r795, 101;
	// begin inline asm
	st.relaxed.gpu.v2.u32 [%rd46], {%r795, %r796};
	// end inline asm
	st.shared.u32 	[_ZZN3cub18CUB_300001_SM_10006detail4scan16DeviceScanKernelINS2_10policy_hubIiiijN4cuda3std3__44plusIvEEE10Policy1000EPiSC_NS0_13ScanTileStateIiLb1EEES9_NS0_8NullTypeEjiLb0ESF_EEvT0_T1_T2_iT3_T4_T5_E12temp_storage+4], %r993;
	st.shared.u32 	[_ZZN3cub18CUB_300001_SM_10006detail4scan16DeviceScanKernelINS2_10policy_hubIiiijN4cuda3std3__44plusIvEEE10Policy1000EPiSC_NS0_13ScanTileStateIiLb1EEES9_NS0_8NullTypeEjiLb0ESF_EEvT0_T1_T2_iT3_T4_T5_E12temp_storage+8], %r796;
$L__BB15_22:
	setp.ne.s32 	%p134, %r629, 0;
	mov.u32 	%r999, %r39;
	@%p134 bra 	$L__BB15_24;
	st.shared.u32 	[_ZZN3cub18CUB_300001_SM_10006detail4scan16DeviceScanKernelINS2_10policy_hubIiiijN4cuda3std3__44plusIvEEE10Policy1000EPiSC_NS0_13ScanTileStateIiLb1EEES9_NS0_8NullTypeEjiLb0ESF_EEvT0_T1_T2_iT3_T4_T5_E12temp_storage+76], %r993;
	mov.u32 	%r999, %r993;
$L__BB15_24:
	bar.sync 	0;
	setp.eq.s32 	%p135, %r4, 0;
	ld.shared.u32 	%r797, [_ZZN3cub18CUB_300001_SM_10006detail4scan16DeviceScanKernelINS2_10policy_hubIiiijN4cuda3std3__44plusIvEEE10Policy1000EPiSC_NS0_13ScanTileStateIiLb1EEES9_NS0_8NullTypeEjiLb0ESF_EEvT0_T1_T2_iT3_T4_T5_E12temp_storage+76];
	selp.b32 	%r798, 0, %r797, %p135;
	add.s32 	%r1000, %r798, %r999;
$L__BB15_25:
	ld.param.u64 	%rd57, [_ZN3cub18CUB_300001_SM_10006detail4scan16DeviceScanKernelINS2_10policy_hubIiiijN4cuda3std3__44plusIvEEE10Policy1000EPiSC_NS0_13ScanTileStateIiLb1EEES9_NS0_8NullTypeEjiLb0ESF_EEvT0_T1_T2_iT3_T4_T5__param_1];
	add.s32 	%r941, %r1000, %r9;
	add.s32 	%r942, %r10, %r941;
	add.s32 	%r943, %r11, %r942;
	add.s32 	%r944, %r12, %r943;
	add.s32 	%r945, %r13, %r944;
	add.s32 	%r946, %r14, %r945;
	add.s32 	%r947, %r15, %r946;
	add.s32 	%r948, %r16, %r947;
	add.s32 	%r949, %r17, %r948;
	add.s32 	%r950, %r18, %r949;
	add.s32 	%r951, %r19, %r950;
	add.s32 	%r952, %r20, %r951;
	add.s32 	%r953, %r21, %r952;
	add.s32 	%r954, %r22, %r953;
	add.s32 	%r955, %r23, %r954;
	add.s32 	%r956, %r24, %r955;
	add.s32 	%r957, %r25, %r956;
	add.s32 	%r958, %r26, %r957;
	add.s32 	%r959, %r27, %r958;
	add.s32 	%r960, %r28, %r959;
	add.s32 	%r961, %r29, %r960;
	add.s32 	%r962, %r30, %r961;
	bar.sync 	0;
	st.shared.v2.u32 	[%r8], {%r941, %r942};
	st.shared.v2.u32 	[%r8+8], {%r943, %r944};
	st.shared.v2.u32 	[%r8+16], {%r945, %r946};
	st.shared.v2.u32 	[%r8+24], {%r947, %r948};
	st.shared.v2.u32 	[%r8+32], {%r949, %r950};
	st.shared.v2.u32 	[%r8+40], {%r951, %r952};
	st.shared.v2.u32 	[%r8+48], {%r953, %r954};
	st.shared.v2.u32 	[%r8+56], {%r955, %r956};
	st.shared.v2.u32 	[%r8+64], {%r957, %r958};
	st.shared.v2.u32 	[%r8+72], {%r959, %r960};
	st.shared.v2.u32 	[%r8+80], {%r961, %r962};
	bar.warp.sync 	-1;
	ld.shared.u32 	%r963, [%r7];
	ld.shared.u32 	%r964, [%r7+128];
	ld.shared.u32 	%r965, [%r7+256];
	ld.shared.u32 	%r966, [%r7+384];
	ld.shared.u32 	%r967, [%r7+512];
	ld.shared.u32 	%r968, [%r7+640];
	ld.shared.u32 	%r969, [%r7+768];
	ld.shared.u32 	%r970, [%r7+896];
	ld.shared.u32 	%r971, [%r7+1024];
	ld.shared.u32 	%r972, [%r7+1152];
	ld.shared.u32 	%r973, [%r7+1280];
	ld.shared.u32 	%r974, [%r7+1408];
	ld.shared.u32 	%r975, [%r7+1536];
	ld.shared.u32 	%r976, [%r7+1664];
	ld.shared.u32 	%r977, [%r7+1792];
	ld.shared.u32 	%r978, [%r7+1920];
	ld.shared.u32 	%r979, [%r7+2048];
	ld.shared.u32 	%r980, [%r7+2176];
	ld.shared.u32 	%r981, [%r7+2304];
	ld.shared.u32 	%r982, [%r7+2432];
	ld.shared.u32 	%r983, [%r7+2560];
	ld.shared.u32 	%r984, [%r7+2688];
	cvta.to.global.u64 	%rd53, %rd57;
	add.s64 	%rd55, %rd53, %rd39;
	st.global.u32 	[%rd55], %r963;
	st.global.u32 	[%rd55+128], %r964;
	st.global.u32 	[%rd55+256], %r965;
	st.global.u32 	[%rd55+384], %r966;
	st.global.u32 	[%rd55+512], %r967;
	st.global.u32 	[%rd55+640], %r968;
	st.global.u32 	[%rd55+768], %r969;
	st.global.u32 	[%rd55+896], %r970;
	st.global.u32 	[%rd55+1024], %r971;
	st.global.u32 	[%rd55+1152], %r972;
	st.global.u32 	[%rd55+1280], %r973;
	st.global.u32 	[%rd55+1408], %r974;
	st.global.u32 	[%rd55+1536], %r975;
	st.global.u32 	[%rd55+1664], %r976;
	st.global.u32 	[%rd55+1792], %r977;
	st.global.u32 	[%rd55+1920], %r978;
	st.global.u32 	[%rd55+2048], %r979;
	st.global.u32 	[%rd55+2176], %r980;
	st.global.u32 	[%rd55+2304], %r981;
	st.global.u32 	[%rd55+2432], %r982;
	st.global.u32 	[%rd55+2560], %r983;
	st.global.u32 	[%rd55+2688], %r984;
	bra.uni 	$L__BB15_140;
$L__BB15_26:
	setp.eq.s32 	%p2, %r3, 0;
	@%p2 bra 	$L__BB15_140;
	mul.wide.u32 	%rd14, %r2, 4;
	add.s64 	%rd15, %rd1, %rd14;
	mov.u32 	%r82, %tid.x;
	ld.global.u32 	%r1022, [%rd15];
	and.b32  	%r238, %r82, 31;
	and.b32  	%r239, %r82, 992;
	mul.lo.s32 	%r240, %r239, 22;
	or.b32  	%r84, %r240, %r238;
	setp.ge.u32 	%p3, %r84, %r3;
	shl.b32 	%r241, %r84, 2;
	cvt.u64.u32 	%rd16, %r241;
	add.s64 	%rd8, %rd15, %rd16;
	mov.u32 	%r1001, %r1022;
	@%p3 bra 	$L__BB15_29;
	ld.global.u32 	%r1001, [%rd8];
$L__BB15_29:
	add.s32 	%r242, %r84, 32;
	setp.ge.u32 	%p4, %r242, %r3;
	mov.u32 	%r1002, %r1022;
	@%p4 bra 	$L__BB15_31;
	ld.global.u32 	%r1002, [%rd8+128];
$L__BB15_31:
	add.s32 	%r89, %r84, 64;
	setp.ge.u32 	%p5, %r89, %r3;
	mov.u32 	%r1003, %r1022;
	@%p5 bra 	$L__BB15_33;
	ld.global.u32 	%r1003, [%rd8+256];
$L__BB15_33:
	add.s32 	%r92, %r84, 96;
	setp.ge.u32 	%p6, %r92, %r3;
	mov.u32 	%r1004, %r1022;
	@%p6 bra 	$L__BB15_35;
	ld.global.u32 	%r1004, [%rd8+384];
$L__BB15_35:
	add.s32 	%r95, %r84, 128;
	setp.ge.u32 	%p7, %r95, %r3;
	mov.u32 	%r1005, %r1022;
	@%p7 bra 	$L__BB15_37;
	ld.global.u32 	%r1005, [%rd8+512];
$L__BB15_37:
	add.s32 	%r243, %r84, 160;
	setp.ge.u32 	%p8, %r243, %r3;
	mov.u32 	%r1006, %r1022;
	@%p8 bra 	$L__BB15_39;
	ld.global.u32 	%r1006, [%rd8+640];
$L__BB15_39:
	add.s32 	%r244, %r84, 192;
	setp.ge.u32 	%p9, %r244, %r3;
	mov.u32 	%r1007, %r1022;
	@%p9 bra 	$L__BB15_41;
	ld.global.u32 	%r1007, [%rd8+768];
$L__BB15_41:
	add.s32 	%r102, %r84, 224;
	setp.ge.u32 	%p10, %r102, %r3;
	mov.u32 	%r1008, %r1022;
	@%p10 bra 	$L__BB15_43;
	ld.global.u32 	%r1008, [%rd8+896];
$L__BB15_43:
	add.s32 	%r245, %r84, 256;
	setp.ge.u32 	%p11, %r245, %r3;
	mov.u32 	%r1009, %r1022;
	@%p11 bra 	$L__BB15_45;
	ld.global.u32 	%r1009, [%rd8+1024];
$L__BB15_45:
	add.s32 	%r246, %r84, 288;
	setp.ge.u32 	%p12, %r246, %r3;
	mov.u32 	%r1010, %r1022;
	@%p12 bra 	$L__BB15_47;
	ld.global.u32 	%r1010, [%rd8+1152];
$L__BB15_47:
	add.s32 	%r247, %r84, 320;
	setp.ge.u32 	%p13, %r247, %r3;
	mov.u32 	%r1011, %r1022;
	@%p13 bra 	$L__BB15_49;
	ld.global.u32 	%r1011, [%rd8+1280];
$L__BB15_49:
	add.s32 	%r111, %r84, 352;
	setp.ge.u32 	%p14, %r111, %r3;
	mov.u32 	%r1012, %r1022;
	@%p14 bra 	$L__BB15_51;
	ld.global.u32 	%r1012, [%rd8+1408];
$L__BB15_51:
	add.s32 	%r114, %r84, 384;
	setp.ge.u32 	%p15, %r114, %r3;
	mov.u32 	%r1013, %r1022;
	@%p15 bra 	$L__BB15_53;
	ld.global.u32 	%r1013, [%rd8+1536];
$L__BB15_53:
	add.s32 	%r117, %r84, 416;
	setp.ge.u32 	%p16, %r117, %r3;
	mov.u32 	%r1014, %r1022;
	@%p16 bra 	$L__BB15_55;
	ld.global.u32 	%r1014, [%rd8+1664];
$L__BB15_55:
	add.s32 	%r120, %r84, 448;
	setp.ge.u32 	%p17, %r120, %r3;
	mov.u32 	%r1015, %r1022;
	@%p17 bra 	$L__BB15_57;
	ld.global.u32 	%r1015, [%rd8+1792];
$L__BB15_57:
	add.s32 	%r248, %r84, 480;
	setp.ge.u32 	%p18, %r248, %r3;
	mov.u32 	%r1016, %r1022;
	@%p18 bra 	$L__BB15_59;
	ld.global.u32 	%r1016, [%rd8+1920];
$L__BB15_59:
	add.s32 	%r125, %r84, 512;
	setp.ge.u32 	%p19, %r125, %r3;
	mov.u32 	%r1017, %r1022;
	@%p19 bra 	$L__BB15_61;
	ld.global.u32 	%r1017, [%rd8+2048];
$L__BB15_61:
	add.s32 	%r249, %r84, 544;
	setp.ge.u32 	%p20, %r249, %r3;
	mov.u32 	%r1018, %r1022;
	@%p20 bra 	$L__BB15_63;
	ld.global.u32 	%r1018, [%rd8+2176];
$L__BB15_63:
	add.s32 	%r250, %r84, 576;
	setp.ge.u32 	%p21, %r250, %r3;
	mov.u32 	%r1019, %r1022;
	@%p21 bra 	$L__BB15_65;
	ld.global.u32 	%r1019, [%rd8+2304];
$L__BB15_65:
	add.s32 	%r132, %r84, 608;
	setp.ge.u32 	%p22, %r132, %r3;
	mov.u32 	%r1020, %r1022;
	@%p22 bra 	$L__BB15_67;
	ld.global.u32 	%r1020, [%rd8+2432];
$L__BB15_67:
	add.s32 	%r251, %r84, 640;
	setp.ge.u32 	%p23, %r251, %r3;
	mov.u32 	%r1021, %r1022;
	@%p23 bra 	$L__BB15_69;
	ld.global.u32 	%r1021, [%rd8+2560];
$L__BB15_69:
	add.s32 	%r137, %r84, 672;
	setp.ge.u32 	%p24, %r137, %r3;
	@%p24 bra 	$L__BB15_71;
	ld.global.u32 	%r1022, [%rd8+2688];
$L__BB15_71:
	// begin inline asm
	mov.u32 %r252, %laneid;
	// end inline asm
	shr.u32 	%r141, %r82, 5;
	mad.lo.s32 	%r253, %r141, 704, %r252;
	shl.b32 	%r254, %r253, 2;
	mov.u32 	%r255, _ZZN3cub18CUB_300001_SM_10006detail4scan16DeviceScanKernelINS2_10policy_hubIiiijN4cuda3std3__44plusIvEEE10Policy1000EPiSC_NS0_13ScanTileStateIiLb1EEES9_NS0_8NullTypeEjiLb0ESF_EEvT0_T1_T2_iT3_T4_T5_E12temp_storage;
	add.s32 	%r142, %r255, %r254;
	st.shared.u32 	[%r142], %r1001;
	st.shared.u32 	[%r142+128], %r1002;
	st.shared.u32 	[%r142+256], %r1003;
	st.shared.u32 	[%r142+384], %r1004;
	st.shared.u32 	[%r142+512], %r1005;
	st.shared.u32 	[%r142+640], %r1006;
	st.shared.u32 	[%r142+768], %r1007;
	st.shared.u32 	[%r142+896], %r1008;
	st.shared.u32 	[%r142+1024], %r1009;
	st.shared.u32 	[%r142+1152], %r1010;
	st.shared.u32 	[%r142+1280], %r1011;
	st.shared.u32 	[%r142+1408], %r1012;
	st.shared.u32 	[%r142+1536], %r1013;
	st.shared.u32 	[%r142+1664], %r1014;
	st.shared.u32 	[%r142+1792], %r1015;
	st.shared.u32 	[%r142+1920], %r1016;
	st.shared.u32 	[%r142+2048], %r1017;
	st.shared.u32 	[%r142+2176], %r1018;
	st.shared.u32 	[%r142+2304], %r1019;
	st.shared.u32 	[%r142+2432], %r1020;
	st.shared.u32 	[%r142+2560], %r1021;
	st.shared.u32 	[%r142+2688], %r1022;
	bar.warp.sync 	-1;
	mad.lo.s32 	%r143, %r252, 84, %r142;
	ld.shared.v2.u32 	{%r144, %r145}, [%r143];
	ld.shared.v2.u32 	{%r146, %r147}, [%r143+8];
	ld.shared.v2.u32 	{%r148, %r149}, [%r143+16];
	ld.shared.v2.u32 	{%r150, %r151}, [%r143+24];
	ld.shared.v2.u32 	{%r152, %r153}, [%r143+32];
	ld.shared.v2.u32 	{%r154, %r155}, [%r143+40];
	ld.shared.v2.u32 	{%r156, %r157}, [%r143+48];
	ld.shared.v2.u32 	{%r158, %r159}, [%r143+56];
	ld.shared.v2.u32 	{%r160, %r161}, [%r143+64];
	ld.shared.v2.u32 	{%r162, %r163}, [%r143+72];
	ld.shared.v2.u32 	{%r164, %r165}, [%r143+80];
	bar.sync 	0;
	setp.ne.s32 	%p25, %r986, 0;
	@%p25 bra 	$L__BB15_75;
	add.s32 	%r485, %r145, %r144;
	add.s32 	%r486, %r146, %r485;
	add.s32 	%r487, %r147, %r486;
	add.s32 	%r488, %r148, %r487;
	add.s32 	%r489, %r149, %r488;
	add.s32 	%r490, %r150, %r489;
	add.s32 	%r491, %r151, %r490;
	add.s32 	%r492, %r152, %r491;
	add.s32 	%r493, %r153, %r492;
	add.s32 	%r494, %r154, %r493;
	add.s32 	%r495, %r155, %r494;
	add.s32 	%r496, %r156, %r495;
	add.s32 	%r497, %r157, %r496;
	add.s32 	%r498, %r158, %r497;
	add.s32 	%r499, %r159, %r498;
	add.s32 	%r500, %r160, %r499;
	add.s32 	%r501, %r161, %r500;
	add.s32 	%r502, %r162, %r501;
	add.s32 	%r503, %r163, %r502;
	add.s32 	%r504, %r164, %r503;
	add.s32 	%r459, %r165, %r504;
	mov.b32 	%r457, 1;
	mov.b32 	%r482, 0;
	mov.b32 	%r484, -1;
	// begin inline asm
	{  .reg .s32 r0;  .reg .pred p;  shfl.sync.up.b32 r0|p, %r459, %r457, %r482, %r484;  @p add.s32 r0, r0, %r459;  mov.s32 %r455, r0;}
	// end inline asm
	mov.b32 	%r463, 2;
	// begin inline asm
	{  .reg .s32 r0;  .reg .pred p;  shfl.sync.up.b32 r0|p, %r455, %r463, %r482, %r484;  @p add.s32 r0, r0, %r455;  mov.s32 %r461, r0;}
	// end inline asm
	mov.b32 	%r469, 4;
	// begin inline asm
	{  .reg .s32 r0;  .reg .pred p;  shfl.sync.up.b32 r0|p, %r461, %r469, %r482, %r484;  @p add.s32 r0, r0, %r461;  mov.s32 %r467, r0;}
	// end inline asm
	mov.b32 	%r475, 8;
	// begin inline asm
	{  .reg .s32 r0;  .reg .pred p;  shfl.sync.up.b32 r0|p, %r467, %r475, %r482, %r484;  @p add.s32 r0, r0, %r467;  mov.s32 %r473, r0;}
	// end inline asm
	mov.b32 	%r481, 16;
	// begin inline asm
	{  .reg .s32 r0;  .reg .pred p;  shfl.sync.up.b32 r0|p, %r473, %r481, %r482, %r484;  @p add.s32 r0, r0, %r473;  mov.s32 %r479, r0;}
	// end inline asm
	setp.ne.s32 	%p67, %r252, 31;
	@%p67 bra 	$L__BB15_74;
	shl.b32 	%r505, %r141, 2;
	mov.u32 	%r506, _ZZN3cub18CUB_300001_SM_10006detail4scan16DeviceScanKernelINS2_10policy_hubIiiijN4cuda3std3__44plusIvEEE10Policy1000EPiSC_NS0_13ScanTileStateIiLb1EEES9_NS0_8NullTypeEjiLb0ESF_EEvT0_T1_T2_iT3_T4_T5_E12temp_storage;
	add.s32 	%r507, %r506, %r505;
	st.shared.u32 	[%r507+16], %r479;
$L__BB15_74:
	sub.s32 	%r508, %r479, %r459;
	bar.sync 	0;
	ld.shared.v4.u32 	{%r509, %r510, %r511, %r512}, [_ZZN3cub18CUB_300001_SM_10006detail4scan16DeviceScanKernelINS2_10policy_hubIiiijN4cuda3std3__44plusIvEEE10Policy1000EPiSC_NS0_13ScanTileStateIiLb1EEES9_NS0_8NullTypeEjiLb0ESF_EEvT0_T1_T2_iT3_T4_T5_E12temp_storage+16];
	add.s32 	%r513, %r510, %r509;
	setp.eq.s32 	%p68, %r141, 2;
	selp.b32 	%r514, %r513, %r509, %p68;
	add.s32 	%r515, %r513, %r511;
	setp.eq.s32 	%p69, %r141, 3;
	selp.b32 	%r516, %r515, %r514, %p69;
	add.s32 	%r517, %r515, %r512;
	setp.eq.s32 	%p70, %r141, 4;
	selp.b32 	%r518, %r517, %r516, %p70;
	ld.shared.v4.u32 	{%r519, %r520, %r521, %r522}, [_ZZN3cub18CUB_300001_SM_10006detail4scan16DeviceScanKernelINS2_10policy_hubIiiijN4cuda3std3__44plusIvEEE10Policy1000EPiSC_NS0_13ScanTileStateIiLb1EEES9_NS0_8NullTypeEjiLb0ESF_EEvT0_T1_T2_iT3_T4_T5_E12temp_storage+32];
	add.s32 	%r523, %r517, %r519;
	setp.eq.s32 	%p71, %r141, 5;
	selp.b32 	%r524, %r523, %r518, %p71;
	add.s32 	%r525, %r523, %r520;
	setp.eq.s32 	%p72, %r141, 6;
	selp.b32 	%r526, %r525, %r524, %p72;
	add.s32 	%r527, %r525, %r521;
	setp.eq.s32 	%p73, %r141, 7;
	selp.b32 	%r528, %r527, %r526, %p73;
	add.s32 	%r529, %r527, %r522;
	setp.eq.s32 	%p74, %r141, 8;
	selp.b32 	%r530, %r529, %r528, %p74;
	.pragma "used_bytes_mask 4095";
	ld.shared.v4.u32 	{%r531, %r532, %r533, %r534}, [_ZZN3cub18CUB_300001_SM_10006detail4scan16DeviceScanKernelINS2_10policy_hubIiiijN4cuda3std3__44plusIvEEE10Policy1000EPiSC_NS0_13ScanTileStateIiLb1EEES9_NS0_8NullTypeEjiLb0ESF_EEvT0_T1_T2_iT3_T4_T5_E12temp_storage+48];
	add.s32 	%r535, %r529, %r531;
	setp.eq.s32 	%p75, %r141, 9;
	selp.b32 	%r536, %r535, %r530, %p75;
	add.s32 	%r537, %r535, %r532;
	setp.eq.s32 	%p76, %r141, 10;
	selp.b32 	%r538, %r537, %r536, %p76;
	add.s32 	%r539, %r537, %r533;
	setp.eq.s32 	%p77, %r141, 11;
	selp.b32 	%r540, %r539, %r538, %p77;
	setp.lt.u32 	%p78, %r82, 32;
	setp.eq.s32 	%p79, %r252, 0;
	selp.b32 	%r541, 0, %r508, %p79;
	add.s32 	%r542, %r540, %r541;
	selp.b32 	%r543, %r508, %r542, %p78;
	setp.eq.s32 	%p80, %r82, 0;
	selp.b32 	%r1037, 0, %r543, %p80;
	bra.uni 	$L__BB15_94;
$L__BB15_75:
	add.s32 	%r286, %r145, %r144;
	add.s32 	%r287, %r146, %r286;
	add.s32 	%r288, %r147, %r287;
	add.s32 	%r289, %r148, %r288;
	add.s32 	%r290, %r149, %r289;
	add.s32 	%r291, %r150, %r290;
	add.s32 	%r292, %r151, %r291;
	add.s32 	%r293, %r152, %r292;
	add.s32 	%r294, %r153, %r293;
	add.s32 	%r295, %r154, %r294;
	add.s32 	%r296, %r155, %r295;
	add.s32 	%r297, %r156, %r296;
	add.s32 	%r298, %r157, %r297;
	add.s32 	%r299, %r158, %r298;
	add.s32 	%r300, %r159, %r299;
	add.s32 	%r301, %r160, %r300;
	add.s32 	%r302, %r161, %r301;
	add.s32 	%r303, %r162, %r302;
	add.s32 	%r304, %r163, %r303;
	add.s32 	%r305, %r164, %r304;
	add.s32 	%r260, %r165, %r305;
	mov.b32 	%r258, 1;
	mov.b32 	%r283, 0;
	mov.b32 	%r285, -1;
	// begin inline asm
	{  .reg .s32 r0;  .reg .pred p;  shfl.sync.up.b32 r0|p, %r260, %r258, %r283, %r285;  @p add.s32 r0, r0, %r260;  mov.s32 %r256, r0;}
	// end inline asm
	mov.b32 	%r264, 2;
	// begin inline asm
	{  .reg .s32 r0;  .reg .pred p;  shfl.sync.up.b32 r0|p, %r256, %r264, %r283, %r285;  @p add.s32 r0, r0, %r256;  mov.s32 %r262, r0;}
	// end inline asm
	mov.b32 	%r270, 4;
	// begin inline asm
	{  .reg .s32 r0;  .reg .pred p;  shfl.sync.up.b32 r0|p, %r262, %r270, %r283, %r285;  @p add.s32 r0, r0, %r262;  mov.s32 %r268, r0;}
	// end inline asm
	mov.b32 	%r276, 8;
	// begin inline asm
	{  .reg .s32 r0;  .reg .pred p;  shfl.sync.up.b32 r0|p, %r268, %r276, %r283, %r285;  @p add.s32 r0, r0, %r268;  mov.s32 %r274, r0;}
	// end inline asm
	mov.b32 	%r282, 16;
	// begin inline asm
	{  .reg .s32 r0;  .reg .pred p;  shfl.sync.up.b32 r0|p, %r274, %r282, %r283, %r285;  @p add.s32 r0, r0, %r274;  mov.s32 %r280, r0;}
	// end inline asm
	setp.ne.s32 	%p26, %r252, 31;
	@%p26 bra 	$L__BB15_77;
	shl.b32 	%r306, %r141, 2;
	mov.u32 	%r307, _ZZN3cub18CUB_300001_SM_10006detail4scan16DeviceScanKernelINS2_10policy_hubIiiijN4cuda3std3__44plusIvEEE10Policy1000EPiSC_NS0_13ScanTileStateIiLb1EEES9_NS0_8NullTypeEjiLb0ESF_EEvT0_T1_T2_iT3_T4_T5_E12temp_storage;
	add.s32 	%r308, %r307, %r306;
	st.shared.u32 	[%r308+16], %r280;
$L__BB15_77:
	sub.s32 	%r309, %r280, %r260;
	bar.sync 	0;
	ld.shared.v4.u32 	{%r310, %r311, %r312, %r313}, [_ZZN3cub18CUB_300001_SM_10006detail4scan16DeviceScanKernelINS2_10policy_hubIiiijN4cuda3std3__44plusIvEEE10Policy1000EPiSC_NS0_13ScanTileStateIiLb1EEES9_NS0_8NullTypeEjiLb0ESF_EEvT0_T1_T2_iT3_T4_T5_E12temp_storage+16];
	add.s32 	%r314, %r311, %r310;
	setp.eq.s32 	%p27, %r141, 2;
	selp.b32 	%r315, %r314, %r310, %p27;
	add.s32 	%r316, %r314, %r312;
	setp.eq.s32 	%p28, %r141, 3;
	selp.b32 	%r317, %r316, %r315, %p28;
	add.s32 	%r318, %r316, %r313;
	setp.eq.s32 	%p29, %r141, 4;
	selp.b32 	%r319, %r318, %r317, %p29;
	ld.shared.v4.u32 	{%r320, %r321, %r322, %r323}, [_ZZN3cub18CUB_300001_SM_10006detail4scan16DeviceScanKernelINS2_10policy_hubIiiijN4cuda3std3__44plusIvEEE10Policy1000EPiSC_NS0_13ScanTileStateIiLb1EEES9_NS0_8NullTypeEjiLb0ESF_EEvT0_T1_T2_iT3_T4_T5_E12temp_storage+32];
	add.s32 	%r324, %r318, %r320;
	setp.eq.s32 	%p30, %r141, 5;
	selp.b32 	%r325, %r324, %r319, %p30;
	add.s32 	%r326, %r324, %r321;
	setp.eq.s32 	%p31, %r141, 6;
	selp.b32 	%r327, %r326, %r325, %p31;
	add.s32 	%r328, %r326, %r322;
	setp.eq.s32 	%p32, %r141, 7;
	selp.b32 	%r329, %r328, %r327, %p32;
	add.s32 	%r330, %r328, %r323;
	setp.eq.s32 	%p33, %r141, 8;
	selp.b32 	%r331, %r330, %r329, %p33;
	ld.shared.v4.u32 	{%r332, %r333, %r334, %r335}, [_ZZN3cub18CUB_300001_SM_10006detail4scan16DeviceScanKernelINS2_10policy_hubIiiijN4cuda3std3__44plusIvEEE10Policy1000EPiSC_NS0_13ScanTileStateIiLb1EEES9_NS0_8NullTypeEjiLb0ESF_EEvT0_T1_T2_iT3_T4_T5_E12temp_storage+48];
	add.s32 	%r336, %r330, %r332;
	setp.eq.s32 	%p34, %r141, 9;
	selp.b32 	%r337, %r336, %r331, %p34;
	add.s32 	%r338, %r336, %r333;
	setp.eq.s32 	%p35, %r141, 10;
	selp.b32 	%r339, %r338, %r337, %p35;
	add.s32 	%r340, %r338, %r334;
	setp.eq.s32 	%p36, %r141, 11;
	selp.b32 	%r341, %r340, %r339, %p36;
	add.s32 	%r171, %r340, %r335;
	setp.gt.u32 	%p37, %r82, 31;
	setp.lt.u32 	%p38, %r82, 32;
	setp.eq.s32 	%p39, %r252, 0;
	selp.b32 	%r342, 0, %r309, %p39;
	add.s32 	%r1036, %r341, %r342;
	selp.b32 	%r173, %r309, %r1036, %p38;
	@%p37 bra 	$L__BB15_93;
	setp.ne.s32 	%p40, %r82, 0;
	mul.wide.s32 	%rd17, %r986, 8;
	add.s64 	%rd9, %rd2, %rd17;
	@%p40 bra 	$L__BB15_80;
	st.shared.u32 	[_ZZN3cub18CUB_300001_SM_10006detail4scan16DeviceScanKernelINS2_10policy_hubIiiijN4cuda3std3__44plusIvEEE10Policy1000EPiSC_NS0_13ScanTileStateIiLb1EEES9_NS0_8NullTypeEjiLb0ESF_EEvT0_T1_T2_iT3_T4_T5_E12temp_storage+12], %r171;
	add.s64 	%rd18, %rd9, 256;
	mov.b32 	%r343, 100;
	// begin inline asm
	st.relaxed.gpu.v2.u32 [%rd18], {%r343, %r171};
	// end inline asm
$L__BB15_80:
	not.b32 	%r349, %r82;
	add.s32 	%r1031, %r986, %r349;
	mov.b32 	%r345, 830;
	// begin inline asm
	nanosleep.u32 %r345;
	// end inline asm
	mul.wide.s32 	%rd20, %r1031, 8;
	add.s64 	%rd21, %rd2, %rd20;
	add.s64 	%rd19, %rd21, 256;
	// begin inline asm
	ld.relaxed.gpu.v2.u32 {%r1033, %r1025}, [%rd19];
	// end inline asm
	mov.b32 	%r1026, 952;
$L__BB15_81:
	setp.eq.s32 	%p41, %r1033, 99;
	mov.b32 	%r350, -1;
	vote.sync.any.pred 	%p42, %p41, %r350;
	not.pred 	%p43, %p42;
	@%p43 bra 	$L__BB15_83;
	mul.lo.s32 	%r453, %r986, 16807;
	and.b32  	%r986, %r453, 2147483647;
	add.s32 	%r454, %r1026, 1;
	rem.u32 	%r450, %r986, %r454;
	// begin inline asm
	nanosleep.u32 %r450;
	// end inline asm
	shr.u32 	%r1026, %r1026, 1;
	// begin inline asm
	ld.relaxed.gpu.v2.u32 {%r1033, %r1025}, [%rd19];
	// end inline asm
	bra.uni 	$L__BB15_81;
$L__BB15_83:
	setp.eq.s32 	%p44, %r1033, 101;
	mov.b32 	%r377, -1;
	vote.sync.ballot.b32 	%r379, %p44, %r377;
	// begin inline asm
	mov.u32 %r352, %lanemask_ge;
	// end inline asm
	and.b32  	%r380, %r379, %r352;
	or.b32  	%r381, %r380, -2147483648;
	add.s32 	%r382, %r381, -1;
	not.b32 	%r383, %r381;
	and.b32  	%r384, %r383, %r382;
	popc.b32 	%r356, %r384;
	mov.b32 	%r355, 1;
	// begin inline asm
	shfl.sync.down.b32 %r353, %r1025, %r355, %r356, %r377;
	// end inline asm
	setp.lt.s32 	%p46, %r252, %r356;
	selp.b32 	%r385, %r353, 0, %p46;
	add.s32 	%r359, %r385, %r1025;
	mov.b32 	%r360, 2;
	// begin inline asm
	shfl.sync.down.b32 %r358, %r359, %r360, %r356, %r377;
	// end inline asm
	add.s32 	%r386, %r252, 2;
	setp.gt.s32 	%p47, %r386, %r356;
	selp.b32 	%r387, 0, %r358, %p47;
	add.s32 	%r364, %r359, %r387;
	mov.b32 	%r365, 4;
	// begin inline asm
	shfl.sync.down.b32 %r363, %r364, %r365, %r356, %r377;
	// end inline asm
	add.s32 	%r388, %r252, 4;
	setp.gt.s32 	%p48, %r388, %r356;
	selp.b32 	%r389, 0, %r363, %p48;
	add.s32 	%r369, %r364, %r389;
	mov.b32 	%r370, 8;
	// begin inline asm
	shfl.sync.down.b32 %r368, %r369, %r370, %r356, %r377;
	// end inline asm
	add.s32 	%r390, %r252, 8;
	setp.gt.s32 	%p49, %r390, %r356;
	selp.b32 	%r391, 0, %r368, %p49;
	add.s32 	%r374, %r369, %r391;
	mov.b32 	%r375, 16;
	// begin inline asm
	shfl.sync.down.b32 %r373, %r374, %r375, %r356, %r377;
	// end inline asm
	add.s32 	%r392, %r252, 16;
	setp.gt.s32 	%p50, %r392, %r356;
	selp.b32 	%r393, 0, %r373, %p50;
	add.s32 	%r1029, %r374, %r393;
	add.s64 	%rd10, %rd2, 256;
	mov.b32 	%r1027, 952;
$L__BB15_84:
	setp.ne.s32 	%p51, %r1033, 101;
	mov.b32 	%r394, -1;
	vote.sync.all.pred 	%p52, %p51, %r394;
	not.pred 	%p53, %p52;
	@%p53 bra 	$L__BB15_89;
	shr.u32 	%r1027, %r1027, 1;
	mul.wide.s32 	%rd24, %r1031, 8;
	add.s64 	%rd25, %rd10, %rd24;
	add.s64 	%rd23, %rd25, -256;
	// begin inline asm
	ld.relaxed.gpu.v2.u32 {%r1033, %r1034}, [%rd23];
	// end inline asm
	mov.u32 	%r1035, %r1027;
$L__BB15_86:
	setp.eq.s32 	%p57, %r1033, 99;
	mov.b32 	%r402, -1;
	vote.sync.any.pred 	%p58, %p57, %r402;
	not.pred 	%p59, %p58;
	@%p59 bra 	$L__BB15_88;
	mul.lo.s32 	%r448, %r986, 16807;
	and.b32  	%r986, %r448, 2147483647;
	add.s32 	%r449, %r1035, 1;
	rem.u32 	%r445, %r986, %r449;
	// begin inline asm
	nanosleep.u32 %r445;
	// end inline asm
	shr.u32 	%r1035, %r1035, 1;
	// begin inline asm
	ld.relaxed.gpu.v2.u32 {%r1033, %r1034}, [%rd23];
	// end inline asm
	bra.uni 	$L__BB15_86;
$L__BB15_88:
	setp.eq.s32 	%p60, %r1033, 101;
	mov.b32 	%r428, -1;
	vote.sync.ballot.b32 	%r429, %p60, %r428;
	and.b32  	%r430, %r429, %r352;
	or.b32  	%r431, %r430, -2147483648;
	add.s32 	%r432, %r431, -1;
	not.b32 	%r433, %r431;
	and.b32  	%r434, %r433, %r432;
	popc.b32 	%r407, %r434;
	mov.b32 	%r406, 1;
	// begin inline asm
	shfl.sync.down.b32 %r404, %r1034, %r406, %r407, %r428;
	// end inline asm
	setp.lt.s32 	%p62, %r252, %r407;
	selp.b32 	%r435, %r404, 0, %p62;
	add.s32 	%r410, %r435, %r1034;
	mov.b32 	%r411, 2;
	// begin inline asm
	shfl.sync.down.b32 %r409, %r410, %r411, %r407, %r428;
	// end inline asm
	add.s32 	%r436, %r252, 2;
	setp.gt.s32 	%p63, %r436, %r407;
	selp.b32 	%r437, 0, %r409, %p63;
	add.s32 	%r415, %r410, %r437;
	mov.b32 	%r416, 4;
	// begin inline asm
	shfl.sync.down.b32 %r414, %r415, %r416, %r407, %r428;
	// end inline asm
	add.s32 	%r438, %r252, 4;
	setp.gt.s32 	%p64, %r438, %r407;
	selp.b32 	%r439, 0, %r414, %p64;
	add.s32 	%r420, %r415, %r439;
	mov.b32 	%r421, 8;
	// begin inline asm
	shfl.sync.down.b32 %r419, %r420, %r421, %r407, %r428;
	// end inline asm
	add.s32 	%r440, %r252, 8;
	setp.gt.s32 	%p65, %r440, %r407;
	selp.b32 	%r441, 0, %r419, %p65;
	add.s32 	%r425, %r420, %r441;
	mov.b32 	%r426, 16;
	// begin inline asm
	shfl.sync.down.b32 %r424, %r425, %r426, %r407, %r428;
	// end inline asm
	add.s32 	%r442, %r252, 16;
	setp.gt.s32 	%p66, %r442, %r407;
	selp.b32 	%r443, 0, %r424, %p66;
	add.s32 	%r444, %r443, %r1029;
	add.s32 	%r1029, %r444, %r425;
	add.s32 	%r1031, %r1031, -32;
	bra.uni 	$L__BB15_84;
$L__BB15_89:
	@%p40 bra 	$L__BB15_91;
	add.s32 	%r397, %r1029, %r171;
	add.s64 	%rd22, %rd9, 256;
	mov.b32 	%r396, 101;
	// begin inline asm
	st.relaxed.gpu.v2.u32 [%rd22], {%r396, %r397};
	// end inline asm
	st.shared.u32 	[_ZZN3cub18CUB_300001_SM_10006detail4scan16DeviceScanKernelINS2_10policy_hubIiiijN4cuda3std3__44plusIvEEE10Policy1000EPiSC_NS0_13ScanTileStateIiLb1EEES9_NS0_8NullTypeEjiLb0ESF_EEvT0_T1_T2_iT3_T4_T5_E12temp_storage+4], %r1029;
	st.shared.u32 	[_ZZN3cub18CUB_300001_SM_10006detail4scan16DeviceScanKernelINS2_10policy_hubIiiijN4cuda3std3__44plusIvEEE10Policy1000EPiSC_NS0_13ScanTileStateIiLb1EEES9_NS0_8NullTypeEjiLb0ESF_EEvT0_T1_T2_iT3_T4_T5_E12temp_storage+8], %r397;
$L__BB15_91:
	setp.ne.s32 	%p55, %r252, 0;
	mov.u32 	%r1036, %r173;
	@%p55 bra 	$L__BB15_93;
	st.shared.u32 	[_ZZN3cub18CUB_300001_SM_10006detail4scan16DeviceScanKernelINS2_10policy_hubIiiijN4cuda3std3__44plusIvEEE10Policy1000EPiSC_NS0_13ScanTileStateIiLb1EEES9_NS0_8NullTypeEjiLb0ESF_EEvT0_T1_T2_iT3_T4_T5_E12temp_storage+76], %r1029;
	mov.u32 	%r1036, %r1029;
$L__BB15_93:
	bar.sync 	0;
	setp.eq.s32 	%p56, %r82, 0;
	ld.shared.u32 	%r398, [_ZZN3cub18CUB_300001_SM_10006detail4scan16DeviceScanKernelINS2_10policy_hubIiiijN4cuda3std3__44plusIvEEE10Policy1000EPiSC_NS0_13ScanTileStateIiLb1EEES9_NS0_8NullTypeEjiLb0ESF_EEvT0_T1_T2_iT3_T4_T5_E12temp_storage+76];
	selp.b32 	%r399, 0, %r398, %p56;
	add.s32 	%r1037, %r399, %r1036;
$L__BB15_94:
	add.s32 	%r544, %r1037, %r144;
	add.s32 	%r545, %r145, %r544;
	add.s32 	%r546, %r146, %r545;
	add.s32 	%r547, %r147, %r546;
	add.s32 	%r548, %r148, %r547;
	add.s32 	%r549, %r149, %r548;
	add.s32 	%r550, %r150, %r549;
	add.s32 	%r551, %r151, %r550;
	add.s32 	%r552, %r152, %r551;
	add.s32 	%r553, %r153, %r552;
	add.s32 	%r554, %r154, %r553;
	add.s32 	%r555, %r155, %r554;
	add.s32 	%r556, %r156, %r555;
	add.s32 	%r557, %r157, %r556;
	add.s32 	%r558, %r158, %r557;
	add.s32 	%r559, %r159, %r558;
	add.s32 	%r560, %r160, %r559;
	add.s32 	%r561, %r161, %r560;
	add.s32 	%r562, %r162, %r561;
	add.s32 	%r563, %r163, %r562;
	add.s32 	%r564, %r164, %r563;
	add.s32 	%r565, %r165, %r564;
	bar.sync 	0;
	st.shared.v2.u32 	[%r143], {%r544, %r545};
	st.shared.v2.u32 	[%r143+8], {%r546, %r547};
	st.shared.v2.u32 	[%r143+16], {%r548, %r549};
	st.shared.v2.u32 	[%r143+24], {%r550, %r551};
	st.shared.v2.u32 	[%r143+32], {%r552, %r553};
	st.shared.v2.u32 	[%r143+40], {%r554, %r555};
	st.shared.v2.u32 	[%r143+48], {%r556, %r557};
	st.shared.v2.u32 	[%r143+56], {%r558, %r559};
	st.shared.v2.u32 	[%r143+64], {%r560, %r561};
	st.shared.v2.u32 	[%r143+72], {%r562, %r563};
	st.shared.v2.u32 	[%r143+80], {%r564, %r565};
	bar.warp.sync 	-1;
	ld.shared.u32 	%r212, [%r142];
	ld.shared.u32 	%r213, [%r142+128];
	ld.shared.u32 	%r214, [%r142+256];
	ld.shared.u32 	%r215, [%r142+384];
	ld.shared.u32 	%r216, [%r142+512];
	ld.shared.u32 	%r217, [%r142+640];
	ld.shared.u32 	%r218, [%r142+768];
	ld.shared.u32 	%r219, [%r142+896];
	ld.shared.u32 	%r220, [%r142+1024];
	ld.shared.u32 	%r221, [%r142+1152];
	ld.shared.u32 	%r222, [%r142+1280];
	ld.shared.u32 	%r223, [%r142+1408];
	ld.shared.u32 	%r224, [%r142+1536];
	ld.shared.u32 	%r225, [%r142+1664];
	ld.shared.u32 	%r226, [%r142+1792];
	ld.shared.u32 	%r227, [%r142+1920];
	ld.shared.u32 	%r228, [%r142+2048];
	ld.shared.u32 	%r229, [%r142+2176];
	ld.shared.u32 	%r230, [%r142+2304];
	ld.shared.u32 	%r231, [%r142+2432];
	ld.shared.u32 	%r232, [%r142+2560];
	ld.shared.u32 	%r233, [%r142+2688];
	setp.ne.s32 	%p81, %r82, 0;
	@%p81 bra 	$L__BB15_96;
	st.volatile.shared.u32 	[_ZZN3cub18CUB_300001_SM_10006detail4scan16DeviceScanKernelINS2_10policy_hubIiiijN4cuda3std3__44plusIvEEE10Policy1000EPiSC_NS0_13ScanTileStateIiLb1EEES9_NS0_8NullTypeEjiLb0ESF_EEvT0_T1_T2_iT3_T4_T5_E12temp_storage+33792], %r3;
$L__BB15_96:
	ld.param.u32 	%r985, [_ZN3cub18CUB_300001_SM_10006detail4scan16DeviceScanKernelINS2_10policy_hubIiiijN4cuda3std3__44plusIvEEE10Policy1000EPiSC_NS0_13ScanTileStateIiLb1EEES9_NS0_8NullTypeEjiLb0ESF_EEvT0_T1_T2_iT3_T4_T5__param_3];
	ld.param.u64 	%rd56, [_ZN3cub18CUB_300001_SM_10006detail4scan16DeviceScanKernelINS2_10policy_hubIiiijN4cuda3std3__44plusIvEEE10Policy1000EPiSC_NS0_13ScanTileStateIiLb1EEES9_NS0_8NullTypeEjiLb0ESF_EEvT0_T1_T2_iT3_T4_T5__param_1];
	bar.sync 	0;
	ld.volatile.shared.u32 	%r234, [_ZZN3cub18CUB_300001_SM_10006detail4scan16DeviceScanKernelINS2_10policy_hubIiiijN4cuda3std3__44plusIvEEE10Policy1000EPiSC_NS0_13ScanTileStateIiLb1EEES9_NS0_8NullTypeEjiLb0ESF_EEvT0_T1_T2_iT3_T4_T5_E12temp_storage+33792];
	setp.ge.s32 	%p82, %r84, %r234;
	cvt.u64.u32 	%rd32, %r84;
	mov.u32 	%r566, %ctaid.x;
	add.s32 	%r567, %r985, %r566;
	mul.lo.s32 	%r568, %r567, 8448;
	cvt.u64.u32 	%rd33, %r568;
	add.s64 	%rd34, %rd32, %rd33;
	cvta.to.global.u64 	%rd35, %rd56;
	shl.b64 	%rd36, %rd34, 2;
	add.s64 	%rd11, %rd35, %rd36;
	@%p82 bra 	$L__BB15_98;
	st.global.u32 	[%rd11], %r212;
$L__BB15_98:
	mov.u32 	%r569, %tid.x;
	and.b32  	%r570, %r569, 992;
	mul.lo.s32 	%r571, %r570, 22;
	and.b32  	%r572, %r569, 31;
	or.b32  	%r573, %r571, %r572;
	or.b32  	%r574, %r573, 32;
	setp.ge.s32 	%p83, %r574, %r234;
	@%p83 bra 	$L__BB15_100;
	st.global.u32 	[%rd11+128], %r213;
$L__BB15_100:
	setp.ge.s32 	%p84, %r89, %r234;
	@%p84 bra 	$L__BB15_102;
	st.global.u32 	[%rd11+256], %r214;
$L__BB15_102:
	setp.ge.s32 	%p85, %r92, %r234;
	@%p85 bra 	$L__BB15_104;
	st.global.u32 	[%rd11+384], %r215;
$L__BB15_104:
	setp.ge.s32 	%p86, %r95, %r234;
	@%p86 bra 	$L__BB15_106;
	st.global.u32 	[%rd11+512], %r216;
$L__BB15_106:
	add.s32 	%r580, %r573, 160;
	setp.ge.s32 	%p87, %r580, %r234;
	@%p87 bra 	$L__BB15_108;
	st.global.u32 	[%rd11+640], %r217;
$L__BB15_108:
	add.s32 	%r586, %r573, 192;
	setp.ge.s32 	%p88, %r586, %r234;
	@%p88 bra 	$L__BB15_110;
	st.global.u32 	[%rd11+768], %r218;
$L__BB15_110:
	setp.ge.s32 	%p89, %r102, %r234;
	@%p89 bra 	$L__BB15_112;
	st.global.u32 	[%rd11+896], %r219;
$L__BB15_112:
	add.s32 	%r592, %r573, 256;
	setp.ge.s32 	%p90, %r592, %r234;
	@%p90 bra 	$L__BB15_114;
	st.global.u32 	[%rd11+1024], %r220;
$L__BB15_114:
	add.s32 	%r598, %r573, 288;
	setp.ge.s32 	%p91, %r598, %r234;
	@%p91 bra 	$L__BB15_116;
	st.global.u32 	[%rd11+1152], %r221;
$L__BB15_116:
	add.s32 	%r604, %r573, 320;
	setp.ge.s32 	%p92, %r604, %r234;
	@%p92 bra 	$L__BB15_118;
	st.global.u32 	[%rd11+1280], %r222;
$L__BB15_118:
	setp.ge.s32 	%p93, %r111, %r234;
	@%p93 bra 	$L__BB15_120;
	st.global.u32 	[%rd11+1408], %r223;
$L__BB15_120:
	setp.ge.s32 	%p94, %r114, %r234;
	@%p94 bra 	$L__BB15_122;
	st.global.u32 	[%rd11+1536], %r224;
$L__BB15_122:
	setp.ge.s32 	%p95, %r117, %r234;
	@%p95 bra 	$L__BB15_124;
	st.global.u32 	[%rd11+1664], %r225;
$L__BB15_124:
	setp.ge.s32 	%p96, %r120, %r234;
	@%p96 bra 	$L__BB15_126;
	st.global.u32 	[%rd11+1792], %r226;
$L__BB15_126:
	add.s32 	%r610, %r573, 480;
	setp.ge.s32 	%p97, %r610, %r234;
	@%p97 bra 	$L__BB15_128;
	st.global.u32 	[%rd11+1920], %r227;
$L__BB15_128:
	setp.ge.s32 	%p98, %r125, %r234;
	@%p98 bra 	$L__BB15_130;
	st.global.u32 	[%rd11+2048], %r228;
$L__BB15_130:
	add.s32 	%r616, %r573, 544;
	setp.ge.s32 	%p99, %r616, %r234;
	@%p99 bra 	$L__BB15_132;
	st.global.u32 	[%rd11+2176], %r229;
$L__BB15_132:
	add.s32 	%r622, %r573, 576;
	setp.ge.s32 	%p100, %r622, %r234;
	@%p100 bra 	$L__BB15_134;
	st.global.u32 	[%rd11+2304], %r230;
$L__BB15_134:
	setp.ge.s32 	%p101, %r132, %r234;
	@%p101 bra 	$L__BB15_136;
	st.global.u32 	[%rd11+2432], %r231;
$L__BB15_136:
	add.s32 	%r628, %r573, 640;
	setp.ge.s32 	%p102, %r628, %r234;
	@%p102 bra 	$L__BB15_138;
	st.global.u32 	[%rd11+2560], %r232;
$L__BB15_138:
	setp.ge.s32 	%p103, %r137, %r234;
	@%p103 bra 	$L__BB15_140;
	st.global.u32 	[%rd11+2688], %r233;
$L__BB15_140:
	ret;

}
	// .globl	_ZN3cub18CUB_300001_SM_10006detail4scan16DeviceScanKernelINS2_10policy_hubIiiimN4cuda3std3__44plusIvEEE10Policy1000EPiSC_NS0_13ScanTileStateIiLb1EEES9_NS0_8NullTypeEmiLb0ESF_EEvT0_T1_T2_iT3_T4_T5_
.visible .entry _ZN3cub18CUB_300001_SM_10006detail4scan16DeviceScanKernelINS2_10policy_hubIiiimN4cuda3std3__44plusIvEEE10Policy1000EPiSC_NS0_13ScanTileStateIiLb1EEES9_NS0_8NullTypeEmiLb0ESF_EEvT0_T1_T2_iT3_T4_T5_(
	.param .u64 .ptr .align 1 _ZN3cub18CUB_300001_SM_10006detail4scan16DeviceScanKernelINS2_10policy_hubIiiimN4cuda3std3__44plusIvEEE10Policy1000EPiSC_NS0_13ScanTileStateIiLb1EEES9_NS0_8NullTypeEmiLb0ESF_EEvT0_T1_T2_iT3_T4_T5__param_0,
	.param .u64 .ptr .align 1 _ZN3cub18CUB_300001_SM_10006detail4scan16DeviceScanKernelINS2_10policy_hubIiiimN4cuda3std3__44plusIvEEE10Policy1000EPiSC_NS0_13ScanTileStateIiLb1EEES9_NS0_8NullTypeEmiLb0ESF_EEvT0_T1_T2_iT3_T4_T5__param_1,
	.param .align 8 .b8 _ZN3cub18CUB_300001_SM_10006detail4scan16DeviceScanKernelINS2_10policy_hubIiiimN4cuda3std3__44plusIvEEE10Policy1000EPiSC_NS0_13ScanTileStateIiLb1EEES9_NS0_8NullTypeEmiLb0ESF_EEvT0_T1_T2_iT3_T4_T5__param_2[8],
	.param .u32 _ZN3cub18CUB_300001_SM_10006detail4scan16DeviceScanKernelINS2_10policy_hubIiiimN4cuda3std3__44plusIvEEE10Policy1000EPiSC_NS0_13ScanTileStateIiLb1EEES9_NS0_8NullTypeEmiLb0ESF_EEvT0_T1_T2_iT3_T4_T5__param_3,
	.param .align 1 .b8 _ZN3cub18CUB_300001_SM_10006detail4scan16DeviceScanKernelINS2_10policy_hubIiiimN4cuda3std3__44plusIvEEE10Policy1000EPiSC_NS0_13ScanTileStateIiLb1EEES9_NS0_8NullTypeEmiLb0ESF_EEvT0_T1_T2_iT3_T4_T5__param_4[1],
	.param .align 1 .b8 _ZN3cub18CUB_300001_SM_10006detail4scan16DeviceScanKernelINS2_10policy_hubIiiimN4cuda3std3__44plusIvEEE10Policy1000EPiSC_NS0_13ScanTileStateIiLb1EEES9_NS0_8NullTypeEmiLb0ESF_EEvT0_T1_T2_iT3_T4_T5__param_5[1],
	.param .u64 _ZN3cub18CUB_300001_SM_10006detail4scan16DeviceScanKernelINS2_10policy_hubIiiimN4cuda3std3__44plusIvEEE10Policy1000EPiSC_NS0_13ScanTileStateIiLb1EEES9_NS0_8NullTypeEmiLb0ESF_EEvT0_T1_T2_iT3_T4_T5__param_6
)
.maxntid 416
{
	.reg .pred 	%p<158>;
	.reg .b32 	%r<1017>;
	.reg .b64 	%rd<94>;
	// demoted variable
	.shared .align 16 .b8 _ZZN3cub18CUB_300001_SM_10006detail4scan16DeviceScanKernelINS2_10policy_hubIiiimN4cuda3std3__44plusIvEEE10Policy1000EPiSC_NS0_13ScanTileStateIiLb1EEES9_NS0_8NullTypeEmiLb0ESF_EEvT0_T1_T2_iT3_T4_T5_E12temp_storage[31632];
	ld.param.u64 	%rd14, [_ZN3cub18CUB_300001_SM_10006detail4scan16DeviceScanKernelINS2_10policy_hubIiiimN4cuda3std3__44plusIvEEE10Policy1000EPiSC_NS0_13ScanTileStateIiLb1EEES9_NS0_8NullTypeEmiLb0ESF_EEvT0_T1_T2_iT3_T4_T5__param_0];
	ld.param.u64 	%rd1, [_ZN3cub18CUB_300001_SM_10006detail4scan16DeviceScanKernelINS2_10policy_hubIiiimN4cuda3std3__44plusIvEEE10Policy1000EPiSC_NS0_13ScanTileStateIiLb1EEES9_NS0_8NullTypeEmiLb0ESF_EEvT0_T1_T2_iT3_T4_T5__param_2];
	ld.param.u32 	%r202, [_ZN3cub18CUB_300001_SM_10006detail4scan16DeviceScanKernelINS2_10policy_hubIiiimN4cuda3std3__44plusIvEEE10Policy1000EPiSC_NS0_13ScanTileStateIiLb1EEES9_NS0_8NullTypeEmiLb0ESF_EEvT0_T1_T2_iT3_T4_T5__param_3];
	ld.param.u64 	%rd16, [_ZN3cub18CUB_300001_SM_10006detail4scan16DeviceScanKernelINS2_10policy_hubIiiimN4cuda3std3__44plusIvEEE10Policy1000EPiSC_NS0_13ScanTileStateIiLb1EEES9_NS0_8NullTypeEmiLb0ESF_EEvT0_T1_T2_iT3_T4_T5__param_6];
	mov.u32 	%r203, %ctaid.x;
	add.s32 	%r1, %r202, %r203;
	mul.wide.s32 	%rd2, %r1, 7904;
	sub.s64 	%rd3, %rd16, %rd2;
	setp.lt.u64 	%p1, %rd3, 7905;
	@%p1 bra 	$L__BB16_26;
	mov.u32 	%r2, %tid.x;
	and.b32  	%r652, %r2, 31;
	and.b32  	%r653, %r2, 992;
	mul.lo.s32 	%r654, %r653, 19;
	or.b32  	%r655, %r654, %r652;
	cvt.u64.u32 	%rd75, %r655;
	add.s64 	%rd4, %rd2, %rd75;
	shl.b64 	%rd76, %rd4, 2;
	add.s64 	%rd56, %rd14, %rd76;
	// begin inline asm
	ld.ca.u32 %r632, [%rd56];
	// end inline asm
	add.s64 	%rd57, %rd56, 128;
	// begin inline asm
	ld.ca.u32 %r633, [%rd57];
	// end inline asm
	add.s64 	%rd58, %rd56, 256;
	// begin inline asm
	ld.ca.u32 %r634, [%rd58];
	// end inline asm
	add.s64 	%rd59, %rd56, 384;
	// begin inline asm
	ld.ca.u32 %r635, [%rd59];
	// end inline asm
	add.s64 	%rd60, %rd56, 512;
	// begin inline asm
	ld.ca.u32 %r636, [%rd60];
	// end inline asm
	add.s64 	%rd61, %rd56, 640;
	// begin inline asm
	ld.ca.u32 %r637, [%rd61];
	// end inline asm
	add.s64 	%rd62, %rd56, 768;
	// begin inline asm
	ld.ca.u32 %r638, [%rd62];
	// end inline asm
	add.s64 	%rd63, %rd56, 896;
	// begin inline asm
	ld.ca.u32 %r639, [%rd63];
	// end inline asm
	add.s64 	%rd64, %rd56, 1024;
	// begin inline asm
	ld.ca.u32 %r640, [%rd64];
	// end inline asm
	add.s64 	%rd65, %rd56, 1152;
	// begin inline asm
	ld.ca.u32 %r641, [%rd65];
	// end inline asm
	add.s64 	%rd66, %rd56, 1280;
	// begin inline asm
	ld.ca.u32 %r642, [%rd66];
	// end inline asm
	add.s64 	%rd67, %rd56, 1408;
	// begin inline asm
	ld.ca.u32 %r643, [%rd67];
	// end inline asm
	add.s64 	%rd68, %rd56, 1536;
	// begin inline asm
	ld.ca.u32 %r644, [%rd68];
	// end inline asm
	add.s64 	%rd69, %rd56, 1664;
	// begin inline asm
	ld.ca.u32 %r645, [%rd69];
	// end inline asm
	add.s64 	%rd70, %rd56, 1792;
	// begin inline asm
	ld.ca.u32 %r646, [%rd70];
	// end inline asm
	add.s64 	%rd71, %rd56, 1920;
	// begin inline asm
	ld.ca.u32 %r647, [%rd71];
	// end inline asm
	add.s64 	%rd72, %rd56, 2048;
	// begin inline asm
	ld.ca.u32 %r648, [%rd72];
	// end inline asm
	add.s64 	%rd73, %rd56, 2176;
	// begin inline asm
	ld.ca.u32 %r649, [%rd73];
	// end inline asm
	add.s64 	%rd74, %rd56, 2304;
	// begin inline asm
	ld.ca.u32 %r650, [%rd74];
	// end inline asm
	// begin inline asm
	mov.u32 %r651, %laneid;
	// end inline asm
	shr.u32 	%r4, %r2, 5;
	mad.lo.s32 	%r656, %r4, 608, %r651;
	shl.b32 	%r657, %r656, 2;
	mov.u32 	%r658, _ZZN3cub18CUB_300001_SM_10006detail4scan16DeviceScanKernelINS2_10policy_hubIiiimN4cuda3std3__44plusIvEEE10Policy1000EPiSC_NS0_13ScanTileStateIiLb1EEES9_NS0_8NullTypeEmiLb0ESF_EEvT0_T1_T2_iT3_T4_T5_E12temp_storage;
	add.s32 	%r5, %r658, %r657;
	st.shared.u32 	[%r5], %r632;
	st.shared.u32 	[%r5+128], %r633;
	st.shared.u32 	[%r5+256], %r634;
	st.shared.u32 	[%r5+384], %r635;
	st.shared.u32 	[%r5+512], %r636;
	st.shared.u32 	[%r5+640], %r637;
	st.shared.u32 	[%r5+768], %r638;
	st.shared.u32 	[%r5+896], %r639;
	st.shared.u32 	[%r5+1024], %r640;
	st.shared.u32 	[%r5+1152], %r641;
	st.shared.u32 	[%r5+1280], %r642;
	st.shared.u32 	[%r5+1408], %r643;
	st.shared.u32 	[%r5+1536], %r644;
	st.shared.u32 	[%r5+1664], %r645;
	st.shared.u32 	[%r5+1792], %r646;
	st.shared.u32 	[%r5+1920], %r647;
	st.shared.u32 	[%r5+2048], %r648;
	st.shared.u32 	[%r5+2176], %r649;
	st.shared.u32 	[%r5+2304], %r650;
	bar.warp.sync 	-1;
	mad.lo.s32 	%r6, %r651, 72, %r5;
	ld.shared.u32 	%r7, [%r6];
	ld.shared.u32 	%r8, [%r6+4];
	ld.shared.u32 	%r9, [%r6+8];
	ld.shared.u32 	%r10, [%r6+12];
	ld.shared.u32 	%r11, [%r6+16];
	ld.shared.u32 	%r12, [%r6+20];
	ld.shared.u32 	%r13, [%r6+24];
	ld.shared.u32 	%r14, [%r6+28];
	ld.shared.u32 	%r15, [%r6+32];
	ld.shared.u32 	%r16, [%r6+36];
	ld.shared.u32 	%r17, [%r6+40];
	ld.shared.u32 	%r18, [%r6+44];
	ld.shared.u32 	%r19, [%r6+48];
	ld.shared.u32 	%r20, [%r6+52];
	ld.shared.u32 	%r21, [%r6+56];
	ld.shared.u32 	%r22, [%r6+60];
	ld.shared.u32 	%r23, [%r6+64];
	ld.shared.u32 	%r24, [%r6+68];
	ld.shared.u32 	%r25, [%r6+72];
	bar.sync 	0;
	setp.ne.s32 	%p100, %r1, 0;
	@%p100 bra 	$L__BB16_6;
	add.s32 	%r876, %r8, %r7;
	add.s32 	%r877, %r9, %r876;
	add.s32 	%r878, %r10, %r877;
	add.s32 	%r879, %r11, %r878;
	add.s32 	%r880, %r12, %r879;
	add.s32 	%r881, %r13, %r880;
	add.s32 	%r882, %r14, %r881;
	add.s32 	%r883, %r15, %r882;
	add.s32 	%r884, %r16, %r883;
	add.s32 	%r885, %r17, %r884;
	add.s32 	%r886, %r18, %r885;
	add.s32 	%r887, %r19, %r886;
	add.s32 	%r888, %r20, %r887;
	add.s32 	%r889, %r21, %r888;
	add.s32 	%r890, %r22, %r889;
	add.s32 	%r891, %r23, %r890;
	add.s32 	%r892, %r24, %r891;
	add.s32 	%r850, %r25, %r892;
	mov.b32 	%r848, 1;
	mov.b32 	%r873, 0;
	mov.b32 	%r875, -1;
	// begin inline asm
	{  .reg .s32 r0;  .reg .pred p;  shfl.sync.up.b32 r0|p, %r850, %r848, %r873, %r875;  @p add.s32 r0, r0, %r850;  mov.s32 %r846, r0;}
	// end inline asm
	mov.b32 	%r854, 2;
	// begin inline asm
	{  .reg .s32 r0;  .reg .pred p;  shfl.sync.up.b32 r0|p, %r846, %r854, %r873, %r875;  @p add.s32 r0, r0, %r846;  mov.s32 %r852, r0;}
	// end inline asm
	mov.b32 	%r860, 4;
	// begin inline asm
	{  .reg .s32 r0;  .reg .pred p;  shfl.sync.up.b32 r0|p, %r852, %r860, %r873, %r875;  @p add.s32 r0, r0, %r852;  mov.s32 %r858, r0;}
	// end inline asm
	mov.b32 	%r866, 8;
	// begin inline asm
	{  .reg .s32 r0;  .reg .pred p;  shfl.sync.up.b32 r0|p, %r858, %r866, %r873, %r875;  @p add.s32 r0, r0, %r858;  mov.s32 %r864, r0;}
	// end inline asm
	mov.b32 	%r872, 16;
	// begin inline asm
	{  .reg .s32 r0;  .reg .pred p;  shfl.sync.up.b32 r0|p, %r864, %r872, %r873, %r875;  @p add.s32 r0, r0, %r864;  mov.s32 %r870, r0;}
	// end inline asm
	setp.ne.s32 	%p143, %r651, 31;
	@%p143 bra 	$L__BB16_4;
	shl.b32 	%r893, %r4, 2;
	mov.u32 	%r894, _ZZN3cub18CUB_300001_SM_10006detail4scan16DeviceScanKernelINS2_10policy_hubIiiimN4cuda3std3__44plusIvEEE10Policy1000EPiSC_NS0_13ScanTileStateIiLb1EEES9_NS0_8NullTypeEmiLb0ESF_EEvT0_T1_T2_iT3_T4_T5_E12temp_storage;
	add.s32 	%r895, %r894, %r893;
	st.shared.u32 	[%r895+16], %r870;
$L__BB16_4:
	sub.s32 	%r896, %r870, %r850;
	bar.sync 	0;
	ld.shared.v4.u32 	{%r897, %r898, %r899, %r900}, [_ZZN3cub18CUB_300001_SM_10006detail4scan16DeviceScanKernelINS2_10policy_hubIiiimN4cuda3std3__44plusIvEEE10Policy1000EPiSC_NS0_13ScanTileStateIiLb1EEES9_NS0_8NullTypeEmiLb0ESF_EEvT0_T1_T2_iT3_T4_T5_E12temp_storage+16];
	add.s32 	%r901, %r898, %r897;
	setp.eq.s32 	%p144, %r4, 2;
	selp.b32 	%r902, %r901, %r897, %p144;
	add.s32 	%r903, %r901, %r899;
	setp.eq.s32 	%p145, %r4, 3;
	selp.b32 	%r904, %r903, %r902, %p145;
	add.s32 	%r905, %r903, %r900;
	setp.eq.s32 	%p146, %r4, 4;
	selp.b32 	%r906, %r905, %r904, %p146;
	ld.shared.v4.u32 	{%r907, %r908, %r909, %r910}, [_ZZN3cub18CUB_300001_SM_10006detail4scan16DeviceScanKernelINS2_10policy_hubIiiimN4cuda3std3__44plusIvEEE10Policy1000EPiSC_NS0_13ScanTileStateIiLb1EEES9_NS0_8NullTypeEmiLb0ESF_EEvT0_T1_T2_iT3_T4_T5_E12temp_storage+32];
	add.s32 	%r911, %r905, %r907;
	setp.eq.s32 	%p147, %r4, 5;
	selp.b32 	%r912, %r911, %r906, %p147;
	add.s32 	%r913, %r911, %r908;
	setp.eq.s32 	%p148, %r4, 6;
	selp.b32 	%r914, %r913, %r912, %p148;
	add.s32 	%r915, %r913, %r909;
	setp.eq.s32 	%p149, %r4, 7;
	selp.b32 	%r916, %r915, %r914, %p149;
	add.s32 	%r917, %r915, %r910;
	setp.eq.s32 	%p150, %r4, 8;
	selp.b32 	%r918, %r917, %r916, %p150;
	ld.shared.v4.u32 	{%r919, %r920, %r921, %r922}, [_ZZN3cub18CUB_300001_SM_10006detail4scan16DeviceScanKernelINS2_10policy_hubIiiimN4cuda3std3__44plusIvEEE10Policy1000EPiSC_NS0_13ScanTileStateIiLb1EEES9_NS0_8NullTypeEmiLb0ESF_EEvT0_T1_T2_iT3_T4_T5_E12temp_storage+48];
	add.s32 	%r923, %r917, %r919;
	setp.eq.s32 	%p151, %r4, 9;
	selp.b32 	%r924, %r923, %r918, %p151;
	add.s32 	%r925, %r923, %r920;
	setp.eq.s32 	%p152, %r4, 10;
	selp.b32 	%r926, %r925, %r924, %p152;
	add.s32 	%r927, %r925, %r921;
	setp.eq.s32 	%p153, %r4, 11;
	selp.b32 	%r928, %r927, %r926, %p153;
	add.s32 	%r28, %r927, %r922;
	setp.eq.s32 	%p154, %r4, 12;
	selp.b32 	%r929, %r28, %r928, %p154;
	setp.lt.u32 	%p155, %r2, 32;
	setp.eq.s32 	%p156, %r651, 0;
	selp.b32 	%r930, 0, %r896, %p156;
	add.s32 	%r931, %r929, %r930;
	selp.b32 	%r985, %r896, %r931, %p155;
	setp.ne.s32 	%p157, %r2, 0;
	@%p157 bra 	$L__BB16_25;
	ld.shared.u32 	%r935, [_ZZN3cub18CUB_300001_SM_10006detail4scan16DeviceScanKernelINS2_10policy_hubIiiimN4cuda3std3__44plusIvEEE10Policy1000EPiSC_NS0_13ScanTileStateIiLb1EEES9_NS0_8NullTypeEmiLb0ESF_EEvT0_T1_T2_iT3_T4_T5_E12temp_storage+64];
	add.s64 	%rd88, %rd1, 256;
	add.s32 	%r933, %r28, %r935;
	mov.b32 	%r932, 101;
	// begin inline asm
	st.relaxed.gpu.v2.u32 [%rd88], {%r932, %r933};
	// end inline asm
	mov.b32 	%r985, 0;
	bra.uni 	$L__BB16_25;
$L__BB16_6:
	add.s32 	%r689, %r8, %r7;
	add.s32 	%r690, %r9, %r689;
	add.s32 	%r691, %r10, %r690;
	add.s32 	%r692, %r11, %r691;
	add.s32 	%r693, %r12, %r692;
	add.s32 	%r694, %r13, %r693;
	add.s32 	%r695, %r14, %r694;
	add.s32 	%r696, %r15, %r695;
	add.s32 	%r697, %r16, %r696;
	add.s32 	%r698, %r17, %r697;
	add.s32 	%r699, %r18, %r698;
	add.s32 	%r700, %r19, %r699;
	add.s32 	%r701, %r20, %r700;
	add.s32 	%r702, %r21, %r701;
	add.s32 	%r703, %r22, %r702;
	add.s32 	%r704, %r23, %r703;
	add.s32 	%r705, %r24, %r704;
	add.s32 	%r663, %r25, %r705;
	mov.b32 	%r661, 1;
	mov.b32 	%r686, 0;
	mov.b32 	%r688, -1;
	// begin inline asm
	{  .reg .s32 r0;  .reg .pred p;  shfl.sync.up.b32 r0|p, %r663, %r661, %r686, %r688;  @p add.s32 r0, r0, %r663;  mov.s32 %r659, r0;}
	// end inline asm
	mov.b32 	%r667, 2;
	// begin inline asm
	{  .reg .s32 r0;  .reg .pred p;  shfl.sync.up.b32 r0|p, %r659, %r667, %r686, %r688;  @p add.s32 r0, r0, %r659;  mov.s32 %r665, r0;}
	// end inline asm
	mov.b32 	%r673, 4;
	// begin inline asm
	{  .reg .s32 r0;  .reg .pred p;  shfl.sync.up.b32 r0|p, %r665, %r673, %r686, %r688;  @p add.s32 r0, r0, %r665;  mov.s32 %r671, r0;}
	// end inline asm
	mov.b32 	%r679, 8;
	// begin inline asm
	{  .reg .s32 r0;  .reg .pred p;  shfl.sync.up.b32 r0|p, %r671, %r679, %r686, %r688;  @p add.s32 r0, r0, %r671;  mov.s32 %r677, r0;}
	// end inline asm
	mov.b32 	%r685, 16;
	// begin inline asm
	{  .reg .s32 r0;  .reg .pred p;  shfl.sync.up.b32 r0|p, %r677, %r685, %r686, %r688;  @p add.s32 r0, r0, %r677;  mov.s32 %r683, r0;}
	// end inline asm
	setp.ne.s32 	%p101, %r651, 31;
	@%p101 bra 	$L__BB16_8;
	shl.b32 	%r706, %r4, 2;
	mov.u32 	%r707, _ZZN3cub18CUB_300001_SM_10006detail4scan16DeviceScanKernelINS2_10policy_hubIiiimN4cuda3std3__44plusIvEEE10Policy1000EPiSC_NS0_13ScanTileStateIiLb1EEES9_NS0_8NullTypeEmiLb0ESF_EEvT0_T1_T2_iT3_T4_T5_E12temp_storage;
	add.s32 	%r708, %r707, %r706;
	st.shared.u32 	[%r708+16], %r683;
$L__BB16_8:
	sub.s32 	%r709, %r683, %r663;
	bar.sync 	0;
	ld.shared.v4.u32 	{%r710, %r711, %r712, %r713}, [_ZZN3cub18CUB_300001_SM_10006detail4scan16DeviceScanKernelINS2_10policy_hubIiiimN4cuda3std3__44plusIvEEE10Policy1000EPiSC_NS0_13ScanTileStateIiLb1EEES9_NS0_8NullTypeEmiLb0ESF_EEvT0_T1_T2_iT3_T4_T5_E12temp_storage+16];
	add.s32 	%r714, %r711, %r710;
	setp.eq.s32 	%p102, %r4, 2;
	selp.b32 	%r715, %r714, %r710, %p102;
	add.s32 	%r716, %r714, %r712;
	setp.eq.s32 	%p103, %r4, 3;
	selp.b32 	%r717, %r716, %r715, %p103;
	add.s32 	%r718, %r716, %r713;
	setp.eq.s32 	%p104, %r4, 4;
	selp.b32 	%r719, %r718, %r717, %p104;
	ld.shared.v4.u32 	{%r720, %r721, %r722, %r723}, [_ZZN3cub18CUB_300001_SM_10006detail4scan16DeviceScanKernelINS2_10policy_hubIiiimN4cuda3std3__44plusIvEEE10Policy1000EPiSC_NS0_13ScanTileStateIiLb1EEES9_NS0_8NullTypeEmiLb0ESF_EEvT0_T1_T2_iT3_T4_T5_E12temp_storage+32];
	add.s32 	%r724, %r718, %r720;
	setp.eq.s32 	%p105, %r4, 5;
	selp.b32 	%r725, %r724, %r719, %p105;
	add.s32 	%r726, %r724, %r721;
	setp.eq.s32 	%p106, %r4, 6;
	selp.b32 	%r727, %r726, %r725, %p106;
	add.s32 	%r728, %r726, %r722;
	setp.eq.s32 	%p107, %r4, 7;
	selp.b32 	%r729, %r728, %r727, %p107;
	add.s32 	%r730, %r728, %r723;
	setp.eq.s32 	%p108, %r4, 8;
	selp.b32 	%r731, %r730, %r729, %p108;
	ld.shared.v4.u32 	{%r732, %r733, %r734, %r735}, [_ZZN3cub18CUB_300001_SM_10006detail4scan16DeviceScanKernelINS2_10policy_hubIiiimN4cuda3std3__44plusIvEEE10Policy1000EPiSC_NS0_13ScanTileStateIiLb1EEES9_NS0_8NullTypeEmiLb0ESF_EEvT0_T1_T2_iT3_T4_T5_E12temp_storage+48];
	add.s32 	%r736, %r730, %r732;
	setp.eq.s32 	%p109, %r4, 9;
	selp.b32 	%r737, %r736, %r731, %p109;
	add.s32 	%r738, %r736, %r733;
	setp.eq.s32 	%p110, %r4, 10;
	selp.b32 	%r739, %r738, %r737, %p110;
	add.s32 	%r740, %r738, %r734;
	setp.eq.s32 	%p111, %r4, 11;
	selp.b32 	%r741, %r740, %r739, %p111;
	add.s32 	%r742, %r740, %r735;
	setp.eq.s32 	%p112, %r4, 12;
	selp.b32 	%r743, %r742, %r741, %p112;
	ld.shared.u32 	%r744, [_ZZN3cub18CUB_300001_SM_10006detail4scan16DeviceScanKernelINS2_10policy_hubIiiimN4cuda3std3__44plusIvEEE10Policy1000EPiSC_NS0_13ScanTileStateIiLb1EEES9_NS0_8NullTypeEmiLb0ESF_EEvT0_T1_T2_iT3_T4_T5_E12temp_storage+64];
	add.s32 	%r32, %r742, %r744;
	setp.gt.u32 	%p113, %r2, 31;
	setp.lt.u32 	%p114, %r2, 32;
	setp.eq.s32 	%p115, %r651, 0;
	selp.b32 	%r745, 0, %r709, %p115;
	add.s32 	%r984, %r743, %r745;
	selp.b32 	%r34, %r709, %r984, %p114;
	@%p113 bra 	$L__BB16_24;
	setp.ne.s32 	%p116, %r2, 0;
	mul.wide.s32 	%rd77, %r1, 8;
	add.s64 	%rd5, %rd1, %rd77;
	@%p116 bra 	$L__BB16_11;
	st.shared.u32 	[_ZZN3cub18CUB_300001_SM_10006detail4scan16DeviceScanKernelINS2_10policy_hubIiiimN4cuda3std3__44plusIvEEE10Policy1000EPiSC_NS0_13ScanTileStateIiLb1EEES9_NS0_8NullTypeEmiLb0ESF_EEvT0_T1_T2_iT3_T4_T5_E12temp_storage+12], %r32;
	add.s64 	%rd78, %rd5, 256;
	mov.b32 	%r746, 100;
	// begin inline asm
	st.relaxed.gpu.v2.u32 [%rd78], {%r746, %r32};
	// end inline asm
$L__BB16_11:
	not.b32 	%r752, %r2;
	add.s32 	%r980, %r1, %r752;
	mov.b32 	%r748, 550;
	// begin inline asm
	nanosleep.u32 %r748;
	// end inline asm
	mul.wide.s32 	%rd80, %r980, 8;
	add.s64 	%rd81, %rd1, %rd80;
	add.s64 	%rd79, %rd81, 256;
	// begin inline asm
	ld.relaxed.gpu.v2.u32 {%r981, %r975}, [%rd79];
	// end inline asm
	mov.b32 	%r976, 478;
$L__BB16_12:
	setp.eq.s32 	%p117, %r981, 99;
	mov.b32 	%r753, -1;
	vote.sync.any.pred 	%p118, %p117, %r753;
	not.pred 	%p119, %p118;
	@%p119 bra 	$L__BB16_14;
	// begin inline asm
	nanosleep.u32 %r976;
	// end inline asm
	shr.u32 	%r976, %r976, 1;
	// begin inline asm
	ld.relaxed.gpu.v2.u32 {%r981, %r975}, [%rd79];
	// end inline asm
	bra.uni 	$L__BB16_12;
$L__BB16_14:
	setp.eq.s32 	%p120, %r981, 101;
	mov.b32 	%r780, -1;
	vote.sync.ballot.b32 	%r782, %p120, %r780;
	// begin inline asm
	mov.u32 %r755, %lanemask_ge;
	// end inline asm
	and.b32  	%r783, %r782, %r755;
	or.b32  	%r784, %r783, -2147483648;
	add.s32 	%r785, %r784, -1;
	not.b32 	%r786, %r784;
	and.b32  	%r787, %r786, %r785;
	popc.b32 	%r759, %r787;
	mov.b32 	%r758, 1;
	// begin inline asm
	shfl.sync.down.b32 %r756, %r975, %r758, %r759, %r780;
	// end inline asm
	setp.lt.s32 	%p122, %r651, %r759;
	selp.b32 	%r788, %r756, 0, %p122;
	add.s32 	%r762, %r788, %r975;
	mov.b32 	%r763, 2;
	// begin inline asm
	shfl.sync.down.b32 %r761, %r762, %r763, %r759, %r780;
	// end inline asm
	add.s32 	%r47, %r651, 2;
	setp.gt.s32 	%p123, %r47, %r759;
	selp.b32 	%r789, 0, %r761, %p123;
	add.s32 	%r767, %r762, %r789;
	mov.b32 	%r768, 4;
	// begin inline asm
	shfl.sync.down.b32 %r766, %r767, %r768, %r759, %r780;
	// end inline asm
	add.s32 	%r48, %r651, 4;
	setp.gt.s32 	%p124, %r48, %r759;
	selp.b32 	%r790, 0, %r766, %p124;
	add.s32 	%r772, %r767, %r790;
	mov.b32 	%r773, 8;
	// begin inline asm
	shfl.sync.down.b32 %r771, %r772, %r773, %r759, %r780;
	// end inline asm
	add.s32 	%r49, %r651, 8;
	setp.gt.s32 	%p125, %r49, %r759;
	selp.b32 	%r791, 0, %r771, %p125;
	add.s32 	%r777, %r772, %r791;
	mov.b32 	%r778, 16;
	// begin inline asm
	shfl.sync.down.b32 %r776, %r777, %r778, %r759, %r780;
	// end inline asm
	add.s32 	%r50, %r651, 16;
	setp.gt.s32 	%p126, %r50, %r759;
	selp.b32 	%r792, 0, %r776, %p126;
	add.s32 	%r979, %r777, %r792;
	add.s64 	%rd7, %rd1, 256;
	mov.b32 	%r977, 478;
$L__BB16_15:
	setp.ne.s32 	%p127, %r981, 101;
	mov.b32 	%r793, -1;
	vote.sync.all.pred 	%p128, %p127, %r793;
	not.pred 	%p129, %p128;
	@%p129 bra 	$L__BB16_20;
	shr.u32 	%r977, %r977, 1;
	mul.wide.s32 	%rd84, %r980, 8;
	add.s64 	%rd85, %rd7, %rd84;
	add.s64 	%rd83, %rd85, -256;
	// begin inline asm
	ld.relaxed.gpu.v2.u32 {%r981, %r982}, [%rd83];
	// end inline asm
	mov.u32 	%r983, %r977;
$L__BB16_17:
	setp.eq.s32 	%p133, %r981, 99;
	mov.b32 	%r801, -1;
	vote.sync.any.pred 	%p134, %p133, %r801;
	not.pred 	%p135, %p134;
	@%p135 bra 	$L__BB16_19;
	// begin inline asm
	nanosleep.u32 %r983;
	// end inline asm
	shr.u32 	%r983, %r983, 1;
	// begin inline asm
	ld.relaxed.gpu.v2.u32 {%r981, %r982}, [%rd83];
	// end inline asm
	bra.uni 	$L__BB16_17;
$L__BB16_19:
	setp.eq.s32 	%p136, %r981, 101;
	mov.b32 	%r827, -1;
	vote.sync.ballot.b32 	%r828, %p136, %r827;
	and.b32  	%r829, %r828, %r755;
	or.b32  	%r830, %r829, -2147483648;
	add.s32 	%r831, %r830, -1;
	not.b32 	%r832, %r830;
	and.b32  	%r833, %r832, %r831;
	popc.b32 	%r806, %r833;
	mov.b32 	%r805, 1;
	// begin inline asm
	shfl.sync.down.b32 %r803, %r982, %r805, %r806, %r827;
	// end inline asm
	setp.lt.s32 	%p138, %r651, %r806;
	selp.b32 	%r834, %r803, 0, %p138;
	add.s32 	%r809, %r834, %r982;
	mov.b32 	%r810, 2;
	// begin inline asm
	shfl.sync.down.b32 %r808, %r809, %r810, %r806, %r827;
	// end inline asm
	setp.gt.s32 	%p139, %r47, %r806;
	selp.b32 	%r835, 0, %r808, %p139;
	add.s32 	%r814, %r809, %r835;
	mov.b32 	%r815, 4;
	// begin inline asm
	shfl.sync.down.b32 %r813, %r814, %r815, %r806, %r827;
	// end inline asm
	setp.gt.s32 	%p140, %r48, %r806;
	selp.b32 	%r836, 0, %r813, %p140;
	add.s32 	%r819, %r814, %r836;
	mov.b32 	%r820, 8;
	// begin inline asm
	shfl.sync.down.b32 %r818, %r819, %r820, %r806, %r827;
	// end inline asm
	setp.gt.s32 	%p141, %r49, %r806;
	selp.b32 	%r837, 0, %r818, %p141;
	add.s32 	%r824, %r819, %r837;
	mov.b32 	%r825, 16;
	// begin inline asm
	shfl.sync.down.b32 %r823, %r824, %r825, %r806, %r827;
	// end inline asm
	setp.gt.s32 	%p142, %r50, %r806;
	selp.b32 	%r838, 0, %r823, %p142;
	add.s32 	%r839, %r838, %r979;
	add.s32 	%r979, %r839, %r824;
	add.s32 	%r980, %r980, -32;
	bra.uni 	$L__BB16_15;
$L__BB16_20:
	@%p116 bra 	$L__BB16_22;
	add.s32 	%r796, %r979, %r32;
	add.s64 	%rd82, %rd5, 256;
	mov.b32 	%r795, 101;
	// begin inline asm
	st.relaxed.gpu.v2.u32 [%rd82], {%r795, %r796};
	// end inline asm
	st.shared.u32 	[_ZZN3cub18CUB_300001_SM_10006detail4scan16DeviceScanKernelINS2_10policy_hubIiiimN4cuda3std3__44plusIvEEE10Policy1000EPiSC_NS0_13ScanTileStateIiLb1EEES9_NS0_8NullTypeEmiLb0ESF_EEvT0_T1_T2_iT3_T4_T5_E12temp_storage+4], %r979;
	st.shared.u32 	[_ZZN3cub18CUB_300001_SM_10006detail4scan16DeviceScanKernelINS2_10policy_hubIiiimN4cuda3std3__44plusIvEEE10Policy1000EPiSC_NS0_13ScanTileStateIiLb1EEES9_NS0_8NullTypeEmiLb0ESF_EEvT0_T1_T2_iT3_T4_T5_E12temp_storage+8], %r796;
$L__BB16_22:
	setp.ne.s32 	%p131, %r651, 0;
	mov.u32 	%r984, %r34;
	@%p131 bra 	$L__BB16_24;
	st.shared.u32 	[_ZZN3cub18CUB_300001_SM_10006detail4scan16DeviceScanKernelINS2_10policy_hubIiiimN4cuda3std3__44plusIvEEE10Policy1000EPiSC_NS0_13ScanTileStateIiLb1EEES9_NS0_8NullTypeEmiLb0ESF_EEvT0_T1_T2_iT3_T4_T5_E12temp_storage+84], %r979;
	mov.u32 	%r984, %r979;
$L__BB16_24:
	bar.sync 	0;
	setp.eq.s32 	%p132, %r2, 0;
	ld.shared.u32 	%r797, [_ZZN3cub18CUB_300001_SM_10006detail4scan16DeviceScanKernelINS2_10policy_hubIiiimN4cuda3std3__44plusIvEEE10Policy1000EPiSC_NS0_13ScanTileStateIiLb1EEES9_NS0_8NullTypeEmiLb0ESF_EEvT0_T1_T2_iT3_T4_T5_E12temp_storage+84];
	selp.b32 	%r798, 0, %r797, %p132;
	add.s32 	%r985, %r798, %r984;
$L__BB16_25:
	ld.param.u64 	%rd93, [_ZN3cub18CUB_300001_SM_10006detail4scan16DeviceScanKernelINS2_10policy_hubIiiimN4cuda3std3__44plusIvEEE10Policy1000EPiSC_NS0_13ScanTileStateIiLb1EEES9_NS0_8NullTypeEmiLb0ESF_EEvT0_T1_T2_iT3_T4_T5__param_1];
	add.s32 	%r936, %r985, %r7;
	add.s32 	%r937, %r8, %r936;
	add.s32 	%r938, %r9, %r937;
	add.s32 	%r939, %r10, %r938;
	add.s32 	%r940, %r11, %r939;
	add.s32 	%r941, %r12, %r940;
	add.s32 	%r942, %r13, %r941;
	add.s32 	%r943, %r14, %r942;
	add.s32 	%r944, %r15, %r943;
	add.s32 	%r945, %r16, %r944;
	add.s32 	%r946, %r17, %r945;
	add.s32 	%r947, %r18, %r946;
	add.s32 	%r948, %r19, %r947;
	add.s32 	%r949, %r20, %r948;
	add.s32 	%r950, %r21, %r949;
	add.s32 	%r951, %r22, %r950;
	add.s32 	%r952, %r23, %r951;
	add.s32 	%r953, %r24, %r952;
	add.s32 	%r954, %r25, %r953;
	bar.sync 	0;
	st.shared.u32 	[%r6], %r936;
	st.shared.u32 	[%r6+4], %r937;
	st.shared.u32 	[%r6+8], %r938;
	st.shared.u32 	[%r6+12], %r939;
	st.shared.u32 	[%r6+16], %r940;
	st.shared.u32 	[%r6+20], %r941;
	st.shared.u32 	[%r6+24], %r942;
	st.shared.u32 	[%r6+28], %r943;
	st.shared.u32 	[%r6+32], %r944;
	st.shared.u32 	[%r6+36], %r945;
	st.shared.u32 	[%r6+40], %r946;
	st.shared.u32 	[%r6+44], %r947;
	st.shared.u32 	[%r6+48], %r948;
	st.shared.u32 	[%r6+52], %r949;
	st.shared.u32 	[%r6+56], %r950;
	st.shared.u32 	[%r6+60], %r951;
	st.shared.u32 	[%r6+64], %r952;
	st.shared.u32 	[%r6+68], %r953;
	st.shared.u32 	[%r6+72], %r954;
	bar.warp.sync 	-1;
	ld.shared.u32 	%r955, [%r5];
	ld.shared.u32 	%r956, [%r5+128];
	ld.shared.u32 	%r957, [%r5+256];
	ld.shared.u32 	%r958, [%r5+384];
	ld.shared.u32 	%r959, [%r5+512];
	ld.shared.u32 	%r960, [%r5+640];
	ld.shared.u32 	%r961, [%r5+768];
	ld.shared.u32 	%r962, [%r5+896];
	ld.shared.u32 	%r963, [%r5+1024];
	ld.shared.u32 	%r964, [%r5+1152];
	ld.shared.u32 	%r965, [%r5+1280];
	ld.shared.u32 	%r966, [%r5+1408];
	ld.shared.u32 	%r967, [%r5+1536];
	ld.shared.u32 	%r968, [%r5+1664];
	ld.shared.u32 	%r969, [%r5+1792];
	ld.shared.u32 	%r970, [%r5+1920];
	ld.shared.u32 	%r971, [%r5+2048];
	ld.shared.u32 	%r972, [%r5+2176];
	ld.shared.u32 	%r973, [%r5+2304];
	cvta.to.global.u64 	%rd89, %rd93;
	add.s64 	%rd91, %rd89, %rd76;
	st.global.u32 	[%rd91], %r955;
	st.global.u32 	[%rd91+128], %r956;
	st.global.u32 	[%rd91+256], %r957;
	st.global.u32 	[%rd91+384], %r958;
	st.global.u32 	[%rd91+512], %r959;
	st.global.u32 	[%rd91+640], %r960;
	st.global.u32 	[%rd91+768], %r961;
	st.global.u32 	[%rd91+896], %r962;
	st.global.u32 	[%rd91+1024], %r963;
	st.global.u32 	[%rd91+1152], %r964;
	st.global.u32 	[%rd91+1280], %r965;
	st.global.u32 	[%rd91+1408], %r966;
	st.global.u32 	[%rd91+1536], %r967;
	st.global.u32 	[%rd91+1664], %r968;
	st.global.u32 	[%rd91+1792], %r969;
	st.global.u32 	[%rd91+1920], %r970;
	st.global.u32 	[%rd91+2048], %r971;
	st.global.u32 	[%rd91+2176], %r972;
	st.global.u32 	[%rd91+2304], %r973;
	bra.uni 	$L__BB16_128;
$L__BB16_26:
	setp.eq.s64 	%p2, %rd3, 0;
	@%p2 bra 	$L__BB16_128;
	cvt.u32.u64 	%r72, %rd3;
	shl.b64 	%rd18, %rd2, 2;
	add.s64 	%rd17, %rd14, %rd18;
	// begin inline asm
	ld.ca.u32 %r1004, [%rd17];
	// end inline asm
	mov.u32 	%r74, %tid.x;
	and.b32  	%r205, %r74, 31;
	and.b32  	%r206, %r74, 992;
	mul.lo.s32 	%r207, %r206, 19;
	or.b32  	%r75, %r207, %r205;
	setp.ge.u32 	%p3, %r75, %r72;
	shl.b32 	%r208, %r75, 2;
	cvt.u64.u32 	%rd19, %r208;
	add.s64 	%rd9, %rd17, %rd19;
	mov.u32 	%r986, %r1004;
	@%p3 bra 	$L__BB16_29;
	// begin inline asm
	ld.ca.u32 %r986, [%rd9];
	// end inline asm
$L__BB16_29:
	add.s32 	%r78, %r75, 32;
	setp.ge.u32 	%p4, %r78, %r72;
	mov.u32 	%r987, %r1004;
	@%p4 bra 	$L__BB16_31;
	add.s64 	%rd21, %rd9, 128;
	// begin inline asm
	ld.ca.u32 %r987, [%rd21];
	// end inline asm
$L__BB16_31:
	add.s32 	%r211, %r75, 64;
	setp.ge.u32 	%p5, %r211, %r72;
	mov.u32 	%r988, %r1004;
	@%p5 bra 	$L__BB16_33;
	add.s64 	%rd22, %rd9, 256;
	// begin inline asm
	ld.ca.u32 %r988, [%rd22];
	// end inline asm
$L__BB16_33:
	add.s32 	%r213, %r75, 96;
	setp.ge.u32 	%p6, %r213, %r72;
	mov.u32 	%r989, %r1004;
	@%p6 bra 	$L__BB16_35;
	add.s64 	%rd23, %rd9, 384;
	// begin inline asm
	ld.ca.u32 %r989, [%rd23];
	// end inline asm
$L__BB16_35:
	add.s32 	%r215, %r75, 128;
	setp.ge.u32 	%p7, %r215, %r72;
	mov.u32 	%r990, %r1004;
	@%p7 bra 	$L__BB16_37;
	add.s64 	%rd24, %rd9, 512;
	// begin inline asm
	ld.ca.u32 %r990, [%rd24];
	// end inline asm
$L__BB16_37:
	add.s32 	%r217, %r75, 160;
	setp.ge.u32 	%p8, %r217, %r72;
	mov.u32 	%r991, %r1004;
	@%p8 bra 	$L__BB16_39;
	add.s64 	%rd25, %rd9, 640;
	// begin inline asm
	ld.ca.u32 %r991, [%rd25];
	// end inline asm
$L__BB16_39:
	add.s32 	%r219, %r75, 192;
	setp.ge.u32 	%p9, %r219, %r72;
	mov.u32 	%r992, %r1004;
	@%p9 bra 	$L__BB16_41;
	add.s64 	%rd26, %rd9, 768;
	// begin inline asm
	ld.ca.u32 %r992, [%rd26];
	// end inline asm
$L__BB16_41:
	add.s32 	%r221, %r75, 224;
	setp.ge.u32 	%p10, %r221, %r72;
	mov.u32 	%r993, %r1004;
	@%p10 bra 	$L__BB16_43;
	add.s64 	%rd27, %rd9, 896;
	// begin inline asm
	ld.ca.u32 %r993, [%rd27];
	// end inline asm
$L__BB16_43:
	add.s32 	%r93, %r75, 256;
	setp.ge.u32 	%p11, %r93, %r72;
	mov.u32 	%r994, %r1004;
	@%p11 bra 	$L__BB16_45;
	add.s64 	%rd28, %rd9, 1024;
	// begin inline asm
	ld.ca.u32 %r994, [%rd28];
	// end inline asm
$L__BB16_45:
	add.s32 	%r96, %r75, 288;
	setp.ge.u32 	%p12, %r96, %r72;
	mov.u32 	%r995, %r1004;
	@%p12 bra 	$L__BB16_47;
	add.s64 	%rd29, %rd9, 1152;
	// begin inline asm
	ld.ca.u32 %r995, [%rd29];
	// end inline asm
$L__BB16_47:
	add.s32 	%r225, %r75, 320;
	setp.ge.u32 	%p13, %r225, %r72;
	mov.u32 	%r996, %r1004;
	@%p13 bra 	$L__BB16_49;
	add.s64 	%rd30, %rd9, 1280;
	// begin inline asm
	ld.ca.u32 %r996, [%rd30];
	// end inline asm
$L__BB16_49:
	add.s32 	%r227, %r75, 352;
	setp.ge.u32 	%p14, %r227, %r72;
	mov.u32 	%r997, %r1004;
	@%p14 bra 	$L__BB16_51;
	add.s64 	%rd31, %rd9, 1408;
	// begin inline asm
	ld.ca.u32 %r997, [%rd31];
	// end inline asm
$L__BB16_51:
	add.s32 	%r229, %r75, 384;
	setp.ge.u32 	%p15, %r229, %r72;
	mov.u32 	%r998, %r1004;
	@%p15 bra 	$L__BB16_53;
	add.s64 	%rd32, %rd9, 1536;
	// begin inline asm
	ld.ca.u32 %r998, [%rd32];
	// end inline asm
$L__BB16_53:
	add.s32 	%r231, %r75, 416;
	setp.ge.u32 	%p16, %r231, %r72;
	mov.u32 	%r999, %r1004;
	@%p16 bra 	$L__BB16_55;
	add.s64 	%rd33, %rd9, 1664;
	// begin inline asm
	ld.ca.u32 %r999, [%rd33];
	// end inline asm
$L__BB16_55:
	add.s32 	%r233, %r75, 448;
	setp.ge.u32 	%p17, %r233, %r72;
	mov.u32 	%r1000, %r1004;
	@%p17 bra 	$L__BB16_57;
	add.s64 	%rd34, %rd9, 1792;
	// begin inline asm
	ld.ca.u32 %r1000, [%rd34];
	// end inline asm
$L__BB16_57:
	add.s32 	%r235, %r75, 480;
	setp.ge.u32 	%p18, %r235, %r72;
	mov.u32 	%r1001, %r1004;
	@%p18 bra 	$L__BB16_59;
	add.s64 	%rd35, %rd9, 1920;
	// begin inline asm
	ld.ca.u32 %r1001, [%rd35];
	// end inline asm
$L__BB16_59:
	add.s32 	%r237, %r75, 512;
	setp.ge.u32 	%p19, %r237, %r72;
	mov.u32 	%r1002, %r1004;
	@%p19 bra 	$L__BB16_61;
	add.s64 	%rd36, %rd9, 2048;
	// begin inline asm
	ld.ca.u32 %r1002, [%rd36];
	// end inline asm
$L__BB16_61:
	add.s32 	%r239, %r75, 544;
	setp.ge.u32 	%p20, %r239, %r72;
	mov.u32 	%r1003, %r1004;
	@%p20 bra 	$L__BB16_63;
	add.s64 	%rd37, %rd9, 2176;
	// begin inline asm
	ld.ca.u32 %r1003, [%rd37];
	// end inline asm
$L__BB16_63:
	add.s32 	%r115, %r75, 576;
	setp.ge.u32 	%p21, %r115, %r72;
	@%p21 bra 	$L__BB16_65;
	add.s64 	%rd38, %rd9, 2304;
	// begin inline asm
	ld.ca.u32 %r1004, [%rd38];
	// end inline asm
$L__BB16_65:
	// begin inline asm
	mov.u32 %r242, %laneid;
	// end inline asm
	shr.u32 	%r119, %r74, 5;
	mad.lo.s32 	%r243, %r119, 608, %r242;
	shl.b32 	%r244, %r243, 2;
	mov.u32 	%r245, _ZZN3cub18CUB_300001_SM_10006detail4scan16DeviceScanKernelINS2_10policy_hubIiiimN4cuda3std3__44plusIvEEE10Policy1000EPiSC_NS0_13ScanTileStateIiLb1EEES9_NS0_8NullTypeEmiLb0ESF_EEvT0_T1_T2_iT3_T4_T5_E12temp_storage;
	add.s32 	%r120, %r245, %r244;
	st.shared.u32 	[%r120], %r986;
	st.shared.u32 	[%r120+128], %r987;
	st.shared.u32 	[%r120+256], %r988;
	st.shared.u32 	[%r120+384], %r989;
	st.shared.u32 	[%r120+512], %r990;
	st.shared.u32 	[%r120+640], %r991;
	st.shared.u32 	[%r120+768], %r992;
	st.shared.u32 	[%r120+896], %r993;
	st.shared.u32 	[%r120+1024], %r994;
	st.shared.u32 	[%r120+1152], %r995;
	st.shared.u32 	[%r120+1280], %r996;
	st.shared.u32 	[%r120+1408], %r997;
	st.shared.u32 	[%r120+1536], %r998;
	st.shared.u32 	[%r120+1664], %r999;
	st.shared.u32 	[%r120+1792], %r1000;
	st.shared.u32 	[%r120+1920], %r1001;
	st.shared.u32 	[%r120+2048], %r1002;
	st.shared.u32 	[%r120+2176], %r1003;
	st.shared.u32 	[%r120+2304], %r1004;
	bar.warp.sync 	-1;
	mad.lo.s32 	%r121, %r242, 72, %r120;
	ld.shared.u32 	%r122, [%r121];
	ld.shared.u32 	%r123, [%r121+4];
	ld.shared.u32 	%r124, [%r121+8];
	ld.shared.u32 	%r125, [%r121+12];
	ld.shared.u32 	%r126, [%r121+16];
	ld.shared.u32 	%r127, [%r121+20];
	ld.shared.u32 	%r128, [%r121+24];
	ld.shared.u32 	%r129, [%r121+28];
	ld.shared.u32 	%r130, [%r121+32];
	ld.shared.u32 	%r131, [%r121+36];
	ld.shared.u32 	%r132, [%r121+40];
	ld.shared.u32 	%r133, [%r121+44];
	ld.shared.u32 	%r134, [%r121+48];
	ld.shared.u32 	%r135, [%r121+52];
	ld.shared.u32 	%r136, [%r121+56];
	ld.shared.u32 	%r137, [%r121+60];
	ld.shared.u32 	%r138, [%r121+64];
	ld.shared.u32 	%r139, [%r121+68];
	ld.shared.u32 	%r140, [%r121+72];
	bar.sync 	0;
	setp.ne.s32 	%p22, %r1, 0;
	@%p22 bra 	$L__BB16_69;
	add.s32 	%r471, %r123, %r122;
	add.s32 	%r472, %r124, %r471;
	add.s32 	%r473, %r125, %r472;
	add.s32 	%r474, %r126, %r473;
	add.s32 	%r475, %r127, %r474;
	add.s32 	%r476, %r128, %r475;
	add.s32 	%r477, %r129, %r476;
	add.s32 	%r478, %r130, %r477;
	add.s32 	%r479, %r131, %r478;
	add.s32 	%r480, %r132, %r479;
	add.s32 	%r481, %r133, %r480;
	add.s32 	%r482, %r134, %r481;
	add.s32 	%r483, %r135, %r482;
	add.s32 	%r484, %r136, %r483;
	add.s32 	%r485, %r137, %r484;
	add.s32 	%r486, %r138, %r485;
	add.s32 	%r487, %r139, %r486;
	add.s32 	%r445, %r140, %r487;
	mov.b32 	%r443, 1;
	mov.b32 	%r468, 0;
	mov.b32 	%r470, -1;
	// begin inline asm
	{  .reg .s32 r0;  .reg .pred p;  shfl.sync.up.b32 r0|p, %r445, %r443, %r468, %r470;  @p add.s32 r0, r0, %r445;  mov.s32 %r441, r0;}
	// end inline asm
	mov.b32 	%r449, 2;
	// begin inline asm
	{  .reg .s32 r0;  .reg .pred p;  shfl.sync.up.b32 r0|p, %r441, %r449, %r468, %r470;  @p add.s32 r0, r0, %r441;  mov.s32 %r447, r0;}
	// end inline asm
	mov.b32 	%r455, 4;
	// begin inline asm
	{  .reg .s32 r0;  .reg .pred p;  shfl.sync.up.b32 r0|p, %r447, %r455, %r468, %r470;  @p add.s32 r0, r0, %r447;  mov.s32 %r453, r0;}
	// end inline asm
	mov.b32 	%r461, 8;
	// begin inline asm
	{  .reg .s32 r0;  .reg .pred p;  shfl.sync.up.b32 r0|p, %r453, %r461, %r468, %r470;  @p add.s32 r0, r0, %r453;  mov.s32 %r459, r0;}
	// end inline asm
	mov.b32 	%r467, 16;
	// begin inline asm
	{  .reg .s32 r0;  .reg .pred p;  shfl.sync.up.b32 r0|p, %r459, %r467, %r468, %r470;  @p add.s32 r0, r0, %r459;  mov.s32 %r465, r0;}
	// end inline asm
	setp.ne.s32 	%p65, %r242, 31;
	@%p65 bra 	$L__BB16_68;
	shl.b32 	%r488, %r119, 2;
	mov.u32 	%r489, _ZZN3cub18CUB_300001_SM_10006detail4scan16DeviceScanKernelINS2_10policy_hubIiiimN4cuda3std3__44plusIvEEE10Policy1000EPiSC_NS0_13ScanTileStateIiLb1EEES9_NS0_8NullTypeEmiLb0ESF_EEvT0_T1_T2_iT3_T4_T5_E12temp_storage;
	add.s32 	%r490, %r489, %r488;
	st.shared.u32 	[%r490+16], %r465;
$L__BB16_68:
	sub.s32 	%r491, %r465, %r445;
	bar.sync 	0;
	ld.shared.v4.u32 	{%r492, %r493, %r494, %r495}, [_ZZN3cub18CUB_300001_SM_10006detail4scan16DeviceScanKernelINS2_10policy_hubIiiimN4cuda3std3__44plusIvEEE10Policy1000EPiSC_NS0_13ScanTileStateIiLb1EEES9_NS0_8NullTypeEmiLb0ESF_EEvT0_T1_T2_iT3_T4_T5_E12temp_storage+16];
	add.s32 	%r496, %r493, %r492;
	setp.eq.s32 	%p66, %r119, 2;
	selp.b32 	%r497, %r496, %r492, %p66;
	add.s32 	%r498, %r496, %r494;
	setp.eq.s32 	%p67, %r119, 3;
	selp.b32 	%r499, %r498, %r497, %p67;
	add.s32 	%r500, %r498, %r495;
	setp.eq.s32 	%p68, %r119, 4;
	selp.b32 	%r501, %r500, %r499, %p68;
	ld.shared.v4.u32 	{%r502, %r503, %r504, %r505}, [_ZZN3cub18CUB_300001_SM_10006detail4scan16DeviceScanKernelINS2_10policy_hubIiiimN4cuda3std3__44plusIvEEE10Policy1000EPiSC_NS0_13ScanTileStateIiLb1EEES9_NS0_8NullTypeEmiLb0ESF_EEvT0_T1_T2_iT3_T4_T5_E12temp_storage+32];
	add.s32 	%r506, %r500, %r502;
	setp.eq.s32 	%p69, %r119, 5;
	selp.b32 	%r507, %r506, %r501, %p69;
	add.s32 	%r508, %r506, %r503;
	setp.eq.s32 	%p70, %r119, 6;
	selp.b32 	%r509, %r508, %r507, %p70;
	add.s32 	%r510, %r508, %r504;
	setp.eq.s32 	%p71, %r119, 7;
	selp.b32 	%r511, %r510, %r509, %p71;
	add.s32 	%r512, %r510, %r505;
	setp.eq.s32 	%p72, %r119, 8;
	selp.b32 	%r513, %r512, %r511, %p72;
	ld.shared.v4.u32 	{%r514, %r515, %r516, %r517}, [_ZZN3cub18CUB_300001_SM_10006detail4scan16DeviceScanKernelINS2_10policy_hubIiiimN4cuda3std3__44plusIvEEE10Policy1000EPiSC_NS0_13ScanTileStateIiLb1EEES9_NS0_8NullTypeEmiLb0ESF_EEvT0_T1_T2_iT3_T4_T5_E12temp_storage+48];
	add.s32 	%r518, %r512, %r514;
	setp.eq.s32 	%p73, %r119, 9;
	selp.b32 	%r519, %r518, %r513, %p73;
	add.s32 	%r520, %r518, %r515;
	setp.eq.s32 	%p74, %r119, 10;
	selp.b32 	%r521, %r520, %r519, %p74;
	add.s32 	%r522, %r520, %r516;
	setp.eq.s32 	%p75, %r119, 11;
	selp.b32 	%r523, %r522, %r521, %p75;
	add.s32 	%r524, %r522, %r517;
	setp.eq.s32 	%p76, %r119, 12;
	selp.b32 	%r525, %r524, %r523, %p76;
	setp.lt.u32 	%p77, %r74, 32;
	setp.eq.s32 	%p78, %r242, 0;
	selp.b32 	%r526, 0, %r491, %p78;
	add.s32 	%r527, %r525, %r526;
	selp.b32 	%r528, %r491, %r527, %p77;
	setp.eq.s32 	%p79, %r74, 0;
	selp.b32 	%r1016, 0, %r528, %p79;
	bra.uni 	$L__BB16_88;
$L__BB16_69:
	add.s32 	%r276, %r123, %r122;
	add.s32 	%r277, %r124, %r276;
	add.s32 	%r278, %r125, %r277;
	add.s32 	%r279, %r126, %r278;
	add.s32 	%r280, %r127, %r279;
	add.s32 	%r281, %r128, %r280;
	add.s32 	%r282, %r129, %r281;
	add.s32 	%r283, %r130, %r282;
	add.s32 	%r284, %r131, %r283;
	add.s32 	%r285, %r132, %r284;
	add.s32 	%r286, %r133, %r285;
	add.s32 	%r287, %r134, %r286;
	add.s32 	%r288, %r135, %r287;
	add.s32 	%r289, %r136, %r288;
	add.s32 	%r290, %r137, %r289;
	add.s32 	%r291, %r138, %r290;
	add.s32 	%r292, %r139, %r291;
	add.s32 	%r250, %r140, %r292;
	mov.b32 	%r248, 1;
	mov.b32 	%r273, 0;
	mov.b32 	%r275, -1;
	// begin inline asm
	{  .reg .s32 r0;  .reg .pred p;  shfl.sync.up.b32 r0|p, %r250, %r248, %r273, %r275;  @p add.s32 r0, r0, %r250;  mov.s32 %r246, r0;}
	// end inline asm
	mov.b32 	%r254, 2;
	// begin inline asm
	{  .reg .s32 r0;  .reg .pred p;  shfl.sync.up.b32 r0|p, %r246, %r254, %r273, %r275;  @p add.s32 r0, r0, %r246;  mov.s32 %r252, r0;}
	// end inline asm
	mov.b32 	%r260, 4;
	// begin inline asm
	{  .reg .s32 r0;  .reg .pred p;  shfl.sync.up.b32 r0|p, %r252, %r260, %r273, %r275;  @p add.s32 r0, r0, %r252;  mov.s32 %r258, r0;}
	// end inline asm
	mov.b32 	%r266, 8;
	// begin inline asm
	{  .reg .s32 r0;  .reg .pred p;  shfl.sync.up.b32 r0|p, %r258, %r266, %r273, %r275;  @p add.s32 r0, r0, %r258;  mov.s32 %r264, r0;}
	// end inline asm
	mov.b32 	%r272, 16;
	// begin inline asm
	{  .reg .s32 r0;  .reg .pred p;  shfl.sync.up.b32 r0|p, %r264, %r272, %r273, %r275;  @p add.s32 r0, r0, %r264;  mov.s32 %r270, r0;}
	// end inline asm
	setp.ne.s32 	%p23, %r242, 31;
	@%p23 bra 	$L__BB16_71;
	shl.b32 	%r293, %r119, 2;
	mov.u32 	%r294, _ZZN3cub18CUB_300001_SM_10006detail4scan16DeviceScanKernelINS2_10policy_hubIiiimN4cuda3std3__44plusIvEEE10Policy1000EPiSC_NS0_13ScanTileStateIiLb1EEES9_NS0_8NullTypeEmiLb0ESF_EEvT0_T1_T2_iT3_T4_T5_E12temp_storage;
	add.s32 	%r295, %r294, %r293;
	st.shared.u32 	[%r295+16], %r270;
$L__BB16_71:
	sub.s32 	%r296, %r270, %r250;
	bar.sync 	0;
	ld.shared.v4.u32 	{%r297, %r298, %r299, %r300}, [_ZZN3cub18CUB_300001_SM_10006detail4scan16DeviceScanKernelINS2_10policy_hubIiiimN4cuda3std3__44plusIvEEE10Policy1000EPiSC_NS0_13ScanTileStateIiLb1EEES9_NS0_8NullTypeEmiLb0ESF_EEvT0_T1_T2_iT3_T4_T5_E12temp_storage+16];
	add.s32 	%r301, %r298, %r297;
	setp.eq.s32 	%p24, %r119, 2;
	selp.b32 	%r302, %r301, %r297, %p24;
	add.s32 	%r303, %r301, %r299;
	setp.eq.s32 	%p25, %r119, 3;
	selp.b32 	%r304, %r303, %r302, %p25;
	add.s32 	%r305, %r303, %r300;
	setp.eq.s32 	%p26, %r119, 4;
	selp.b32 	%r306, %r305, %r304, %p26;
	ld.shared.v4.u32 	{%r307, %r308, %r309, %r310}, [_ZZN3cub18CUB_300001_SM_10006detail4scan16DeviceScanKernelINS2_10policy_hubIiiimN4cuda3std3__44plusIvEEE10Policy1000EPiSC_NS0_13ScanTileStateIiLb1EEES9_NS0_8NullTypeEmiLb0ESF_EEvT0_T1_T2_iT3_T4_T5_E12temp_storage+32];
	add.s32 	%r311, %r305, %r307;
	setp.eq.s32 	%p27, %r119, 5;
	selp.b32 	%r312, %r311, %r306, %p27;
	add.s32 	%r313, %r311, %r308;
	setp.eq.s32 	%p28, %r119, 6;
	selp.b32 	%r314, %r313, %r312, %p28;
	add.s32 	%r315, %r313, %r309;
	setp.eq.s32 	%p29, %r119, 7;
	selp.b32 	%r316, %r315, %r314, %p29;
	add.s32 	%r317, %r315, %r310;
	setp.eq.s32 	%p30, %r119, 8;
	selp.b32 	%r318, %r317, %r316, %p30;
	ld.shared.v4.u32 	{%r319, %r320, %r321, %r322}, [_ZZN3cub18CUB_300001_SM_10006detail4scan16DeviceScanKernelINS2_10policy_hubIiiimN4cuda3std3__44plusIvEEE10Policy1000EPiSC_NS0_13ScanTileStateIiLb1EEES9_NS0_8NullTypeEmiLb0ESF_EEvT0_T1_T2_iT3_T4_T5_E12temp_storage+48];
	add.s32 	%r323, %r317, %r319;
	setp.eq.s32 	%p31, %r119, 9;
	selp.b32 	%r324, %r323, %r318, %p31;
	add.s32 	%r325, %r323, %r320;
	setp.eq.s32 	%p32, %r119, 10;
	selp.b32 	%r326, %r325, %r324, %p32;
	add.s32 	%r327, %r325, %r321;
	setp.eq.s32 	%p33, %r119, 11;
	selp.b32 	%r328, %r327, %r326, %p33;
	add.s32 	%r329, %r327, %r322;
	setp.eq.s32 	%p34, %r119, 12;
	selp.b32 	%r330, %r329, %r328, %p34;
	ld.shared.u32 	%r331, [_ZZN3cub18CUB_300001_SM_10006detail4scan16DeviceScanKernelINS2_10policy_hubIiiimN4cuda3std3__44plusIvEEE10Policy1000EPiSC_NS0_13ScanTileStateIiLb1EEES9_NS0_8NullTypeEmiLb0ESF_EEvT0_T1_T2_iT3_T4_T5_E12temp_storage+64];
	add.s32 	%r146, %r329, %r331;
	setp.gt.u32 	%p35, %r74, 31;
	setp.lt.u32 	%p36, %r74, 32;
	setp.eq.s32 	%p37, %r242, 0;
	selp.b32 	%r332, 0, %r296, %p37;
	add.s32 	%r1015, %r330, %r332;
	selp.b32 	%r148, %r296, %r1015, %p36;
	@%p35 bra 	$L__BB16_87;
	setp.ne.s32 	%p38, %r74, 0;
	mul.wide.s32 	%rd39, %r1, 8;
	add.s64 	%rd10, %rd1, %rd39;
	@%p38 bra 	$L__BB16_74;
	st.shared.u32 	[_ZZN3cub18CUB_300001_SM_10006detail4scan16DeviceScanKernelINS2_10policy_hubIiiimN4cuda3std3__44plusIvEEE10Policy1000EPiSC_NS0_13ScanTileStateIiLb1EEES9_NS0_8NullTypeEmiLb0ESF_EEvT0_T1_T2_iT3_T4_T5_E12temp_storage+12], %r146;
	add.s64 	%rd40, %rd10, 256;
	mov.b32 	%r333, 100;
	// begin inline asm
	st.relaxed.gpu.v2.u32 [%rd40], {%r333, %r146};
	// end inline asm
$L__BB16_74:
	not.b32 	%r339, %r74;
	add.s32 	%r1011, %r1, %r339;
	mov.b32 	%r335, 550;
	// begin inline asm
	nanosleep.u32 %r335;
	// end inline asm
	mul.wide.s32 	%rd42, %r1011, 8;
	add.s64 	%rd43, %rd1, %rd42;
	add.s64 	%rd41, %rd43, 256;
	// begin inline asm
	ld.relaxed.gpu.v2.u32 {%r1012, %r1006}, [%rd41];
	// end inline asm
	mov.b32 	%r1007, 478;
$L__BB16_75:
	setp.eq.s32 	%p39, %r1012, 99;
	mov.b32 	%r340, -1;
	vote.sync.any.pred 	%p40, %p39, %r340;
	not.pred 	%p41, %p40;
	@%p41 bra 	$L__BB16_77;
	// begin inline asm
	nanosleep.u32 %r1007;
	// end inline asm
	shr.u32 	%r1007, %r1007, 1;
	// begin inline asm
	ld.relaxed.gpu.v2.u32 {%r1012, %r1006}, [%rd41];
	// end inline asm
	bra.uni 	$L__BB16_75;
$L__BB16_77:
	setp.eq.s32 	%p42, %r1012, 101;
	mov.b32 	%r367, -1;
	vote.sync.ballot.b32 	%r369, %p42, %r367;
	// begin inline asm
	mov.u32 %r342, %lanemask_ge;
	// end inline asm
	and.b32  	%r370, %r369, %r342;
	or.b32  	%r371, %r370, -2147483648;
	add.s32 	%r372, %r371, -1;
	not.b32 	%r373, %r371;
	and.b32  	%r374, %r373, %r372;
	popc.b32 	%r346, %r374;
	mov.b32 	%r345, 1;
	// begin inline asm
	shfl.sync.down.b32 %r343, %r1006, %r345, %r346, %r367;
	// end inline asm
	setp.lt.s32 	%p44, %r242, %r346;
	selp.b32 	%r375, %r343, 0, %p44;
	add.s32 	%r349, %r375, %r1006;
	mov.b32 	%r350, 2;
	// begin inline asm
	shfl.sync.down.b32 %r348, %r349, %r350, %r346, %r367;
	// end inline asm
	add.s32 	%r376, %r242, 2;
	setp.gt.s32 	%p45, %r376, %r346;
	selp.b32 	%r377, 0, %r348, %p45;
	add.s32 	%r354, %r349, %r377;
	mov.b32 	%r355, 4;
	// begin inline asm
	shfl.sync.down.b32 %r353, %r354, %r355, %r346, %r367;
	// end inline asm
	add.s32 	%r378, %r242, 4;
	setp.gt.s32 	%p46, %r378, %r346;
	selp.b32 	%r379, 0, %r353, %p46;
	add.s32 	%r359, %r354, %r379;
	mov.b32 	%r360, 8;
	// begin inline asm
	shfl.sync.down.b32 %r358, %r359, %r360, %r346, %r367;
	// end inline asm
	add.s32 	%r380, %r242, 8;
	setp.gt.s32 	%p47, %r380, %r346;
	selp.b32 	%r381, 0, %r358, %p47;
	add.s32 	%r364, %r359, %r381;
	mov.b32 	%r365, 16;
	// begin inline asm
	shfl.sync.down.b32 %r363, %r364, %r365, %r346, %r367;
	// end inline asm
	add.s32 	%r382, %r242, 16;
	setp.gt.s32 	%p48, %r382, %r346;
	selp.b32 	%r383, 0, %r363, %p48;
	add.s32 	%r1008, %r364, %r383;
	add.s64 	%rd11, %rd1, 256;
	mov.b32 	%r1009, 478;
$L__BB16_78:
	setp.ne.s32 	%p49, %r1012, 101;
	mov.b32 	%r384, -1;
	vote.sync.all.pred 	%p50, %p49, %r384;
	not.pred 	%p51, %p50;
	@%p51 bra 	$L__BB16_83;
	shr.u32 	%r1009, %r1009, 1;
	mul.wide.s32 	%rd46, %r1011, 8;
	add.s64 	%rd47, %rd11, %rd46;
	add.s64 	%rd45, %rd47, -256;
	// begin inline asm
	ld.relaxed.gpu.v2.u32 {%r1012, %r1013}, [%rd45];
	// end inline asm
	mov.u32 	%r1014, %r1009;
$L__BB16_80:
	setp.eq.s32 	%p55, %r1012, 99;
	mov.b32 	%r392, -1;
	vote.sync.any.pred 	%p56, %p55, %r392;
	not.pred 	%p57, %p56;
	@%p57 bra 	$L__BB16_82;
	// begin inline asm
	nanosleep.u32 %r1014;
	// end inline asm
	shr.u32 	%r1014, %r1014, 1;
	// begin inline asm
	ld.relaxed.gpu.v2.u32 {%r1012, %r1013}, [%rd45];
	// end inline asm
	bra.uni 	$L__BB16_80;
$L__BB16_82:
	setp.eq.s32 	%p58, %r1012, 101;
	mov.b32 	%r418, -1;
	vote.sync.ballot.b32 	%r419, %p58, %r418;
	and.b32  	%r420, %r419, %r342;
	or.b32  	%r421, %r420, -2147483648;
	add.s32 	%r422, %r421, -1;
	not.b32 	%r423, %r421;
	and.b32  	%r424, %r423, %r422;
	popc.b32 	%r397, %r424;
	mov.b32 	%r396, 1;
	// begin inline asm
	shfl.sync.down.b32 %r394, %r1013, %r396, %r397, %r418;
	// end inline asm
	setp.lt.s32 	%p60, %r242, %r397;
	selp.b32 	%r425, %r394, 0, %p60;
	add.s32 	%r400, %r425, %r1013;
	mov.b32 	%r401, 2;
	// begin inline asm
	shfl.sync.down.b32 %r399, %r400, %r401, %r397, %r418;
	// end inline asm
	add.s32 	%r426, %r242, 2;
	setp.gt.s32 	%p61, %r426, %r397;
	selp.b32 	%r427, 0, %r399, %p61;
	add.s32 	%r405, %r400, %r427;
	mov.b32 	%r406, 4;
	// begin inline asm
	shfl.sync.down.b32 %r404, %r405, %r406, %r397, %r418;
	// end inline asm
	add.s32 	%r428, %r242, 4;
	setp.gt.s32 	%p62, %r428, %r397;
	selp.b32 	%r429, 0, %r404, %p62;
	add.s32 	%r410, %r405, %r429;
	mov.b32 	%r411, 8;
	// begin inline asm
	shfl.sync.down.b32 %r409, %r410, %r411, %r397, %r418;
	// end inline asm
	add.s32 	%r430, %r242, 8;
	setp.gt.s32 	%p63, %r430, %r397;
	selp.b32 	%r431, 0, %r409, %p63;
	add.s32 	%r415, %r410, %r431;
	mov.b32 	%r416, 16;
	// begin inline asm
	shfl.sync.down.b32 %r414, %r415, %r416, %r397, %r418;
	// end inline asm
	add.s32 	%r432, %r242, 16;
	setp.gt.s32 	%p64, %r432, %r397;
	selp.b32 	%r433, 0, %r414, %p64;
	add.s32 	%r434, %r433, %r1008;
	add.s32 	%r1008, %r434, %r415;
	add.s32 	%r1011, %r1011, -32;
	bra.uni 	$L__BB16_78;
$L__BB16_83:
	@%p38 bra 	$L__BB16_85;
	add.s32 	%r387, %r1008, %r146;
	add.s64 	%rd44, %rd10, 256;
	mov.b32 	%r386, 101;
	// begin inline asm
	st.relaxed.gpu.v2.u32 [%rd44], {%r386, %r387};
	// end inline asm
	st.shared.u32 	[_ZZN3cub18CUB_300001_SM_10006detail4scan16DeviceScanKernelINS2_10policy_hubIiiimN4cuda3std3__44plusIvEEE10Policy1000EPiSC_NS0_13ScanTileStateIiLb1EEES9_NS0_8NullTypeEmiLb0ESF_EEvT0_T1_T2_iT3_T4_T5_E12temp_storage+4], %r1008;
	st.shared.u32 	[_ZZN3cub18CUB_300001_SM_10006detail4scan16DeviceScanKernelINS2_10policy_hubIiiimN4cuda3std3__44plusIvEEE10Policy1000EPiSC_NS0_13ScanTileStateIiLb1EEES9_NS0_8NullTypeEmiLb0ESF_EEvT0_T1_T2_iT3_T4_T5_E12temp_storage+8], %r387;
$L__BB16_85:
	setp.ne.s32 	%p53, %r242, 0;
	mov.u32 	%r1015, %r148;
	@%p53 bra 	$L__BB16_87;
	st.shared.u32 	[_ZZN3cub18CUB_300001_SM_10006detail4scan16DeviceScanKernelINS2_10policy_hubIiiimN4cuda3std3__44plusIvEEE10Policy1000EPiSC_NS0_13ScanTileStateIiLb1EEES9_NS0_8NullTypeEmiLb0ESF_EEvT0_T1_T2_iT3_T4_T5_E12temp_storage+84], %r1008;
	mov.u32 	%r1015, %r1008;
$L__BB16_87:
	bar.sync 	0;
	setp.eq.s32 	%p54, %r74, 0;
	ld.shared.u32 	%r388, [_ZZN3cub18CUB_300001_SM_10006detail4scan16DeviceScanKernelINS2_10policy_hubIiiimN4cuda3std3__44plusIvEEE10Policy1000EPiSC_NS0_13ScanTileStateIiLb1EEES9_NS0_8NullTypeEmiLb0ESF_EEvT0_T1_T2_iT3_T4_T5_E12temp_storage+84];
	selp.b32 	%r389, 0, %r388, %p54;
	add.s32 	%r1016, %r389, %r1015;
$L__BB16_88:
	add.s32 	%r529, %r1016, %r122;
	add.s32 	%r530, %r123, %r529;
	add.s32 	%r531, %r124, %r530;
	add.s32 	%r532, %r125, %r531;
	add.s32 	%r533, %r126, %r532;
	add.s32 	%r534, %r127, %r533;
	add.s32 	%r535, %r128, %r534;
	add.s32 	%r536, %r129, %r535;
	add.s32 	%r537, %r130, %r536;
	add.s32 	%r538, %r131, %r537;
	add.s32 	%r539, %r132, %r538;
	add.s32 	%r540, %r133, %r539;
	add.s32 	%r541, %r134, %r540;
	add.s32 	%r542, %r135, %r541;
	add.s32 	%r543, %r136, %r542;
	add.s32 	%r544, %r137, %r543;
	add.s32 	%r545, %r138, %r544;
	add.s32 	%r546, %r139, %r545;
	add.s32 	%r547, %r140, %r546;
	bar.sync 	0;
	st.shared.u32 	[%r121], %r529;
	st.shared.u32 	[%r121+4], %r530;
	st.shared.u32 	[%r121+8], %r531;
	st.shared.u32 	[%r121+12], %r532;
	st.shared.u32 	[%r121+16], %r533;
	st.shared.u32 	[%r121+20], %r534;
	st.shared.u32 	[%r121+24], %r535;
	st.shared.u32 	[%r121+28], %r536;
	st.shared.u32 	[%r121+32], %r537;
	st.shared.u32 	[%r121+36], %r538;
	st.shared.u32 	[%r121+40], %r539;
	st.shared.u32 	[%r121+44], %r540;
	st.shared.u32 	[%r121+48], %r541;
	st.shared.u32 	[%r121+52], %r542;
	st.shared.u32 	[%r121+56], %r543;
	st.shared.u32 	[%r121+60], %r544;
	st.shared.u32 	[%r121+64], %r545;
	st.shared.u32 	[%r121+68], %r546;
	st.shared.u32 	[%r121+72], %r547;
	bar.warp.sync 	-1;
	ld.shared.u32 	%r182, [%r120];
	ld.shared.u32 	%r183, [%r120+128];
	ld.shared.u32 	%r184, [%r120+256];
	ld.shared.u32 	%r185, [%r120+384];
	ld.shared.u32 	%r186, [%r120+512];
	ld.shared.u32 	%r187, [%r120+640];
	ld.shared.u32 	%r188, [%r120+768];
	ld.shared.u32 	%r189, [%r120+896];
	ld.shared.u32 	%r190, [%r120+1024];
	ld.shared.u32 	%r191, [%r120+1152];
	ld.shared.u32 	%r192, [%r120+1280];
	ld.shared.u32 	%r193, [%r120+1408];
	ld.shared.u32 	%r194, [%r120+1536];
	ld.shared.u32 	%r195, [%r120+1664];
	ld.shared.u32 	%r196, [%r120+1792];
	ld.shared.u32 	%r197, [%r120+1920];
	ld.shared.u32 	%r198, [%r120+2048];
	ld.shared.u32 	%r199, [%r120+2176];
	ld.shared.u32 	%r200, [%r120+2304];
	setp.ne.s32 	%p80, %r74, 0;
	@%p80 bra 	$L__BB16_90;
	st.volatile.shared.u32 	[_ZZN3cub18CUB_300001_SM_10006detail4scan16DeviceScanKernelINS2_10policy_hubIiiimN4cuda3std3__44plusIvEEE10Policy1000EPiSC_NS0_13ScanTileStateIiLb1EEES9_NS0_8NullTypeEmiLb0ESF_EEvT0_T1_T2_iT3_T4_T5_E12temp_storage+31616], %r72;
$L__BB16_90:
	ld.param.u64 	%rd92, [_ZN3cub18CUB_300001_SM_10006detail4scan16DeviceScanKernelINS2_10policy_hubIiiimN4cuda3std3__44plusIvEEE10Policy1000EPiSC_NS0_13ScanTileStateIiLb1EEES9_NS0_8NullTypeEmiLb0ESF_EEvT0_T1_T2_iT3_T4_T5__param_1];
	bar.sync 	0;
	ld.volatile.shared.u32 	%r201, [_ZZN3cub18CUB_300001_SM_10006detail4scan16DeviceScanKernelINS2_10policy_hubIiiimN4cuda3std3__44plusIvEEE10Policy1000EPiSC_NS0_13ScanTileStateIiLb1EEES9_NS0_8NullTypeEmiLb0ESF_EEvT0_T1_T2_iT3_T4_T5_E12temp_storage+31616];
	setp.ge.s32 	%p81, %r75, %r201;
	cvt.u64.u32 	%rd52, %r75;
	add.s64 	%rd53, %rd2, %rd52;
	cvta.to.global.u64 	%rd54, %rd92;
	shl.b64 	%rd55, %rd53, 2;
	add.s64 	%rd13, %rd54, %rd55;
	@%p81 bra 	$L__BB16_92;
	st.global.u32 	[%rd13], %r182;
$L__BB16_92:
	setp.ge.s32 	%p82, %r78, %r201;
	@%p82 bra 	$L__BB16_94;
	st.global.u32 	[%rd13+128], %r183;
$L__BB16_94:
	mov.u32 	%r548, %tid.x;
	and.b32  	%r549, %r548, 992;
	mul.lo.s32 	%r550, %r549, 19;
	and.b32  	%r551, %r548, 31;
	or.b32  	%r552, %r550, %r551;
	add.s32 	%r553, %r552, 64;
	setp.ge.s32 	%p83, %r553, %r201;
	@%p83 bra 	$L__BB16_96;
	st.global.u32 	[%rd13+256], %r184;
$L__BB16_96:
	add.s32 	%r559, %r552, 96;
	setp.ge.s32 	%p84, %r559, %r201;
	@%p84 bra 	$L__BB16_98;
	st.global.u32 	[%rd13+384], %r185;
$L__BB16_98:
	add.s32 	%r565, %r552, 128;
	setp.ge.s32 	%p85, %r565, %r201;
	@%p85 bra 	$L__BB16_100;
	st.global.u32 	[%rd13+512], %r186;
$L__BB16_100:
	add.s32 	%r571, %r552, 160;
	setp.ge.s32 	%p86, %r571, %r201;
	@%p86 bra 	$L__BB16_102;
	st.global.u32 	[%rd13+640], %r187;
$L__BB16_102:
	add.s32 	%r577, %r552, 192;
	setp.ge.s32 	%p87, %r577, %r201;
	@%p87 bra 	$L__BB16_104;
	st.global.u32 	[%rd13+768], %r188;
$L__BB16_104:
	add.s32 	%r583, %r552, 224;
	setp.ge.s32 	%p88, %r583, %r201;
	@%p88 bra 	$L__BB16_106;
	st.global.u32 	[%rd13+896], %r189;
$L__BB16_106:
	setp.ge.s32 	%p89, %r93, %r201;
	@%p89 bra 	$L__BB16_108;
	st.global.u32 	[%rd13+1024], %r190;
$L__BB16_108:
	setp.ge.s32 	%p90, %r96, %r201;
	@%p90 bra 	$L__BB16_110;
	st.global.u32 	[%rd13+1152], %r191;
$L__BB16_110:
	add.s32 	%r589, %r552, 320;
	setp.ge.s32 	%p91, %r589, %r201;
	@%p91 bra 	$L__BB16_112;
	st.global.u32 	[%rd13+1280], %r192;
$L__BB16_112:
	add.s32 	%r595, %r552, 352;
	setp.ge.s32 	%p92, %r595, %r201;
	@%p92 bra 	$L__BB16_114;
	st.global.u32 	[%rd13+1408], %r193;
$L__BB16_114:
	add.s32 	%r601, %r552, 384;
	setp.ge.s32 	%p93, %r601, %r201;
	@%p93 bra 	$L__BB16_116;
	st.global.u32 	[%rd13+1536], %r194;
$L__BB16_116:
	add.s32 	%r607, %r552, 416;
	setp.ge.s32 	%p94, %r607, %r201;
	@%p94 bra 	$L__BB16_118;
	st.global.u32 	[%rd13+1664], %r195;
$L__BB16_118:
	add.s32 	%r613, %r552, 448;
	setp.ge.s32 	%p95, %r613, %r201;
	@%p95 bra 	$L__BB16_120;
	st.global.u32 	[%rd13+1792], %r196;
$L__BB16_120:
	add.s32 	%r619, %r552, 480;
	setp.ge.s32 	%p96, %r619, %r201;
	@%p96 bra 	$L__BB16_122;
	st.global.u32 	[%rd13+1920], %r197;
$L__BB16_122:
	add.s32 	%r625, %r552, 512;
	setp.ge.s32 	%p97, %r625, %r201;
	@%p97 bra 	$L__BB16_124;
	st.global.u32 	[%rd13+2048], %r198;
$L__BB16_124:
	add.s32 	%r631, %r552, 544;
	setp.ge.s32 	%p98, %r631, %r201;
	@%p98 bra 	$L__BB16_126;
	st.global.u32 	[%rd13+2176], %r199;
$L__BB16_126:
	setp.ge.s32 	%p99, %r115, %r201;
	@%p99 bra 	$L__BB16_128;
	st.global.u32 	[%rd13+2304], %r200;
$L__BB16_128:
	ret;

}


// ===== COMPILED SASS (sm_100) =====

	.target	sm_100

	.elftype	@"ET_EXEC"


//--------------------- .note.nv.tkinfo           --------------------------
	.section	.note.nv.tkinfo,"",@"SHT_NOTE"
	.sectionflags	@"SHF_NOTE_NV_TKINFO"
	.tkinfo
        /*0018*/ 	.word	0x00000002
        /*0030*/ 	.string	""
        /*0030*/ 	.string	"ptxas"
        /*0030*/ 	.string	"Cuda compilation tools, release 13.0, V13.0.88"
        /*0030*/ 	.string	"Build cuda_13.0.r13.0/compiler.36424714_0"
        /*0030*/ 	.string	"-arch sm_100 -m 64 "



//--------------------- .note.nv.cuinfo           --------------------------
	.section	.note.nv.cuinfo,"",@"SHT_NOTE"
	.sectionflags	@"SHF_NOTE_NV_CUINFO"
        /*0018*/ 	.short	0x0002
        /*001a*/ 	.short	0x0064
        /*001c*/ 	.short	0x0082
	.zero		2


//--------------------- .nv.info                  --------------------------
	.section	.nv.info,"",@"SHT_CUDA_INFO"
	.align	4


	//----- nvinfo : EIATTR_REGCOUNT
	.align		4
        /*0000*/ 	.byte	0x04, 0x2f
        /*0002*/ 	.short	(.L_47 - .L_46)
	.align		4
.L_46:
        /*0004*/ 	.word	index@(_Z8init_numPii)
        /*0008*/ 	.word	0x0000000a


	//----- nvinfo : EIATTR_FRAME_SIZE
	.align		4
.L_47:
        /*000c*/ 	.byte	0x04, 0x11
        /*000e*/ 	.short	(.L_49 - .L_48)
	.align		4
.L_48:
        /*0010*/ 	.word	index@(_Z8init_numPii)
        /*0014*/ 	.word	0x00000000


	//----- nvinfo : EIATTR_REGCOUNT
	.align		4
.L_49:
        /*0018*/ 	.byte	0x04, 0x2f
        /*001a*/ 	.short	(.L_51 - .L_50)
	.align		4
.L_50:
        /*001c*/ 	.word	index@(_Z16print_num_devicePii)
        /*0020*/ 	.word	0x00000018


	//----- nvinfo : EIATTR_FRAME_SIZE
	.align		4
.L_51:
        /*0024*/ 	.byte	0x04, 0x11
        /*0026*/ 	.short	(.L_53 - .L_52)
	.align		4
.L_52:
        /*0028*/ 	.word	index@(_Z16print_num_devicePii)
        /*002c*/ 	.word	0x00000008


	//----- nvinfo : EIATTR_REGCOUNT
	.align		4
.L_53:
        /*0030*/ 	.byte	0x04, 0x2f
        /*0032*/ 	.short	(.L_55 - .L_54)
	.align		4
.L_54:
        /*0034*/ 	.word	index@(_Z15firstprefixsum1PiS_S_ii)
        /*0038*/ 	.word	0x0000001a


	//----- nvinfo : EIATTR_FRAME_SIZE
	.align		4
.L_55:
        /*003c*/ 	.byte	0x04, 0x11
        /*003e*/ 	.short	(.L_57 - .L_56)
	.align		4
.L_56:
        /*0040*/ 	.word	index@(_Z15firstprefixsum1PiS_S_ii)
        /*0044*/ 	.word	0x00000000


	//----- nvinfo : EIATTR_REGCOUNT
	.align		4
.L_57:
        /*0048*/ 	.byte	0x04, 0x2f
        /*004a*/ 	.short	(.L_59 - .L_58)
	.align		4
.L_58:
        /*004c*/ 	.word	index@(_Z16secondprefixsum1Pii)
        /*0050*/ 	.word	0x0000001f


	//----- nvinfo : EIATTR_FRAME_SIZE
	.align		4
.L_59:
        /*0054*/ 	.byte	0x04, 0x11
        /*0056*/ 	.short	(.L_61 - .L_60)
	.align		4
.L_60:
        /*0058*/ 	.word	index@(_Z16secondprefixsum1Pii)
        /*005c*/ 	.word	0x00000000


	//----- nvinfo : EIATTR_REGCOUNT
	.align		4
.L_61:
        /*0060*/ 	.byte	0x04, 0x2f
        /*0062*/ 	.short	(.L_63 - .L_62)
	.align		4
.L_62:
        /*0064*/ 	.word	index@(_Z12addfirstsum1PiS_ii)
        /*0068*/ 	.word	0x0000000c


	//----- nvinfo : EIATTR_FRAME_SIZE
	.align		4
.L_63:
        /*006c*/ 	.byte	0x04, 0x11
        /*006e*/ 	.short	(.L_65 - .L_64)
	.align		4
.L_64:
        /*0070*/ 	.word	index@(_Z12addfirstsum1PiS_ii)
        /*0074*/ 	.word	0x00000000


	//----- nvinfo : EIATTR_REGCOUNT
	.align		4
.L_65:
        /*0078*/ 	.byte	0x04, 0x2f
        /*007a*/ 	.short	(.L_67 - .L_66)
	.align		4
.L_66:
        /*007c*/ 	.word	index@(_Z15firstprefixsum2PiS_S_ii)
        /*0080*/ 	.word	0x00000018


	//----- nvinfo : EIATTR_FRAME_SIZE
	.align		4
.L_67:
        /*0084*/ 	.byte	0x04, 0x11
        /*0086*/ 	.short	(.L_69 - .L_68)
	.align		4
.L_68:
        /*0088*/ 	.word	index@(_Z15firstprefixsum2PiS_S_ii)
        /*008c*/ 	.word	0x00000000


	//----- nvinfo : EIATTR_REGCOUNT
	.align		4
.L_69:
        /*0090*/ 	.byte	0x04, 0x2f
        /*0092*/ 	.short	(.L_71 - .L_70)
	.align		4
.L_70:
        /*0094*/ 	.word	index@(_Z15firstprefixsum3PiS_S_ii)
        /*0098*/ 	.word	0x00000020


	//----- nvinfo : EIATTR_FRAME_SIZE
	.align		4
.L_71:
        /*009c*/ 	.byte	0x04, 0x11
        /*009e*/ 	.short	(.L_73 - .L_72)
	.align		4
.L_72:
        /*00a0*/ 	.word	index@(_Z15firstprefixsum3PiS_S_ii)
        /*00a4*/ 	.word	0x00000000


	//----- nvinfo : EIATTR_REGCOUNT
	.align		4
.L_73:
        /*00a8*/ 	.byte	0x04, 0x2f
        /*00aa*/ 	.short	(.L_75 - .L_74)
	.align		4
.L_74:
        /*00ac*/ 	.word	index@(_Z15firstprefixsum4PiS_S_ii)
        /*00b0*/ 	.word	0x0000000f


	//----- nvinfo : EIATTR_FRAME_SIZE
	.align		4
.L_75:
        /*00b4*/ 	.byte	0x04, 0x11
        /*00b6*/ 	.short	(.L_77 - .L_76)
	.align		4
.L_76:
        /*00b8*/ 	.word	index@(_Z15firstprefixsum4PiS_S_ii)
        /*00bc*/ 	.word	0x00000000


	//----- nvinfo : EIATTR_REGCOUNT
	.align		4
.L_77:
        /*00c0*/ 	.byte	0x04, 0x2f
        /*00c2*/ 	.short	(.L_79 - .L_78)
	.align		4
.L_78:
        /*00c4*/ 	.word	index@(_Z15firstprefixsum5PiS_S_ii)
        /*00c8*/ 	.word	0x00000011


	//----- nvinfo : EIATTR_FRAME_SIZE
	.align		4
.L_79:
        /*00cc*/ 	.byte	0x04, 0x11
        /*00ce*/ 	.short	(.L_81 - .L_80)
	.align		4
.L_80:
        /*00d0*/ 	.word	index@(_Z15firstprefixsum5PiS_S_ii)
        /*00d4*/ 	.word	0x00000000


	//----- nvinfo : EIATTR_REGCOUNT
	.align		4
.L_81:
        /*00d8*/ 	.byte	0x04, 0x2f
        /*00da*/ 	.short	(.L_83 - .L_82)
	.align		4
.L_82:
        /*00dc*/ 	.word	index@(_Z15firstprefixsum6PiS_S_ii)
        /*00e0*/ 	.word	0x00000011


	//----- nvinfo : EIATTR_FRAME_SIZE
	.align		4
.L_83:
        /*00e4*/ 	.byte	0x04, 0x11
        /*00e6*/ 	.short	(.L_85 - .L_84)
	.align		4
.L_84:
        /*00e8*/ 	.word	index@(_Z15firstprefixsum6PiS_S_ii)
        /*00ec*/ 	.word	0x00000000


	//----- nvinfo : EIATTR_REGCOUNT
	.align		4
.L_85:
        /*00f0*/ 	.byte	0x04, 0x2f
        /*00f2*/ 	.short	(.L_87 - .L_86)
	.align		4
.L_86:
        /*00f4*/ 	.word	index@(_Z32prefixsum_communication_templatePiS_i)
        /*00f8*/ 	.word	0x0000000c


	//----- nvinfo : EIATTR_FRAME_SIZE
	.align		4
.L_87:
        /*00fc*/ 	.byte	0x04, 0x11
        /*00fe*/ 	.short	(.L_89 - .L_88)
	.align		4
.L_88:
        /*0100*/ 	.word	index@(_Z32prefixsum_communication_templatePiS_i)
        /*0104*/ 	.word	0x00000000


	//----- nvinfo : EIATTR_REGCOUNT
	.align		4
.L_89:
        /*0108*/ 	.byte	0x04, 0x2f
        /*010a*/ 	.short	(.L_91 - .L_90)
	.align		4
.L_90:
        /*010c*/ 	.word	index@(_Z15firstprefixsum7PiS_S_ii)
        /*0110*/ 	.word	0x00000014


	//----- nvinfo : EIATTR_FRAME_SIZE
	.align		4
.L_91:
        /*0114*/ 	.byte	0x04, 0x11
        /*0116*/ 	.short	(.L_93 - .L_92)
	.align		4
.L_92:
        /*0118*/ 	.word	index@(_Z15firstprefixsum7PiS_S_ii)
        /*011c*/ 	.word	0x00000000


	//----- nvinfo : EIATTR_REGCOUNT
	.align		4
.L_93:
        /*0120*/ 	.byte	0x04, 0x2f
        /*0122*/ 	.short	(.L_95 - .L_94)
	.align		4
.L_94:
        /*0124*/ 	.word	index@(_Z15firstprefixsum8PiS_S_ii)
        /*0128*/ 	.word	0x00000014


	//----- nvinfo : EIATTR_FRAME_SIZE
	.align		4
.L_95:
        /*012c*/ 	.byte	0x04, 0x11
        /*012e*/ 	.short	(.L_97 - .L_96)
	.align		4
.L_96:
        /*0130*/ 	.word	index@(_Z15firstprefixsum8PiS_S_ii)
        /*0134*/ 	.word	0x00000000


	//----- nvinfo : EIATTR_REGCOUNT
	.align		4
.L_97:
        /*0138*/ 	.byte	0x04, 0x2f
        /*013a*/ 	.short	(.L_99 - .L_98)
	.align		4
.L_98:
        /*013c*/ 	.word	index@(_ZN3cub18CUB_300001_SM_10006detail11EmptyKernelIvEEvv)
        /*0140*/ 	.word	0x00000004


	//----- nvinfo : EIATTR_FRAME_SIZE
	.align		4
.L_99:
        /*0144*/ 	.byte	0x04, 0x11
        /*0146*/ 	.short	(.L_101 - .L_100)
	.align		4
.L_100:
        /*0148*/ 	.word	index@(_ZN3cub18CUB_300001_SM_10006detail11EmptyKernelIvEEvv)
        /*014c*/ 	.word	0x00000000


	//----- nvinfo : EIATTR_REGCOUNT
	.align		4
.L_101:
        /*0150*/ 	.byte	0x04, 0x2f
        /*0152*/ 	.short	(.L_103 - .L_102)
	.align		4
.L_102:
        /*0154*/ 	.word	index@(_ZN3cub18CUB_300001_SM_10006detail4scan20DeviceScanInitKernelINS0_13ScanTileStateIiLb1EEEEEvT_i)
        /*0158*/ 	.word	0x00000008


	//----- nvinfo : EIATTR_FRAME_SIZE
	.align		4
.L_103:
        /*015c*/ 	.byte	0x04, 0x11
        /*015e*/ 	.short	(.L_105 - .L_104)
	.align		4
.L_104:
        /*0160*/ 	.word	index@(_ZN3cub18CUB_300001_SM_10006detail4scan20DeviceScanInitKernelINS0_13ScanTileStateIiLb1EEEEEvT_i)
        /*0164*/ 	.word	0x00000000


	//----- nvinfo : EIATTR_REGCOUNT
	.align		4
.L_105:
        /*0168*/ 	.byte	0x04, 0x2f
        /*016a*/ 	.short	(.L_107 - .L_106)
	.align		4
.L_106:
        /*016c*/ 	.word	index@(_ZN3cub18CUB_300001_SM_10006detail4scan16DeviceScanKernelINS2_10policy_hubIiiijN4cuda3std3__44plusIvEEE10Policy1000EPiSC_NS0_13ScanTileStateIiLb1EEES9_NS0_8NullTypeEjiLb0ESF_EEvT0_T1_T2_iT3_T4_T5_)
        /*0170*/ 	.word	0x00000038


	//----- nvinfo : EIATTR_FRAME_SIZE
	.align		4
.L_107:
        /*0174*/ 	.byte	0x04, 0x11
        /*0176*/ 	.short	(.L_109 - .L_108)
	.align		4
.L_108:
        /*0178*/ 	.word	index@(_ZN3cub18CUB_300001_SM_10006detail4scan16DeviceScanKernelINS2_10policy_hubIiiijN4cuda3std3__44plusIvEEE10Policy1000EPiSC_NS0_13ScanTileStateIiLb1EEES9_NS0_8NullTypeEjiLb0ESF_EEvT0_T1_T2_iT3_T4_T5_)
        /*017c*/ 	.word	0x00000000


	//----- nvinfo : EIATTR_REGCOUNT
	.align		4
.L_109:
        /*0180*/ 	.byte	0x04, 0x2f
        /*0182*/ 	.short	(.L_111 - .L_110)
	.align		4
.L_110:
        /*0184*/ 	.word	index@(_ZN3cub18CUB_300001_SM_10006detail4scan16DeviceScanKernelINS2_10policy_hubIiiimN4cuda3std3__44plusIvEEE10Policy1000EPiSC_NS0_13ScanTileStateIiLb1EEES9_NS0_8NullTypeEmiLb0ESF_EEvT0_T1_T2_iT3_T4_T5_)
        /*0188*/ 	.word	0x00000030


	//----- nvinfo : EIATTR_FRAME_SIZE
	.align		4
.L_111:
        /*018c*/ 	.byte	0x04, 0x11
        /*018e*/ 	.short	(.L_113 - .L_112)
	.align		4
.L_112:
        /*0190*/ 	.word	index@(_ZN3cub18CUB_300001_SM_10006detail4scan16DeviceScanKernelINS2_10policy_hubIiiimN4cuda3std3__44plusIvEEE10Policy1000EPiSC_NS0_13ScanTileStateIiLb1EEES9_NS0_8NullTypeEmiLb0ESF_EEvT0_T1_T2_iT3_T4_T5_)
        /*0194*/ 	.word	0x00000000


	//----- nvinfo : EIATTR_MIN_STACK_SIZE
	.align		4
.L_113:
        /*0198*/ 	.byte	0x04, 0x12
        /*019a*/ 	.short	(.L_115 - .L_114)
	.align		4
.L_114:
        /*019c*/ 	.word	index@(_ZN3cub18CUB_300001_SM_10006detail4scan16DeviceScanKernelINS2_10policy_hubIiiimN4cuda3std3__44plusIvEEE10Policy1000EPiSC_NS0_13ScanTileStateIiLb1EEES9_NS0_8NullTypeEmiLb0ESF_EEvT0_T1_T2_iT3_T4_T5_)
        /*01a0*/ 	.word	0x00000000


	//----- nvinfo : EIATTR_MIN_STACK_SIZE
	.align		4
.L_115:
        /*01a4*/ 	.byte	0x04, 0x12
        /*01a6*/ 	.short	(.L_117 - .L_116)
	.align		4
.L_116:
        /*01a8*/ 	.word	index@(_ZN3cub18CUB_300001_SM_10006detail4scan16DeviceScanKernelINS2_10policy_hubIiiijN4cuda3std3__44plusIvEEE10Policy1000EPiSC_NS0_13ScanTileStateIiLb1EEES9_NS0_8NullTypeEjiLb0ESF_EEvT0_T1_T2_iT3_T4_T5_)
        /*01ac*/ 	.word	0x00000000


	//----- nvinfo : EIATTR_MIN_STACK_SIZE
	.align		4
.L_117:
        /*01b0*/ 	.byte	0x04, 0x12
        /*01b2*/ 	.short	(.L_119 - .L_118)
	.align		4
.L_118:
        /*01b4*/ 	.word	index@(_ZN3cub18CUB_300001_SM_10006detail4scan20DeviceScanInitKernelINS0_13ScanTileStateIiLb1EEEEEvT_i)
        /*01b8*/ 	.word	0x00000000


	//----- nvinfo : EIATTR_MIN_STACK_SIZE
	.align		4
.L_119:
        /*01bc*/ 	.byte	0x04, 0x12
        /*01be*/ 	.short	(.L_121 - .L_120)
	.align		4
.L_120:
        /*01c0*/ 	.word	index@(_ZN3cub18CUB_300001_SM_10006detail11EmptyKernelIvEEvv)
        /*01c4*/ 	.word	0x00000000


	//----- nvinfo : EIATTR_MIN_STACK_SIZE
	.align		4
.L_121:
        /*01c8*/ 	.byte	0x04, 0x12
        /*01ca*/ 	.short	(.L_123 - .L_122)
	.align		4
.L_122:
        /*01cc*/ 	.word	index@(_Z15firstprefixsum8PiS_S_ii)
        /*01d0*/ 	.word	0x00000000


	//----- nvinfo : EIATTR_MIN_STACK_SIZE
	.align		4
.L_123:
        /*01d4*/ 	.byte	0x04, 0x12
        /*01d6*/ 	.short	(.L_125 - .L_124)
	.align		4
.L_124:
        /*01d8*/ 	.word	index@(_Z15firstprefixsum7PiS_S_ii)
        /*01dc*/ 	.word	0x00000000


	//----- nvinfo : EIATTR_MIN_STACK_SIZE
	.align		4
.L_125:
        /*01e0*/ 	.byte	0x04, 0x12
        /*01e2*/ 	.short	(.L_127 - .L_126)
	.align		4
.L_126:
        /*01e4*/ 	.word	index@(_Z32prefixsum_communication_templatePiS_i)
        /*01e8*/ 	.word	0x00000000


	//----- nvinfo : EIATTR_MIN_STACK_SIZE
	.align		4
.L_127:
        /*01ec*/ 	.byte	0x04, 0x12
        /*01ee*/ 	.short	(.L_129 - .L_128)
	.align		4
.L_128:
        /*01f0*/ 	.word	index@(_Z15firstprefixsum6PiS_S_ii)
        /*01f4*/ 	.word	0x00000000


	//----- nvinfo : EIATTR_MIN_STACK_SIZE
	.align		4
.L_129:
        /*01f8*/ 	.byte	0x04, 0x12
        /*01fa*/ 	.short	(.L_131 - .L_130)
	.align		4
.L_130:
        /*01fc*/ 	.word	index@(_Z15firstprefixsum5PiS_S_ii)
        /*0200*/ 	.word	0x00000000


	//----- nvinfo : EIATTR_MIN_STACK_SIZE
	.align		4
.L_131:
        /*0204*/ 	.byte	0x04, 0x12
        /*0206*/ 	.short	(.L_133 - .L_132)
	.align		4
.L_132:
        /*0208*/ 	.word	index@(_Z15firstprefixsum4PiS_S_ii)
        /*020c*/ 	.word	0x00000000


	//----- nvinfo : EIATTR_MIN_STACK_SIZE
	.align		4
.L_133:
        /*0210*/ 	.byte	0x04, 0x12
        /*0212*/ 	.short	(.L_135 - .L_134)
	.align		4
.L_134:
        /*0214*/ 	.word	index@(_Z15firstprefixsum3PiS_S_ii)
        /*0218*/ 	.word	0x00000000


	//----- nvinfo : EIATTR_MIN_STACK_SIZE
	.align		4
.L_135:
        /*021c*/ 	.byte	0x04, 0x12
        /*021e*/ 	.short	(.L_137 - .L_136)
	.align		4
.L_136:
        /*0220*/ 	.word	index@(_Z15firstprefixsum2PiS_S_ii)
        /*0224*/ 	.word	0x00000000


	//----- nvinfo : EIATTR_MIN_STACK_SIZE
	.align		4
.L_137:
        /*0228*/ 	.byte	0x04, 0x12
        /*022a*/ 	.short	(.L_139 - .L_138)
	.align		4
.L_138:
        /*022c*/ 	.word	index@(_Z12addfirstsum1PiS_ii)
        /*0230*/ 	.word	0x00000000


	//----- nvinfo : EIATTR_MIN_STACK_SIZE
	.align		4
.L_139:
        /*0234*/ 	.byte	0x04, 0x12
        /*0236*/ 	.short	(.L_141 - .L_140)
	.align		4
.L_140:
        /*0238*/ 	.word	index@(_Z16secondprefixsum1Pii)
        /*023c*/ 	.word	0x00000000


	//----- nvinfo : EIATTR_MIN_STACK_SIZE
	.align		4
.L_141:
        /*0240*/ 	.byte	0x04, 0x12
        /*0242*/ 	.short	(.L_143 - .L_142)
	.align		4
.L_142:
        /*0244*/ 	.word	index@(_Z15firstprefixsum1PiS_S_ii)
        /*0248*/ 	.word	0x00000000


	//----- nvinfo : EIATTR_MIN_STACK_SIZE
	.align		4
.L_143:
        /*024c*/ 	.byte	0x04, 0x12
        /*024e*/ 	.short	(.L_145 - .L_144)
	.align		4
.L_144:
        /*0250*/ 	.word	index@(_Z16print_num_devicePii)
        /*0254*/ 	.word	0x00000008


	//----- nvinfo : EIATTR_MIN_STACK_SIZE
	.align		4
.L_145:
        /*0258*/ 	.byte	0x04, 0x12
        /*025a*/ 	.short	(.L_147 - .L_146)
	.align		4
.L_146:
        /*025c*/ 	.word	index@(_Z8init_numPii)
        /*0260*/ 	.word	0x00000000
.L_147:


//--------------------- .nv.compat                --------------------------
	.section	.nv.compat,"",@"SHT_CUDA_COMPAT_INFO"
	.align	4
        /*0000*/ 	.byte	0x02, 0x09, 0x00, 0x00, 0x02, 0x02, 0x01, 0x00, 0x02, 0x05, 0x05, 0x00, 0x03, 0x07, 0x01, 0x01
        /*0010*/ 	.byte	0x02, 0x03, 0x00, 0x00, 0x02, 0x06, 0x01, 0x00, 0x04, 0x0b, 0x08, 0x00, 0x09, 0x00, 0x00, 0x00
        /*0020*/ 	.byte	0x00, 0x00, 0x00, 0x00


//--------------------- .nv.info._ZN3cub18CUB_300001_SM_10006detail4scan16DeviceScanKernelINS2_10policy_hubIiiimN4cuda3std3__44plusIvEEE10Policy1000EPiSC_NS0_13ScanTileStateIiLb1EEES9_NS0_8NullTypeEmiLb0ESF_EEvT0_T1_T2_iT3_T4_T5_ --------------------------
	.section	.nv.info._ZN3cub18CUB_300001_SM_10006detail4scan16DeviceScanKernelINS2_10policy_hubIiiimN4cuda3std3__44plusIvEEE10Policy1000EPiSC_NS0_13ScanTileStateIiLb1EEES9_NS0_8NullTypeEmiLb0ESF_EEvT0_T1_T2_iT3_T4_T5_,"",@"SHT_CUDA_INFO"
	.sectionflags	@""
	.align	4


	//----- nvinfo : EIATTR_CUDA_API_VERSION
	.align		4
        /*0000*/ 	.byte	0x04, 0x37
        /*0002*/ 	.short	(.L_149 - .L_148)
.L_148:
        /*0004*/ 	.word	0x00000082


	//----- nvinfo : EIATTR_KPARAM_INFO
	.align		4
.L_149:
        /*0008*/ 	.byte	0x04, 0x17
        /*000a*/ 	.short	(.L_151 - .L_150)
.L_150:
        /*000c*/ 	.word	0x00000000
        /*0010*/ 	.short	0x0006
        /*0012*/ 	.short	0x0020
        /*0014*/ 	.byte	0x00, 0xf0, 0x21, 0x00


	//----- nvinfo : EIATTR_KPARAM_INFO
	.align		4
.L_151:
        /*0018*/ 	.byte	0x04, 0x17
        /*001a*/ 	.short	(.L_153 - .L_152)
.L_152:
        /*001c*/ 	.word	0x00000000
        /*0020*/ 	.short	0x0005
        /*0022*/ 	.short	0x001d
        /*0024*/ 	.byte	0x00, 0xf0, 0x05, 0x00


	//----- nvinfo : EIATTR_KPARAM_INFO
	.align		4
.L_153:
        /*0028*/ 	.byte	0x04, 0x17
        /*002a*/ 	.short	(.L_155 - .L_154)
.L_154:
        /*002c*/ 	.word	0x00000000
        /*0030*/ 	.short	0x0004
        /*0032*/ 	.short	0x001c
        /*0034*/ 	.byte	0x00, 0xf0, 0x05, 0x00


	//----- nvinfo : EIATTR_KPARAM_INFO
	.align		4
.L_155:
        /*0038*/ 	.byte	0x04, 0x17
        /*003a*/ 	.short	(.L_157 - .L_156)
.L_156:
        /*003c*/ 	.word	0x00000000
        /*0040*/ 	.short	0x0003
        /*0042*/ 	.short	0x0018
        /*0044*/ 	.byte	0x00, 0xf0, 0x11, 0x00


	//----- nvinfo : EIATTR_KPARAM_INFO
	.align		4
.L_157:
        /*0048*/ 	.byte	0x04, 0x17
        /*004a*/ 	.short	(.L_159 - .L_158)
.L_158:
        /*004c*/ 	.word	0x00000000
        /*0050*/ 	.short	0x0002
        /*0052*/ 	.short	0x0010
        /*0054*/ 	.byte	0x00, 0xf0, 0x21, 0x00


	//----- nvinfo : EIATTR_KPARAM_INFO
	.align		4
.L_159:
        /*0058*/ 	.byte	0x04, 0x17
        /*005a*/ 	.short	(.L_161 - .L_160)
.L_160:
        /*005c*/ 	.word	0x00000000
        /*0060*/ 	.short	0x0001
        /*0062*/ 	.short	0x0008
        /*0064*/ 	.byte	0x00, 0xf5, 0x21, 0x00


	//----- nvinfo : EIATTR_KPARAM_INFO
	.align		4
.L_161:
        /*0068*/ 	.byte	0x04, 0x17
        /*006a*/ 	.short	(.L_163 - .L_162)
.L_162:
        /*006c*/ 	.word	0x00000000
        /*0070*/ 	.short	0x0000
        /*0072*/ 	.short	0x0000
        /*0074*/ 	.byte	0x00, 0xf5, 0x21, 0x00


	//----- nvinfo : EIATTR_SPARSE_MMA_MASK
	.align		4
.L_163:
        /*0078*/ 	.byte	0x03, 0x50
        /*007a*/ 	.short	0x0000


	//----- nvinfo : EIATTR_MAXREG_COUNT
	.align		4
        /*007c*/ 	.byte	0x03, 0x1b
        /*007e*/ 	.short	0x0080


	//----- nvinfo : EIATTR_NUM_BARRIERS
	.align		4
        /*0080*/ 	.byte	0x02, 0x4c
        /*0082*/ 	.byte	0x01
	.zero		1


	//----- nvinfo : EIATTR_MERCURY_ISA_VERSION
	.align		4
        /*0084*/ 	.byte	0x03, 0x5f
        /*0086*/ 	.short	0x0101


	//----- nvinfo : EIATTR_COOP_GROUP_MASK_REGIDS
	.align		4
        /*0088*/ 	.byte	0x04, 0x29
        /*008a*/ 	.short	(.L_165 - .L_164)


	//   ....[0]....
.L_164:
        /*008c*/ 	.word	0xffffffff


	//   ....[1]....
        /*0090*/ 	.word	0xffffffff


	//   ....[2]....
        /*0094*/ 	.word	0xffffffff


	//   ....[3]....
        /*0098*/ 	.word	0xffffffff


	//   ....[4]....
        /*009c*/ 	.word	0xffffffff


	//   ....[5]....
        /*00a0*/ 	.word	0xffffffff


	//   ....[6]....
        /*00a4*/ 	.word	0xffffffff


	//   ....[7]....
        /*00a8*/ 	.word	0xffffffff


	//   ....[8]....
        /*00ac*/ 	.word	0xffffffff


	//   ....[9]....
        /*00b0*/ 	.word	0xffffffff


	//   ....[10]....
        /*00b4*/ 	.word	0xffffffff


	//   ....[11]....
        /*00b8*/ 	.word	0xffffffff


	//   ....[12]....
        /*00bc*/ 	.word	0xffffffff


	//   ....[13]....
        /*00c0*/ 	.word	0xffffffff


	//   ....[14]....
        /*00c4*/ 	.word	0xffffffff


	//   ....[15]....
        /*00c8*/ 	.word	0xffffffff


	//   ....[16]....
        /*00cc*/ 	.word	0xffffffff


	//   ....[17]....
        /*00d0*/ 	.word	0xffffffff


	//   ....[18]....
        /*00d4*/ 	.word	0xffffffff


	//   ....[19]....
        /*00d8*/ 	.word	0xffffffff


	//   ....[20]....
        /*00dc*/ 	.word	0xffffffff


	//   ....[21]....
        /*00e0*/ 	.word	0xffffffff


	//   ....[22]....
        /*00e4*/ 	.word	0xffffffff


	//   ....[23]....
        /*00e8*/ 	.word	0xffffffff


	//   ....[24]....
        /*00ec*/ 	.word	0xffffffff


	//   ....[25]....
        /*00f0*/ 	.word	0xffffffff


	//   ....[26]....
        /*00f4*/ 	.word	0xffffffff


	//   ....[27]....
        /*00f8*/ 	.word	0xffffffff


	//   ....[28]....
        /*00fc*/ 	.word	0xffffffff


	//   ....[29]....
        /*0100*/ 	.word	0xffffffff


	//   ....[30]....
        /*0104*/ 	.word	0xffffffff


	//   ....[31]....
        /*0108*/ 	.word	0xffffffff


	//   ....[32]....
        /*010c*/ 	.word	0xffffffff


	//   ....[33]....
        /*0110*/ 	.word	0xffffffff


	//   ....[34]....
        /*0114*/ 	.word	0xffffffff


	//   ....[35]....
        /*0118*/ 	.word	0xffffffff


	//   ....[36]....
        /*011c*/ 	.word	0xffffffff


	//   ....[37]....
        /*0120*/ 	.word	0xffffffff


	//   ....[38]....
        /*0124*/ 	.word	0xffffffff


	//   ....[39]....
        /*0128*/ 	.word	0xffffffff


	//   ....[40]....
        /*012c*/ 	.word	0xffffffff


	//   ....[41]....
        /*0130*/ 	.word	0xffffffff


	//   ....[42]....
        /*0134*/ 	.word	0xffffffff


	//   ....[43]....
        /*0138*/ 	.word	0xffffffff


	//   ....[44]....
        /*013c*/ 	.word	0xffffffff


	//   ....[45]....
        /*0140*/ 	.word	0xffffffff


	//   ....[46]....
        /*0144*/ 	.word	0xffffffff


	//   ....[47]....
        /*0148*/ 	.word	0xffffffff


	//   ....[48]....
        /*014c*/ 	.word	0xffffffff


	//   ....[49]....
        /*0150*/ 	.word	0xffffffff


	//   ....[50]....
        /*0154*/ 	.word	0xffffffff


	//   ....[51]....
        /*0158*/ 	.word	0xffffffff


	//   ....[52]....
        /*015c*/ 	.word	0xffffffff


	//   ....[53]....
        /*0160*/ 	.word	0xffffffff


	//   ....[54]....
        /*0164*/ 	.word	0xffffffff


	//   ....[55]....
        /*0168*/ 	.word	0xffffffff


	//   ....[56]....
        /*016c*/ 	.word	0xffffffff


	//   ....[57]....
        /*0170*/ 	.word	0xffffffff


	//   ....[58]....
        /*0174*/ 	.word	0xffffffff


	//   ....[59]....
        /*0178*/ 	.word	0xffffffff


	//   ....[60]....
        /*017c*/ 	.word	0x05000008


	//   ....[61]....
        /*0180*/ 	.word	0x05000008


	//   ....[62]....
        /*0184*/ 	.word	0x05000008


	//   ....[63]....
        /*0188*/ 	.word	0x05000008


	//   ....[64]....
        /*018c*/ 	.word	0x05000008


	//   ....[65]....
        /*0190*/ 	.word	0x05000008


	//   ....[66]....
        /*0194*/ 	.word	0x05000008


	//   ....[67]....
        /*0198*/ 	.word	0x05000008


	//   ....[68]....
        /*019c*/ 	.word	0x05000008


	//   ....[69]....
        /*01a0*/ 	.word	0x05000008


	//   ....[70]....
        /*01a4*/ 	.word	0x05000008


	//   ....[71]....
        /*01a8*/ 	.word	0x05000008


	//   ....[72]....
        /*01ac*/ 	.word	0x05000008


	//   ....[73]....
        /*01b0*/ 	.word	0x05000008


	//   ....[74]....
        /*01b4*/ 	.word	0x05000008


	//   ....[75]....
        /*01b8*/ 	.word	0x05000008


	//   ....[76]....
        /*01bc*/ 	.word	0x05000008


	//   ....[77]....
        /*01c0*/ 	.word	0x05000008


	//   ....[78]....
        /*01c4*/ 	.word	0x05000008


	//   ....[79]....
        /*01c8*/ 	.word	0x05000008


	//   ....[80]....
        /*01cc*/ 	.word	0x05000008


	//   ....[81]....
        /*01d0*/ 	.word	0x05000008


	//   ....[82]....
        /*01d4*/ 	.word	0x05000008


	//   ....[83]....
        /*01d8*/ 	.word	0x05000008


	//   ....[84]....
        /*01dc*/ 	.word	0x05000008


	//   ....[85]....
        /*01e0*/ 	.word	0x05000008


	//   ....[86]....
        /*01e4*/ 	.word	0x05000008


	//   ....[87]....
        /*01e8*/ 	.word	0x05000008


	//   ....[88]....
        /*01ec*/ 	.word	0x05000008


	//   ....[89]....
        /*01f0*/ 	.word	0x05000008


	//   ....[90]....
        /*01f4*/ 	.word	0x05000008


	//   ....[91]....
        /*01f8*/ 	.word	0x05000008


	//   ....[92]....
        /*01fc*/ 	.word	0x05000008


	//   ....[93]....
        /*0200*/ 	.word	0x05000008


	//   ....[94]....
        /*0204*/ 	.word	0x05000008


	//   ....[95]....
        /*0208*/ 	.word	0x05000008


	//----- nvinfo : EIATTR_COOP_GROUP_INSTR_OFFSETS
	.align		4
.L_165:
        /*020c*/ 	.byte	0x04, 0x28
        /*020e*/ 	.short	(.L_167 - .L_166)


	//   ....[0]....
.L_166:
        /*0210*/ 	.word	0x00000470


	//   ....[1]....
        /*0214*/ 	.word	0x000006a0


	//   ....[2]....
        /*0218*/ 	.word	0x000006c0


	//   ....[3]....
        /*021c*/ 	.word	0x000006e0


	//   ....[4]....
        /*0220*/ 	.word	0x00000700


	//   ....[5]....
        /*0224*/ 	.word	0x00000720


	//   ....[6]....
        /*0228*/ 	.word	0x00000b20


	//   ....[7]....
        /*022c*/ 	.word	0x00000b40


	//   ....[8]....
        /*0230*/ 	.word	0x00000b60


	//   ....[9]....
        /*0234*/ 	.word	0x00000b80


	//   ....[10]....
        /*0238*/ 	.word	0x00000ba0


	//   ....[11]....
        /*023c*/ 	.word	0x00000fa0


	//   ....[12]....
        /*0240*/ 	.word	0x00001030


	//   ....[13]....
        /*0244*/ 	.word	0x00001090


	//   ....[14]....
        /*0248*/ 	.word	0x00001130


	//   ....[15]....
        /*024c*/ 	.word	0x00001190


	//   ....[16]....
        /*0250*/ 	.word	0x000011d0


	//   ....[17]....
        /*0254*/ 	.word	0x00001220


	//   ....[18]....
        /*0258*/ 	.word	0x00001270


	//   ....[19]....
        /*025c*/ 	.word	0x00001280


	//   ....[20]....
        /*0260*/ 	.word	0x00001360


	//   ....[21]....
        /*0264*/ 	.word	0x000013f0


	//   ....[22]....
        /*0268*/ 	.word	0x00001440


	//   ....[23]....
        /*026c*/ 	.word	0x000014a0


	//   ....[24]....
        /*0270*/ 	.word	0x00001500


	//   ....[25]....
        /*0274*/ 	.word	0x00001540


	//   ....[26]....
        /*0278*/ 	.word	0x00001580


	//   ....[27]....
        /*027c*/ 	.word	0x000015c0


	//   ....[28]....
        /*0280*/ 	.word	0x000015d0


	//   ....[29]....
        /*0284*/ 	.word	0x00001a50


	//   ....[30]....
        /*0288*/ 	.word	0x00002410


	//   ....[31]....
        /*028c*/ 	.word	0x00002640


	//   ....[32]....
        /*0290*/ 	.word	0x00002660


	//   ....[33]....
        /*0294*/ 	.word	0x00002680


	//   ....[34]....
        /*0298*/ 	.word	0x000026a0


	//   ....[35]....
        /*029c*/ 	.word	0x000026c0


	//   ....[36]....
        /*02a0*/ 	.word	0x00002a50


	//   ....[37]....
        /*02a4*/ 	.word	0x00002a70


	//   ....[38]....
        /*02a8*/ 	.word	0x00002a90


	//   ....[39]....
        /*02ac*/ 	.word	0x00002ab0


	//   ....[40]....
        /*02b0*/ 	.word	0x00002ad0


	//   ....[41]....
        /*02b4*/ 	.word	0x00002ed0


	//   ....[42]....
        /*02b8*/ 	.word	0x00002f60


	//   ....[43]....
        /*02bc*/ 	.word	0x00002fc0


	//   ....[44]....
        /*02c0*/ 	.word	0x00003030


	//   ....[45]....
        /*02c4*/ 	.word	0x00003090


	//   ....[46]....
        /*02c8*/ 	.word	0x000030f0


	//   ....[47]....
        /*02cc*/ 	.word	0x00003140


	//   ....[48]....
        /*02d0*/ 	.word	0x000031a0


	//   ....[49]....
        /*02d4*/ 	.word	0x000031b0


	//   ....[50]....
        /*02d8*/ 	.word	0x00003290


	//   ....[51]....
        /*02dc*/ 	.word	0x00003320


	//   ....[52]....
        /*02e0*/ 	.word	0x00003370


	//   ....[53]....
        /*02e4*/ 	.word	0x000033e0


	//   ....[54]....
        /*02e8*/ 	.word	0x00003440


	//   ....[55]....
        /*02ec*/ 	.word	0x00003490


	//   ....[56]....
        /*02f0*/ 	.word	0x000034f0


	//   ....[57]....
        /*02f4*/ 	.word	0x00003530


	//   ....[58]....
        /*02f8*/ 	.word	0x00003540


	//   ....[59]....
        /*02fc*/ 	.word	0x000039d0


	//   ....[60]....
        /*0300*/ 	.word	0x00003f90


	//   ....[61]....
        /*0304*/ 	.word	0x00004010


	//   ....[62]....
        /*0308*/ 	.word	0x000040b0


	//   ....[63]....
        /*030c*/ 	.word	0x000041a0


	//   ....[64]....
        /*0310*/ 	.word	0x00004220


	//   ....[65]....
        /*0314*/ 	.word	0x000042a0


	//   ....[66]....
        /*0318*/ 	.word	0x00004320


	//   ....[67]....
        /*031c*/ 	.word	0x000043a0


	//   ....[68]....
        /*0320*/ 	.word	0x00004440


	//   ....[69]....
        /*0324*/ 	.word	0x000044b0


	//   ....[70]....
        /*0328*/ 	.word	0x00004530


	//   ....[71]....
        /*032c*/ 	.word	0x000045b0


	//   ....[72]....
        /*0330*/ 	.word	0x00004660


	//   ....[73]....
        /*0334*/ 	.word	0x000046e0


	//   ....[74]....
        /*0338*/ 	.word	0x00004750


	//   ....[75]....
        /*033c*/ 	.word	0x000047c0


	//   ....[76]....
        /*0340*/ 	.word	0x00004830


	//   ....[77]....
        /*0344*/ 	.word	0x00004890


	//   ....[78]....
        /*0348*/ 	.word	0x00004900


	//   ....[79]....
        /*034c*/ 	.word	0x00004980


	//   ....[80]....
        /*0350*/ 	.word	0x00004a20


	//   ....[81]....
        /*0354*/ 	.word	0x00004af0


	//   ....[82]....
        /*0358*/ 	.word	0x00004b70


	//   ....[83]....
        /*035c*/ 	.word	0x00004c10


	//   ....[84]....
        /*0360*/ 	.word	0x00004ca0


	//   ....[85]....
        /*0364*/ 	.word	0x00004d10


	//   ....[86]....
        /*0368*/ 	.word	0x00004db0


	//   ....[87]....
        /*036c*/ 	.word	0x00004e20


	//   ....[88]....
        /*0370*/ 	.word	0x00004ea0


	//   ....[89]....
        /*0374*/ 	.word	0x00004f20


	//   ....[90]....
        /*0378*/ 	.word	0x00004fd0


	//   ....[91]....
        /*037c*/ 	.word	0x00005070


	//   ....[92]....
        /*0380*/ 	.word	0x00005100


	//   ....[93]....
        /*0384*/ 	.word	0x000051a0


	//   ....[94]....
        /*0388*/ 	.word	0x00005220


	//   ....[95]....
        /*038c*/ 	.word	0x00005280


	//----- nvinfo : EIATTR_VRC_CTA_INIT_COUNT
	.align		4
.L_167:
        /*0390*/ 	.byte	0x02, 0x4a
	.zero		1
	.zero		1


	//----- nvinfo : EIATTR_EXIT_INSTR_OFFSETS
	.align		4
        /*0394*/ 	.byte	0x04, 0x1c
        /*0396*/ 	.short	(.L_169 - .L_168)


	//   ....[0]....
.L_168:
        /*0398*/ 	.word	0x00001cc0


	//   ....[1]....
        /*039c*/ 	.word	0x00001cf0


	//   ....[2]....
        /*03a0*/ 	.word	0x00003f20


	//   ....[3]....
        /*03a4*/ 	.word	0x00003f40


	//----- nvinfo : EIATTR_MAX_THREADS
	.align		4
.L_169:
        /*03a8*/ 	.byte	0x04, 0x05
        /*03aa*/ 	.short	(.L_171 - .L_170)
.L_170:
        /*03ac*/ 	.word	0x000001a0
        /*03b0*/ 	.word	0x00000001
        /*03b4*/ 	.word	0x00000001


	//----- nvinfo : EIATTR_CRS_STACK_SIZE
	.align		4
.L_171:
        /*03b8*/ 	.byte	0x04, 0x1e
        /*03ba*/ 	.short	(.L_173 - .L_172)
.L_172:
        /*03bc*/ 	.word	0x00000000


	//----- nvinfo : EIATTR_CBANK_PARAM_SIZE
	.align		4
.L_173:
        /*03c0*/ 	.byte	0x03, 0x19
        /*03c2*/ 	.short	0x0028


	//----- nvinfo : EIATTR_PARAM_CBANK
	.align		4
        /*03c4*/ 	.byte	0x04, 0x0a
        /*03c6*/ 	.short	(.L_175 - .L_174)
	.align		4
.L_174:
        /*03c8*/ 	.word	index@(.nv.constant0._ZN3cub18CUB_300001_SM_10006detail4scan16DeviceScanKernelINS2_10policy_hubIiiimN4cuda3std3__44plusIvEEE10Policy1000EPiSC_NS0_13ScanTileStateIiLb1EEES9_NS0_8NullTypeEmiLb0ESF_EEvT0_T1_T2_iT3_T4_T5_)
        /*03cc*/ 	.short	0x0380
        /*03ce*/ 	.short	0x0028


	//----- nvinfo : EIATTR_SW_WAR
	.align		4
.L_175:
        /*03d0*/ 	.byte	0x04, 0x36
        /*03d2*/ 	.short	(.L_177 - .L_176)
.L_176:
        /*03d4*/ 	.word	0x00000008
.L_177:


//--------------------- .nv.info._ZN3cub18CUB_300001_SM_10006detail4scan16DeviceScanKernelINS2_10policy_hubIiiijN4cuda3std3__44plusIvEEE10Policy1000EPiSC_NS0_13ScanTileStateIiLb1EEES9_NS0_8NullTypeEjiLb0ESF_EEvT0_T1_T2_iT3_T4_T5_ --------------------------
	.section	.nv.info._ZN3cub18CUB_300001_SM_10006detail4scan16DeviceScanKernelINS2_10policy_hubIiiijN4cuda3std3__44plusIvEEE10Policy1000EPiSC_NS0_13ScanTileStateIiLb1EEES9_NS0_8NullTypeEjiLb0ESF_EEvT0_T1_T2_iT3_T4_T5_,"",@"SHT_CUDA_INFO"
	.sectionflags	@""
	.align	4


	//----- nvinfo : EIATTR_CUDA_API_VERSION
	.align		4
        /*0000*/ 	.byte	0x04, 0x37
        /*0002*/ 	.short	(.L_179 - .L_178)
.L_178:
        /*0004*/ 	.word	0x00000082


	//----- nvinfo : EIATTR_KPARAM_INFO
	.align		4
.L_179:
        /*0008*/ 	.byte	0x04, 0x17
        /*000a*/ 	.short	(.L_181 - .L_180)
.L_180:
        /*000c*/ 	.word	0x00000000
        /*0010*/ 	.short	0x0006
        /*0012*/ 	.short	0x0020
        /*0014*/ 	.byte	0x00, 0xf0, 0x11, 0x00


	//----- nvinfo : EIATTR_KPARAM_INFO
	.align		4
.L_181:
        /*0018*/ 	.byte	0x04, 0x17
        /*001a*/ 	.short	(.L_183 - .L_182)
.L_182:
        /*001c*/ 	.word	0x00000000
        /*0020*/ 	.short	0x0005
        /*0022*/ 	.short	0x001d
        /*0024*/ 	.byte	0x00, 0xf0, 0x05, 0x00


	//----- nvinfo : EIATTR_KPARAM_INFO
	.align		4
.L_183:
        /*0028*/ 	.byte	0x04, 0x17
        /*002a*/ 	.short	(.L_185 - .L_184)
.L_184:
        /*002c*/ 	.word	0x00000000
        /*0030*/ 	.short	0x0004
        /*0032*/ 	.short	0x001c
        /*0034*/ 	.byte	0x00, 0xf0, 0x05, 0x00


	//----- nvinfo : EIATTR_KPARAM_INFO
	.align		4
.L_185:
        /*0038*/ 	.byte	0x04, 0x17
        /*003a*/ 	.short	(.L_187 - .L_186)
.L_186:
        /*003c*/ 	.word	0x00000000
        /*0040*/ 	.short	0x0003
        /*0042*/ 	.short	0x0018
        /*0044*/ 	.byte	0x00, 0xf0, 0x11, 0x00


	//----- nvinfo : EIATTR_KPARAM_INFO
	.align		4
.L_187:
        /*0048*/ 	.byte	0x04, 0x17
        /*004a*/ 	.short	(.L_189 - .L_188)
.L_188:
        /*004c*/ 	.word	0x00000000
        /*0050*/ 	.short	0x0002
        /*0052*/ 	.short	0x0010
        /*0054*/ 	.byte	0x00, 0xf0, 0x21, 0x00


	//----- nvinfo : EIATTR_KPARAM_INFO
	.align		4
.L_189:
        /*0058*/ 	.byte	0x04, 0x17
        /*005a*/ 	.short	(.L_191 - .L_190)
.L_190:
        /*005c*/ 	.word	0x00000000
        /*0060*/ 	.short	0x0001
        /*0062*/ 	.short	0x0008
        /*0064*/ 	.byte	0x00, 0xf5, 0x21, 0x00


	//----- nvinfo : EIATTR_KPARAM_INFO
	.align		4
.L_191:
        /*0068*/ 	.byte	0x04, 0x17
        /*006a*/ 	.short	(.L_193 - .L_192)
.L_192:
        /*006c*/ 	.word	0x00000000
        /*0070*/ 	.short	0x0000
        /*0072*/ 	.short	0x0000
        /*0074*/ 	.byte	0x00, 0xf5, 0x21, 0x00


	//----- nvinfo : EIATTR_SPARSE_MMA_MASK
	.align		4
.L_193:
        /*0078*/ 	.byte	0x03, 0x50
        /*007a*/ 	.short	0x0000


	//----- nvinfo : EIATTR_MAXREG_COUNT
	.align		4
        /*007c*/ 	.byte	0x03, 0x1b
        /*007e*/ 	.short	0x00a8


	//----- nvinfo : EIATTR_NUM_BARRIERS
	.align		4
        /*0080*/ 	.byte	0x02, 0x4c
        /*0082*/ 	.byte	0x01
	.zero		1


	//----- nvinfo : EIATTR_MERCURY_ISA_VERSION
	.align		4
        /*0084*/ 	.byte	0x03, 0x5f
        /*0086*/ 	.short	0x0101


	//----- nvinfo : EIATTR_UNUSED_LOAD_BYTE_OFFSET
	.align		4
        /*0088*/ 	.byte	0x04, 0x44
        /*008a*/ 	.short	(.L_195 - .L_194)


	//   ....[0]....
.L_194:
        /*008c*/ 	.word	0x000029a0
        /*0090*/ 	.word	0x00000fff


	//----- nvinfo : EIATTR_COOP_GROUP_MASK_REGIDS
	.align		4
.L_195:
        /*0094*/ 	.byte	0x04, 0x29
        /*0096*/ 	.short	(.L_197 - .L_196)


	//   ....[0]....
.L_196:
        /*0098*/ 	.word	0xffffffff


	//   ....[1]....
        /*009c*/ 	.word	0xffffffff


	//   ....[2]....
        /*00a0*/ 	.word	0xffffffff


	//   ....[3]....
        /*00a4*/ 	.word	0xffffffff


	//   ....[4]....
        /*00a8*/ 	.word	0xffffffff


	//   ....[5]....
        /*00ac*/ 	.word	0xffffffff


	//   ....[6]....
        /*00b0*/ 	.word	0xffffffff


	//   ....[7]....
        /*00b4*/ 	.word	0xffffffff


	//   ....[8]....
        /*00b8*/ 	.word	0xffffffff


	//   ....[9]....
        /*00bc*/ 	.word	0xffffffff


	//   ....[10]....
        /*00c0*/ 	.word	0xffffffff


	//   ....[11]....
        /*00c4*/ 	.word	0xffffffff


	//   ....[12]....
        /*00c8*/ 	.word	0xffffffff


	//   ....[13]....
        /*00cc*/ 	.word	0xffffffff


	//   ....[14]....
        /*00d0*/ 	.word	0xffffffff


	//   ....[15]....
        /*00d4*/ 	.word	0xffffffff


	//   ....[16]....
        /*00d8*/ 	.word	0xffffffff


	//   ....[17]....
        /*00dc*/ 	.word	0xffffffff


	//   ....[18]....
        /*00e0*/ 	.word	0xffffffff


	//   ....[19]....
        /*00e4*/ 	.word	0xffffffff


	//   ....[20]....
        /*00e8*/ 	.word	0xffffffff


	//   ....[21]....
        /*00ec*/ 	.word	0xffffffff


	//   ....[22]....
        /*00f0*/ 	.word	0xffffffff


	//   ....[23]....
        /*00f4*/ 	.word	0xffffffff


	//   ....[24]....
        /*00f8*/ 	.word	0xffffffff


	//   ....[25]....
        /*00fc*/ 	.word	0xffffffff


	//   ....[26]....
        /*0100*/ 	.word	0xffffffff


	//   ....[27]....
        /*0104*/ 	.word	0xffffffff


	//   ....[28]....
        /*0108*/ 	.word	0xffffffff


	//   ....[29]....
        /*010c*/ 	.word	0xffffffff


	//   ....[30]....
        /*0110*/ 	.word	0xffffffff


	//   ....[31]....
        /*0114*/ 	.word	0xffffffff


	//   ....[32]....
        /*0118*/ 	.word	0xffffffff


	//   ....[33]....
        /*011c*/ 	.word	0xffffffff


	//   ....[34]....
        /*0120*/ 	.word	0xffffffff


	//   ....[35]....
        /*0124*/ 	.word	0xffffffff


	//   ....[36]....
        /*0128*/ 	.word	0xffffffff


	//   ....[37]....
        /*012c*/ 	.word	0xffffffff


	//   ....[38]....
        /*0130*/ 	.word	0xffffffff


	//   ....[39]....
        /*0134*/ 	.word	0xffffffff


	//   ....[40]....
        /*0138*/ 	.word	0xffffffff


	//   ....[41]....
        /*013c*/ 	.word	0xffffffff


	//   ....[42]....
        /*0140*/ 	.word	0xffffffff


	//   ....[43]....
        /*0144*/ 	.word	0xffffffff


	//   ....[44]....
        /*0148*/ 	.word	0xffffffff


	//   ....[45]....
        /*014c*/ 	.word	0xffffffff


	//   ....[46]....
        /*0150*/ 	.word	0xffffffff


	//   ....[47]....
        /*0154*/ 	.word	0xffffffff


	//   ....[48]....
        /*0158*/ 	.word	0xffffffff


	//   ....[49]....
        /*015c*/ 	.word	0xffffffff


	//   ....[50]....
        /*0160*/ 	.word	0xffffffff


	//   ....[51]....
        /*0164*/ 	.word	0xffffffff


	//   ....[52]....
        /*0168*/ 	.word	0xffffffff


	//   ....[53]....
        /*016c*/ 	.word	0xffffffff


	//   ....[54]....
        /*0170*/ 	.word	0xffffffff


	//   ....[55]....
        /*0174*/ 	.word	0xffffffff


	//   ....[56]....
        /*0178*/ 	.word	0xffffffff


	//   ....[57]....
        /*017c*/ 	.word	0xffffffff


	//   ....[58]....
        /*0180*/ 	.word	0xffffffff


	//   ....[59]....
        /*0184*/ 	.word	0xffffffff


	//   ....[60]....
        /*0188*/ 	.word	0x05000015


	//   ....[61]....
        /*018c*/ 	.word	0x05000015


	//   ....[62]....
        /*0190*/ 	.word	0x05000015


	//   ....[63]....
        /*0194*/ 	.word	0x05000015


	//   ....[64]....
        /*0198*/ 	.word	0x05000015


	//   ....[65]....
        /*019c*/ 	.word	0x05000015


	//   ....[66]....
        /*01a0*/ 	.word	0x05000015


	//   ....[67]....
        /*01a4*/ 	.word	0x05000015


	//   ....[68]....
        /*01a8*/ 	.word	0x05000015


	//   ....[69]....
        /*01ac*/ 	.word	0x05000015


	//   ....[70]....
        /*01b0*/ 	.word	0x05000015


	//   ....[71]....
        /*01b4*/ 	.word	0x05000015


	//   ....[72]....
        /*01b8*/ 	.word	0x05000015


	//   ....[73]....
        /*01bc*/ 	.word	0x05000015


	//   ....[74]....
        /*01c0*/ 	.word	0x05000015


	//   ....[75]....
        /*01c4*/ 	.word	0x05000015


	//   ....[76]....
        /*01c8*/ 	.word	0x05000015


	//   ....[77]....
        /*01cc*/ 	.word	0x05000015


	//   ....[78]....
        /*01d0*/ 	.word	0x05000015


	//   ....[79]....
        /*01d4*/ 	.word	0x05000015


	//   ....[80]....
        /*01d8*/ 	.word	0x05000015


	//   ....[81]....
        /*01dc*/ 	.word	0x05000015


	//   ....[82]....
        /*01e0*/ 	.word	0x05000015


	//   ....[83]....
        /*01e4*/ 	.word	0x05000015


	//   ....[84]....
        /*01e8*/ 	.word	0x05000015


	//   ....[85]....
        /*01ec*/ 	.word	0x05000015


	//   ....[86]....
        /*01f0*/ 	.word	0x05000015


	//   ....[87]....
        /*01f4*/ 	.word	0x05000015


	//   ....[88]....
        /*01f8*/ 	.word	0x05000015


	//   ....[89]....
        /*01fc*/ 	.word	0x05000015


	//   ....[90]....
        /*0200*/ 	.word	0x05000015


	//   ....[91]....
        /*0204*/ 	.word	0x05000015


	//   ....[92]....
        /*0208*/ 	.word	0x05000015


	//   ....[93]....
        /*020c*/ 	.word	0x05000015


	//   ....[94]....
        /*0210*/ 	.word	0x05000015


	//   ....[95]....
        /*0214*/ 	.word	0x05000015


	//----- nvinfo : EIATTR_COOP_GROUP_INSTR_OFFSETS
	.align		4
.L_197:
        /*0218*/ 	.byte	0x04, 0x28
        /*021a*/ 	.short	(.L_199 - .L_198)


	//   ....[0]....
.L_198:
        /*021c*/ 	.word	0x000004b0


	//   ....[1]....
        /*0220*/ 	.word	0x00000680


	//   ....[2]....
        /*0224*/ 	.word	0x000006a0


	//   ....[3]....
        /*0228*/ 	.word	0x000006c0


	//   ....[4]....
        /*022c*/ 	.word	0x000006e0


	//   ....[5]....
        /*0230*/ 	.word	0x00000700


	//   ....[6]....
        /*0234*/ 	.word	0x00000ae0


	//   ....[7]....
        /*0238*/ 	.word	0x00000b00


	//   ....[8]....
        /*023c*/ 	.word	0x00000b20


	//   ....[9]....
        /*0240*/ 	.word	0x00000b40


	//   ....[10]....
        /*0244*/ 	.word	0x00000b60


	//   ....[11]....
        /*0248*/ 	.word	0x00000f10


	//   ....[12]....
        /*024c*/ 	.word	0x000010e0


	//   ....[13]....
        /*0250*/ 	.word	0x00001140


	//   ....[14]....
        /*0254*/ 	.word	0x000011d0


	//   ....[15]....
        /*0258*/ 	.word	0x00001230


	//   ....[16]....
        /*025c*/ 	.word	0x00001280


	//   ....[17]....
        /*0260*/ 	.word	0x000012e0


	//   ....[18]....
        /*0264*/ 	.word	0x00001320


	//   ....[19]....
        /*0268*/ 	.word	0x00001330


	//   ....[20]....
        /*026c*/ 	.word	0x00001410


	//   ....[21]....
        /*0270*/ 	.word	0x000015e0


	//   ....[22]....
        /*0274*/ 	.word	0x00001630


	//   ....[23]....
        /*0278*/ 	.word	0x00001690


	//   ....[24]....
        /*027c*/ 	.word	0x000016f0


	//   ....[25]....
        /*0280*/ 	.word	0x00001730


	//   ....[26]....
        /*0284*/ 	.word	0x00001770


	//   ....[27]....
        /*0288*/ 	.word	0x000017b0


	//   ....[28]....
        /*028c*/ 	.word	0x000017c0


	//   ....[29]....
        /*0290*/ 	.word	0x00001be0


	//   ....[30]....
        /*0294*/ 	.word	0x000026c0


	//   ....[31]....
        /*0298*/ 	.word	0x00002890


	//   ....[32]....
        /*029c*/ 	.word	0x000028b0


	//   ....[33]....
        /*02a0*/ 	.word	0x000028d0


	//   ....[34]....
        /*02a4*/ 	.word	0x000028f0


	//   ....[35]....
        /*02a8*/ 	.word	0x00002910


	//   ....[36]....
        /*02ac*/ 	.word	0x00002c90


	//   ....[37]....
        /*02b0*/ 	.word	0x00002cb0


	//   ....[38]....
        /*02b4*/ 	.word	0x00002cd0


	//   ....[39]....
        /*02b8*/ 	.word	0x00002cf0


	//   ....[40]....
        /*02bc*/ 	.word	0x00002d10


	//   ....[41]....
        /*02c0*/ 	.word	0x000030d0


	//   ....[42]....
        /*02c4*/ 	.word	0x000032a0


	//   ....[43]....
        /*02c8*/ 	.word	0x00003300


	//   ....[44]....
        /*02cc*/ 	.word	0x00003360


	//   ....[45]....
        /*02d0*/ 	.word	0x000033c0


	//   ....[46]....
        /*02d4*/ 	.word	0x00003420


	//   ....[47]....
        /*02d8*/ 	.word	0x00003490


	//   ....[48]....
        /*02dc*/ 	.word	0x000034e0


	//   ....[49]....
        /*02e0*/ 	.word	0x000034f0


	//   ....[50]....
        /*02e4*/ 	.word	0x000035d0


	//   ....[51]....
        /*02e8*/ 	.word	0x000037a0


	//   ....[52]....
        /*02ec*/ 	.word	0x000037f0


	//   ....[53]....
        /*02f0*/ 	.word	0x00003860


	//   ....[54]....
        /*02f4*/ 	.word	0x000038c0


	//   ....[55]....
        /*02f8*/ 	.word	0x00003910


	//   ....[56]....
        /*02fc*/ 	.word	0x00003970


	//   ....[57]....
        /*0300*/ 	.word	0x000039b0


	//   ....[58]....
        /*0304*/ 	.word	0x000039c0


	//   ....[59]....
        /*0308*/ 	.word	0x00003e90


	//   ....[60]....
        /*030c*/ 	.word	0x00004470


	//   ....[61]....
        /*0310*/ 	.word	0x000044f0


	//   ....[62]....
        /*0314*/ 	.word	0x00004580


	//   ....[63]....
        /*0318*/ 	.word	0x00004670


	//   ....[64]....
        /*031c*/ 	.word	0x00004700


	//   ....[65]....
        /*0320*/ 	.word	0x00004790


	//   ....[66]....
        /*0324*/ 	.word	0x00004830


	//   ....[67]....
        /*0328*/ 	.word	0x000048b0


	//   ....[68]....
        /*032c*/ 	.word	0x000048e0


	//   ....[69]....
        /*0330*/ 	.word	0x00004980


	//   ....[70]....
        /*0334*/ 	.word	0x00004a00


	//   ....[71]....
        /*0338*/ 	.word	0x00004a80


	//   ....[72]....
        /*033c*/ 	.word	0x00004b40


	//   ....[73]....
        /*0340*/ 	.word	0x00004bd0


	//   ....[74]....
        /*0344*/ 	.word	0x00004c50


	//   ....[75]....
        /*0348*/ 	.word	0x00004cd0


	//   ....[76]....
        /*034c*/ 	.word	0x00004d50


	//   ....[77]....
        /*0350*/ 	.word	0x00004d80


	//   ....[78]....
        /*0354*/ 	.word	0x00004e20


	//   ....[79]....
        /*0358*/ 	.word	0x00004ea0


	//   ....[80]....
        /*035c*/ 	.word	0x00004f30


	//   ....[81]....
        /*0360*/ 	.word	0x00004fe0


	//   ....[82]....
        /*0364*/ 	.word	0x00005090


	//   ....[83]....
        /*0368*/ 	.word	0x00005120


	//   ....[84]....
        /*036c*/ 	.word	0x000051b0


	//   ....[85]....
        /*0370*/ 	.word	0x00005230


	//   ....[86]....
        /*0374*/ 	.word	0x00005270


	//   ....[87]....
        /*0378*/ 	.word	0x00005320


	//   ....[88]....
        /*037c*/ 	.word	0x000053a0


	//   ....[89]....
        /*0380*/ 	.word	0x00005420


	//   ....[90]....
        /*0384*/ 	.word	0x000054e0


	//   ....[91]....
        /*0388*/ 	.word	0x00005580


	//   ....[92]....
        /*038c*/ 	.word	0x00005610


	//   ....[93]....
        /*0390*/ 	.word	0x000056a0


	//   ....[94]....
        /*0394*/ 	.word	0x00005710


	//   ....[95]....
        /*0398*/ 	.word	0x00005790


	//----- nvinfo : EIATTR_VRC_CTA_INIT_COUNT
	.align		4
.L_199:
        /*039c*/ 	.byte	0x02, 0x4a
	.zero		1
	.zero		1


	//----- nvinfo : EIATTR_EXIT_INSTR_OFFSETS
	.align		4
        /*03a0*/ 	.byte	0x04, 0x1c
        /*03a2*/ 	.short	(.L_201 - .L_200)


	//   ....[0]....
.L_200:
        /*03a4*/ 	.word	0x00001eb0


	//   ....[1]....
        /*03a8*/ 	.word	0x00001ed0


	//   ....[2]....
        /*03ac*/ 	.word	0x00004400


	//   ....[3]....
        /*03b0*/ 	.word	0x00004420


	//----- nvinfo : EIATTR_MAX_THREADS
	.align		4
.L_201:
        /*03b4*/ 	.byte	0x04, 0x05
        /*03b6*/ 	.short	(.L_203 - .L_202)
.L_202:
        /*03b8*/ 	.word	0x00000180
        /*03bc*/ 	.word	0x00000001
        /*03c0*/ 	.word	0x00000001


	//----- nvinfo : EIATTR_CRS_STACK_SIZE
	.align		4
.L_203:
        /*03c4*/ 	.byte	0x04, 0x1e
        /*03c6*/ 	.short	(.L_205 - .L_204)
.L_204:
        /*03c8*/ 	.word	0x00000000


	//----- nvinfo : EIATTR_CBANK_PARAM_SIZE
	.align		4
.L_205:
        /*03cc*/ 	.byte	0x03, 0x19
        /*03ce*/ 	.short	0x0024


	//----- nvinfo : EIATTR_PARAM_CBANK
	.align		4
        /*03d0*/ 	.byte	0x04, 0x0a
        /*03d2*/ 	.short	(.L_207 - .L_206)
	.align		4
.L_206:
        /*03d4*/ 	.word	index@(.nv.constant0._ZN3cub18CUB_300001_SM_10006detail4scan16DeviceScanKernelINS2_10policy_hubIiiijN4cuda3std3__44plusIvEEE10Policy1000EPiSC_NS0_13ScanTileStateIiLb1EEES9_NS0_8NullTypeEjiLb0ESF_EEvT0_T1_T2_iT3_T4_T5_)
        /*03d8*/ 	.short	0x0380
        /*03da*/ 	.short	0x0024


	//----- nvinfo : EIATTR_SW_WAR
	.align		4
.L_207:
        /*03dc*/ 	.byte	0x04, 0x36
        /*03de*/ 	.short	(.L_209 - .L_208)
.L_208:
        /*03e0*/ 	.word	0x00000008
.L_209:


//--------------------- .nv.info._ZN3cub18CUB_300001_SM_10006detail4scan20DeviceScanInitKernelINS0_13ScanTileStateIiLb1EEEEEvT_i --------------------------
	.section	.nv.info._ZN3cub18CUB_300001_SM_10006detail4scan20DeviceScanInitKernelINS0_13ScanTileStateIiLb1EEEEEvT_i,"",@"SHT_CUDA_INFO"
	.sectionflags	@""
	.align	4


	//----- nvinfo : EIATTR_CUDA_API_VERSION
	.align		4
        /*0000*/ 	.byte	0x04, 0x37
        /*0002*/ 	.short	(.L_211 - .L_210)
.L_210:
        /*0004*/ 	.word	0x00000082


	//----- nvinfo : EIATTR_KPARAM_INFO
	.align		4
.L_211:
        /*0008*/ 	.byte	0x04, 0x17
        /*000a*/ 	.short	(.L_213 - .L_212)
.L_212:
        /*000c*/ 	.word	0x00000000
        /*0010*/ 	.short	0x0001
        /*0012*/ 	.short	0x0008
        /*0014*/ 	.byte	0x00, 0xf0, 0x11, 0x00


	//----- nvinfo : EIATTR_KPARAM_INFO
	.align		4
.L_213:
        /*0018*/ 	.byte	0x04, 0x17
        /*001a*/ 	.short	(.L_215 - .L_214)
.L_214:
        /*001c*/ 	.word	0x00000000
        /*0020*/ 	.short	0x0000
        /*0022*/ 	.short	0x0000
        /*0024*/ 	.byte	0x00, 0xf0, 0x21, 0x00


	//----- nvinfo : EIATTR_SPARSE_MMA_MASK
	.align		4
.L_215:
        /*0028*/ 	.byte	0x03, 0x50
        /*002a*/ 	.short	0x0000


	//----- nvinfo : EIATTR_MAXREG_COUNT
	.align		4
        /*002c*/ 	.byte	0x03, 0x1b
        /*002e*/ 	.short	0x00ff


	//----- nvinfo : EIATTR_MERCURY_ISA_VERSION
	.align		4
        /*0030*/ 	.byte	0x03, 0x5f
        /*0032*/ 	.short	0x0101


	//----- nvinfo : EIATTR_VRC_CTA_INIT_COUNT
	.align		4
        /*0034*/ 	.byte	0x02, 0x4a
	.zero		1
	.zero		1


	//----- nvinfo : EIATTR_EXIT_INSTR_OFFSETS
	.align		4
        /*0038*/ 	.byte	0x04, 0x1c
        /*003a*/ 	.short	(.L_217 - .L_216)


	//   ....[0]....
.L_216:
        /*003c*/ 	.word	0x000000f0


	//   ....[1]....
        /*0040*/ 	.word	0x00000130


	//----- nvinfo : EIATTR_CBANK_PARAM_SIZE
	.align		4
.L_217:
        /*0044*/ 	.byte	0x03, 0x19
        /*0046*/ 	.short	0x000c


	//----- nvinfo : EIATTR_PARAM_CBANK
	.align		4
        /*0048*/ 	.byte	0x04, 0x0a
        /*004a*/ 	.short	(.L_219 - .L_218)
	.align		4
.L_218:
        /*004c*/ 	.word	index@(.nv.constant0._ZN3cub18CUB_300001_SM_10006detail4scan20DeviceScanInitKernelINS0_13ScanTileStateIiLb1EEEEEvT_i)
        /*0050*/ 	.short	0x0380
        /*0052*/ 	.short	0x000c


	//----- nvinfo : EIATTR_SW_WAR
	.align		4
.L_219:
        /*0054*/ 	.byte	0x04, 0x36
        /*0056*/ 	.short	(.L_221 - .L_220)
.L_220:
        /*0058*/ 	.word	0x00000008
.L_221:


//--------------------- .nv.info._ZN3cub18CUB_300001_SM_10006detail11EmptyKernelIvEEvv --------------------------
	.section	.nv.info._ZN3cub18CUB_300001_SM_10006detail11EmptyKernelIvEEvv,"",@"SHT_CUDA_INFO"
	.sectionflags	@""
	.align	4


	//----- nvinfo : EIATTR_CUDA_API_VERSION
	.align		4
        /*0000*/ 	.byte	0x04, 0x37
        /*0002*/ 	.short	(.L_223 - .L_222)
.L_222:
        /*0004*/ 	.word	0x00000082


	//----- nvinfo : EIATTR_SPARSE_MMA_MASK
	.align		4
.L_223:
        /*0008*/ 	.byte	0x03, 0x50
        /*000a*/ 	.short	0x0000


	//----- nvinfo : EIATTR_MAXREG_COUNT
	.align		4
        /*000c*/ 	.byte	0x03, 0x1b
        /*000e*/ 	.short	0x00ff


	//----- nvinfo : EIATTR_MERCURY_ISA_VERSION
	.align		4
        /*0010*/ 	.byte	0x03, 0x5f
        /*0012*/ 	.short	0x0101


	//----- nvinfo : EIATTR_VRC_CTA_INIT_COUNT
	.align		4
        /*0014*/ 	.byte	0x02, 0x4a
	.zero		1
	.zero		1


	//----- nvinfo : EIATTR_EXIT_INSTR_OFFSETS
	.align		4
        /*0018*/ 	.byte	0x04, 0x1c
        /*001a*/ 	.short	(.L_225 - .L_224)


	//   ....[0]....
.L_224:
        /*001c*/ 	.word	0x00000010


	//----- nvinfo : EIATTR_SW_WAR
	.align		4
.L_225:
        /*0020*/ 	.byte	0x04, 0x36
        /*0022*/ 	.short	(.L_227 - .L_226)
.L_226:
        /*0024*/ 	.word	0x00000008
.L_227:


//--------------------- .nv.info._Z15firstprefixsum8PiS_S_ii --------------------------
	.section	.nv.info._Z15firstprefixsum8PiS_S_ii,"",@"SHT_CUDA_INFO"
	.sectionflags	@""
	.align	4


	//----- nvinfo : EIATTR_CUDA_API_VERSION
	.align		4
        /*0000*/ 	.byte	0x04, 0x37
        /*0002*/ 	.short	(.L_229 - .L_228)
.L_228:
        /*0004*/ 	.word	0x00000082


	//----- nvinfo : EIATTR_KPARAM_INFO
	.align		4
.L_229:
        /*0008*/ 	.byte	0x04, 0x17
        /*000a*/ 	.short	(.L_231 - .L_230)
.L_230:
        /*000c*/ 	.word	0x00000000
        /*0010*/ 	.short	0x0004
        /*0012*/ 	.short	0x001c
        /*0014*/ 	.byte	0x00, 0xf0, 0x11, 0x00


	//----- nvinfo : EIATTR_KPARAM_INFO
	.align		4
.L_231:
        /*0018*/ 	.byte	0x04, 0x17
        /*001a*/ 	.short	(.L_233 - .L_232)
.L_232:
        /*001c*/ 	.word	0x00000000
        /*0020*/ 	.short	0x0003
        /*0022*/ 	.short	0x0018
        /*0024*/ 	.byte	0x00, 0xf0, 0x11, 0x00


	//----- nvinfo : EIATTR_KPARAM_INFO
	.align		4
.L_233:
        /*0028*/ 	.byte	0x04, 0x17
        /*002a*/ 	.short	(.L_235 - .L_234)
.L_234:
        /*002c*/ 	.word	0x00000000
        /*0030*/ 	.short	0x0002
        /*0032*/ 	.short	0x0010
        /*0034*/ 	.byte	0x00, 0xf5, 0x21, 0x00


	//----- nvinfo : EIATTR_KPARAM_INFO
	.align		4
.L_235:
        /*0038*/ 	.byte	0x04, 0x17
        /*003a*/ 	.short	(.L_237 - .L_236)
.L_236:
        /*003c*/ 	.word	0x00000000
        /*0040*/ 	.short	0x0001
        /*0042*/ 	.short	0x0008
        /*0044*/ 	.byte	0x00, 0xf5, 0x21, 0x00


	//----- nvinfo : EIATTR_KPARAM_INFO
	.align		4
.L_237:
        /*0048*/ 	.byte	0x04, 0x17
        /*004a*/ 	.short	(.L_239 - .L_238)
.L_238:
        /*004c*/ 	.word	0x00000000
        /*0050*/ 	.short	0x0000
        /*0052*/ 	.short	0x0000
        /*0054*/ 	.byte	0x00, 0xf5, 0x21, 0x00


	//----- nvinfo : EIATTR_SPARSE_MMA_MASK
	.align		4
.L_239:
        /*0058*/ 	.byte	0x03, 0x50
        /*005a*/ 	.short	0x0000


	//----- nvinfo : EIATTR_MAXREG_COUNT
	.align		4
        /*005c*/ 	.byte	0x03, 0x1b
        /*005e*/ 	.short	0x00ff


	//----- nvinfo : EIATTR_NUM_BARRIERS
	.align		4
        /*0060*/ 	.byte	0x02, 0x4c
        /*0062*/ 	.byte	0x01
	.zero		1


	//----- nvinfo : EIATTR_MERCURY_ISA_VERSION
	.align		4
        /*0064*/ 	.byte	0x03, 0x5f
        /*0066*/ 	.short	0x0101


	//----- nvinfo : EIATTR_COOP_GROUP_MASK_REGIDS
	.align		4
        /*0068*/ 	.byte	0x04, 0x29
        /*006a*/ 	.short	(.L_241 - .L_240)


	//   ....[0]....
.L_240:
        /*006c*/ 	.word	0xffffffff


	//   ....[1]....
        /*0070*/ 	.word	0xffffffff


	//   ....[2]....
        /*0074*/ 	.word	0xffffffff


	//   ....[3]....
        /*0078*/ 	.word	0xffffffff


	//   ....[4]....
        /*007c*/ 	.word	0xffffffff


	//   ....[5]....
        /*0080*/ 	.word	0xffffffff


	//   ....[6]....
        /*0084*/ 	.word	0xffffffff


	//   ....[7]....
        /*0088*/ 	.word	0xffffffff


	//   ....[8]....
        /*008c*/ 	.word	0xffffffff


	//   ....[9]....
        /*0090*/ 	.word	0xffffffff


	//   ....[10]....
        /*0094*/ 	.word	0x0500000c


	//   ....[11]....
        /*0098*/ 	.word	0x0500000c


	//   ....[12]....
        /*009c*/ 	.word	0x0500000c


	//   ....[13]....
        /*00a0*/ 	.word	0x0500000c


	//   ....[14]....
        /*00a4*/ 	.word	0x0500000c


	//----- nvinfo : EIATTR_COOP_GROUP_INSTR_OFFSETS
	.align		4
.L_241:
        /*00a8*/ 	.byte	0x04, 0x28
        /*00aa*/ 	.short	(.L_243 - .L_242)


	//   ....[0]....
.L_242:
        /*00ac*/ 	.word	0x00000150


	//   ....[1]....
        /*00b0*/ 	.word	0x00000190


	//   ....[2]....
        /*00b4*/ 	.word	0x000001d0


	//   ....[3]....
        /*00b8*/ 	.word	0x00000210


	//   ....[4]....
        /*00bc*/ 	.word	0x00000240


	//   ....[5]....
        /*00c0*/ 	.word	0x00000300


	//   ....[6]....
        /*00c4*/ 	.word	0x00000330


	//   ....[7]....
        /*00c8*/ 	.word	0x00000360


	//   ....[8]....
        /*00cc*/ 	.word	0x00000390


	//   ....[9]....
        /*00d0*/ 	.word	0x000003c0


	//   ....[10]....
        /*00d4*/ 	.word	0x00000560


	//   ....[11]....
        /*00d8*/ 	.word	0x000005e0


	//   ....[12]....
        /*00dc*/ 	.word	0x00000660


	//   ....[13]....
        /*00e0*/ 	.word	0x000006e0


	//   ....[14]....
        /*00e4*/ 	.word	0x00000760


	//----- nvinfo : EIATTR_VRC_CTA_INIT_COUNT
	.align		4
.L_243:
        /*00e8*/ 	.byte	0x02, 0x4a
	.zero		1
	.zero		1


	//----- nvinfo : EIATTR_EXIT_INSTR_OFFSETS
	.align		4
        /*00ec*/ 	.byte	0x04, 0x1c
        /*00ee*/ 	.short	(.L_245 - .L_244)


	//   ....[0]....
.L_244:
        /*00f0*/ 	.word	0x000004c0


	//   ....[1]....
        /*00f4*/ 	.word	0x00000500


	//----- nvinfo : EIATTR_CRS_STACK_SIZE
	.align		4
.L_245:
        /*00f8*/ 	.byte	0x04, 0x1e
        /*00fa*/ 	.short	(.L_247 - .L_246)
.L_246:
        /*00fc*/ 	.word	0x00000000


	//----- nvinfo : EIATTR_CBANK_PARAM_SIZE
	.align		4
.L_247:
        /*0100*/ 	.byte	0x03, 0x19
        /*0102*/ 	.short	0x0020


	//----- nvinfo : EIATTR_PARAM_CBANK
	.align		4
        /*0104*/ 	.byte	0x04, 0x0a
        /*0106*/ 	.short	(.L_249 - .L_248)
	.align		4
.L_248:
        /*0108*/ 	.word	index@(.nv.constant0._Z15firstprefixsum8PiS_S_ii)
        /*010c*/ 	.short	0x0380
        /*010e*/ 	.short	0x0020


	//----- nvinfo : EIATTR_SW_WAR
	.align		4
.L_249:
        /*0110*/ 	.byte	0x04, 0x36
        /*0112*/ 	.short	(.L_251 - .L_250)
.L_250:
        /*0114*/ 	.word	0x00000008
.L_251:


//--------------------- .nv.info._Z15firstprefixsum7PiS_S_ii --------------------------
	.section	.nv.info._Z15firstprefixsum7PiS_S_ii,"",@"SHT_CUDA_INFO"
	.sectionflags	@""
	.align	4


	//----- nvinfo : EIATTR_CUDA_API_VERSION
	.align		4
        /*0000*/ 	.byte	0x04, 0x37
        /*0002*/ 	.short	(.L_253 - .L_252)
.L_252:
        /*0004*/ 	.word	0x00000082


	//----- nvinfo : EIATTR_KPARAM_INFO
	.align		4
.L_253:
        /*0008*/ 	.byte	0x04, 0x17
        /*000a*/ 	.short	(.L_255 - .L_254)
.L_254:
        /*000c*/ 	.word	0x00000000
        /*0010*/ 	.short	0x0004
        /*0012*/ 	.short	0x001c
        /*0014*/ 	.byte	0x00, 0xf0, 0x11, 0x00


	//----- nvinfo : EIATTR_KPARAM_INFO
	.align		4
.L_255:
        /*0018*/ 	.byte	0x04, 0x17
        /*001a*/ 	.short	(.L_257 - .L_256)
.L_256:
        /*001c*/ 	.word	0x00000000
        /*0020*/ 	.short	0x0003
        /*0022*/ 	.short	0x0018
        /*0024*/ 	.byte	0x00, 0xf0, 0x11, 0x00


	//----- nvinfo : EIATTR_KPARAM_INFO
	.align		4
.L_257:
        /*0028*/ 	.byte	0x04, 0x17
        /*002a*/ 	.short	(.L_259 - .L_258)
.L_258:
        /*002c*/ 	.word	0x00000000
        /*0030*/ 	.short	0x0002
        /*0032*/ 	.short	0x0010
        /*0034*/ 	.byte	0x00, 0xf5, 0x21, 0x00


	//----- nvinfo : EIATTR_KPARAM_INFO
	.align		4
.L_259:
        /*0038*/ 	.byte	0x04, 0x17
        /*003a*/ 	.short	(.L_261 - .L_260)
.L_260:
        /*003c*/ 	.word	0x00000000
        /*0040*/ 	.short	0x0001
        /*0042*/ 	.short	0x0008
        /*0044*/ 	.byte	0x00, 0xf5, 0x21, 0x00


	//----- nvinfo : EIATTR_KPARAM_INFO
	.align		4
.L_261:
        /*0048*/ 	.byte	0x04, 0x17
        /*004a*/ 	.short	(.L_263 - .L_262)
.L_262:
        /*004c*/ 	.word	0x00000000
        /*0050*/ 	.short	0x0000
        /*0052*/ 	.short	0x0000
        /*0054*/ 	.byte	0x00, 0xf5, 0x21, 0x00


	//----- nvinfo : EIATTR_SPARSE_MMA_MASK
	.align		4
.L_263:
        /*0058*/ 	.byte	0x03, 0x50
        /*005a*/ 	.short	0x0000


	//----- nvinfo : EIATTR_MAXREG_COUNT
	.align		4
        /*005c*/ 	.byte	0x03, 0x1b
        /*005e*/ 	.short	0x00ff


	//----- nvinfo : EIATTR_NUM_BARRIERS
	.align		4
        /*0060*/ 	.byte	0x02, 0x4c
        /*0062*/ 	.byte	0x01
	.zero		1


	//----- nvinfo : EIATTR_MERCURY_ISA_VERSION
	.align		4
        /*0064*/ 	.byte	0x03, 0x5f
        /*0066*/ 	.short	0x0101


	//----- nvinfo : EIATTR_COOP_GROUP_MASK_REGIDS
	.align		4
        /*0068*/ 	.byte	0x04, 0x29
        /*006a*/ 	.short	(.L_265 - .L_264)


	//   ....[0]....
.L_264:
        /*006c*/ 	.word	0xffffffff


	//   ....[1]....
        /*0070*/ 	.word	0xffffffff


	//   ....[2]....
        /*0074*/ 	.word	0xffffffff


	//   ....[3]....
        /*0078*/ 	.word	0xffffffff


	//   ....[4]....
        /*007c*/ 	.word	0xffffffff


	//   ....[5]....
        /*0080*/ 	.word	0xffffffff


	//   ....[6]....
        /*0084*/ 	.word	0xffffffff


	//   ....[7]....
        /*0088*/ 	.word	0xffffffff


	//   ....[8]....
        /*008c*/ 	.word	0xffffffff


	//   ....[9]....
        /*0090*/ 	.word	0xffffffff


	//   ....[10]....
        /*0094*/ 	.word	0x0500000c


	//   ....[11]....
        /*0098*/ 	.word	0x0500000c


	//   ....[12]....
        /*009c*/ 	.word	0x0500000c


	//   ....[13]....
        /*00a0*/ 	.word	0x0500000c


	//   ....[14]....
        /*00a4*/ 	.word	0x0500000c


	//----- nvinfo : EIATTR_COOP_GROUP_INSTR_OFFSETS
	.align		4
.L_265:
        /*00a8*/ 	.byte	0x04, 0x28
        /*00aa*/ 	.short	(.L_267 - .L_266)


	//   ....[0]....
.L_266:
        /*00ac*/ 	.word	0x00000240


	//   ....[1]....
        /*00b0*/ 	.word	0x00000270


	//   ....[2]....
        /*00b4*/ 	.word	0x000002a0


	//   ....[3]....
        /*00b8*/ 	.word	0x000002d0


	//   ....[4]....
        /*00bc*/ 	.word	0x00000300


	//   ....[5]....
        /*00c0*/ 	.word	0x000003e0


	//   ....[6]....
        /*00c4*/ 	.word	0x00000410


	//   ....[7]....
        /*00c8*/ 	.word	0x00000440


	//   ....[8]....
        /*00cc*/ 	.word	0x00000470


	//   ....[9]....
        /*00d0*/ 	.word	0x000004a0


	//   ....[10]....
        /*00d4*/ 	.word	0x00000680


	//   ....[11]....
        /*00d8*/ 	.word	0x00000700


	//   ....[12]....
        /*00dc*/ 	.word	0x00000780


	//   ....[13]....
        /*00e0*/ 	.word	0x00000800


	//   ....[14]....
        /*00e4*/ 	.word	0x00000880


	//----- nvinfo : EIATTR_VRC_CTA_INIT_COUNT
	.align		4
.L_267:
        /*00e8*/ 	.byte	0x02, 0x4a
	.zero		1
	.zero		1


	//----- nvinfo : EIATTR_EXIT_INSTR_OFFSETS
	.align		4
        /*00ec*/ 	.byte	0x04, 0x1c
        /*00ee*/ 	.short	(.L_269 - .L_268)


	//   ....[0]....
.L_268:
        /*00f0*/ 	.word	0x000005d0


	//   ....[1]....
        /*00f4*/ 	.word	0x00000620


	//----- nvinfo : EIATTR_CRS_STACK_SIZE
	.align		4
.L_269:
        /*00f8*/ 	.byte	0x04, 0x1e
        /*00fa*/ 	.short	(.L_271 - .L_270)
.L_270:
        /*00fc*/ 	.word	0x00000000


	//----- nvinfo : EIATTR_CBANK_PARAM_SIZE
	.align		4
.L_271:
        /*0100*/ 	.byte	0x03, 0x19
        /*0102*/ 	.short	0x0020


	//----- nvinfo : EIATTR_PARAM_CBANK
	.align		4
        /*0104*/ 	.byte	0x04, 0x0a
        /*0106*/ 	.short	(.L_273 - .L_272)
	.align		4
.L_272:
        /*0108*/ 	.word	index@(.nv.constant0._Z15firstprefixsum7PiS_S_ii)
        /*010c*/ 	.short	0x0380
        /*010e*/ 	.short	0x0020


	//----- nvinfo : EIATTR_SW_WAR
	.align		4
.L_273:
        /*0110*/ 	.byte	0x04, 0x36
        /*0112*/ 	.short	(.L_275 - .L_274)
.L_274:
        /*0114*/ 	.word	0x00000008
.L_275:


//--------------------- .nv.info._Z32prefixsum_communication_templatePiS_i --------------------------
	.section	.nv.info._Z32prefixsum_communication_templatePiS_i,"",@"SHT_CUDA_INFO"
	.sectionflags	@""
	.align	4


	//----- nvinfo : EIATTR_CUDA_API_VERSION
	.align		4
        /*0000*/ 	.byte	0x04, 0x37
        /*0002*/ 	.short	(.L_277 - .L_276)
.L_276:
        /*0004*/ 	.word	0x00000082


	//----- nvinfo : EIATTR_KPARAM_INFO
	.align		4
.L_277:
        /*0008*/ 	.byte	0x04, 0x17
        /*000a*/ 	.short	(.L_279 - .L_278)
.L_278:
        /*000c*/ 	.word	0x00000000
        /*0010*/ 	.short	0x0002
        /*0012*/ 	.short	0x0010
        /*0014*/ 	.byte	0x00, 0xf0, 0x11, 0x00


	//----- nvinfo : EIATTR_KPARAM_INFO
	.align		4
.L_279:
        /*0018*/ 	.byte	0x04, 0x17
        /*001a*/ 	.short	(.L_281 - .L_280)
.L_280:
        /*001c*/ 	.word	0x00000000
        /*0020*/ 	.short	0x0001
        /*0022*/ 	.short	0x0008
        /*0024*/ 	.byte	0x00, 0xf5, 0x21, 0x00


	//----- nvinfo : EIATTR_KPARAM_INFO
	.align		4
.L_281:
        /*0028*/ 	.byte	0x04, 0x17
        /*002a*/ 	.short	(.L_283 - .L_282)
.L_282:
        /*002c*/ 	.word	0x00000000
        /*0030*/ 	.short	0x0000
        /*0032*/ 	.short	0x0000
        /*0034*/ 	.byte	0x00, 0xf5, 0x21, 0x00


	//----- nvinfo : EIATTR_SPARSE_MMA_MASK
	.align		4
.L_283:
        /*0038*/ 	.byte	0x03, 0x50
        /*003a*/ 	.short	0x0000


	//----- nvinfo : EIATTR_MAXREG_COUNT
	.align		4
        /*003c*/ 	.byte	0x03, 0x1b
        /*003e*/ 	.short	0x00ff


	//----- nvinfo : EIATTR_MERCURY_ISA_VERSION
	.align		4
        /*0040*/ 	.byte	0x03, 0x5f
        /*0042*/ 	.short	0x0101


	//----- nvinfo : EIATTR_VRC_CTA_INIT_COUNT
	.align		4
        /*0044*/ 	.byte	0x02, 0x4a
	.zero		1
	.zero		1


	//----- nvinfo : EIATTR_EXIT_INSTR_OFFSETS
	.align		4
        /*0048*/ 	.byte	0x04, 0x1c
        /*004a*/ 	.short	(.L_285 - .L_284)


	//   ....[0]....
.L_284:
        /*004c*/ 	.word	0x00000080


	//   ....[1]....
        /*0050*/ 	.word	0x00000130


	//----- nvinfo : EIATTR_CBANK_PARAM_SIZE
	.align		4
.L_285:
        /*0054*/ 	.byte	0x03, 0x19
        /*0056*/ 	.short	0x0014


	//----- nvinfo : EIATTR_PARAM_CBANK
	.align		4
        /*0058*/ 	.byte	0x04, 0x0a
        /*005a*/ 	.short	(.L_287 - .L_286)
	.align		4
.L_286:
        /*005c*/ 	.word	index@(.nv.constant0._Z32prefixsum_communication_templatePiS_i)
        /*0060*/ 	.short	0x0380
        /*0062*/ 	.short	0x0014


	//----- nvinfo : EIATTR_SW_WAR
	.align		4
.L_287:
        /*0064*/ 	.byte	0x04, 0x36
        /*0066*/ 	.short	(.L_289 - .L_288)
.L_288:
        /*0068*/ 	.word	0x00000008
.L_289:


//--------------------- .nv.info._Z15firstprefixsum6PiS_S_ii --------------------------
	.section	.nv.info._Z15firstprefixsum6PiS_S_ii,"",@"SHT_CUDA_INFO"
	.sectionflags	@""
	.align	4


	//----- nvinfo : EIATTR_CUDA_API_VERSION
	.align		4
        /*0000*/ 	.byte	0x04, 0x37
        /*0002*/ 	.short	(.L_291 - .L_290)
.L_290:
        /*0004*/ 	.word	0x00000082


	//----- nvinfo : EIATTR_KPARAM_INFO
	.align		4
.L_291:
        /*0008*/ 	.byte	0x04, 0x17
        /*000a*/ 	.short	(.L_293 - .L_292)
.L_292:
        /*000c*/ 	.word	0x00000000
        /*0010*/ 	.short	0x0004
        /*0012*/ 	.short	0x001c
        /*0014*/ 	.byte	0x00, 0xf0, 0x11, 0x00


	//----- nvinfo : EIATTR_KPARAM_INFO
	.align		4
.L_293:
        /*0018*/ 	.byte	0x04, 0x17
        /*001a*/ 	.short	(.L_295 - .L_294)
.L_294:
        /*001c*/ 	.word	0x00000000
        /*0020*/ 	.short	0x0003
        /*0022*/ 	.short	0x0018
        /*0024*/ 	.byte	0x00, 0xf0, 0x11, 0x00


	//----- nvinfo : EIATTR_KPARAM_INFO
	.align		4
.L_295:
        /*0028*/ 	.byte	0x04, 0x17
        /*002a*/ 	.short	(.L_297 - .L_296)
.L_296:
        /*002c*/ 	.word	0x00000000
        /*0030*/ 	.short	0x0002
        /*0032*/ 	.short	0x0010
        /*0034*/ 	.byte	0x00, 0xf5, 0x21, 0x00


	//----- nvinfo : EIATTR_KPARAM_INFO
	.align		4
.L_297:
        /*0038*/ 	.byte	0x04, 0x17
        /*003a*/ 	.short	(.L_299 - .L_298)
.L_298:
        /*003c*/ 	.word	0x00000000
        /*0040*/ 	.short	0x0001
        /*0042*/ 	.short	0x0008
        /*0044*/ 	.byte	0x00, 0xf5, 0x21, 0x00


	//----- nvinfo : EIATTR_KPARAM_INFO
	.align		4
.L_299:
        /*0048*/ 	.byte	0x04, 0x17
        /*004a*/ 	.short	(.L_301 - .L_300)
.L_300:
        /*004c*/ 	.word	0x00000000
        /*0050*/ 	.short	0x0000
        /*0052*/ 	.short	0x0000
        /*0054*/ 	.byte	0x00, 0xf5, 0x21, 0x00


	//----- nvinfo : EIATTR_SPARSE_MMA_MASK
	.align		4
.L_301:
        /*0058*/ 	.byte	0x03, 0x50
        /*005a*/ 	.short	0x0000


	//----- nvinfo : EIATTR_MAXREG_COUNT
	.align		4
        /*005c*/ 	.byte	0x03, 0x1b
        /*005e*/ 	.short	0x00ff


	//----- nvinfo : EIATTR_NUM_BARRIERS
	.align		4
        /*0060*/ 	.byte	0x02, 0x4c
        /*0062*/ 	.byte	0x01
	.zero		1


	//----- nvinfo : EIATTR_MERCURY_ISA_VERSION
	.align		4
        /*0064*/ 	.byte	0x03, 0x5f
        /*0066*/ 	.short	0x0101


	//----- nvinfo : EIATTR_VRC_CTA_INIT_COUNT
	.align		4
        /*0068*/ 	.byte	0x02, 0x4a
	.zero		1
	.zero		1


	//----- nvinfo : EIATTR_EXIT_INSTR_OFFSETS
	.align		4
        /*006c*/ 	.byte	0x04, 0x1c
        /*006e*/ 	.short	(.L_303 - .L_302)


	//   ....[0]....
.L_302:
        /*0070*/ 	.word	0x000005e0


	//   ....[1]....
        /*0074*/ 	.word	0x00000630


	//----- nvinfo : EIATTR_CRS_STACK_SIZE
	.align		4
.L_303:
        /*0078*/ 	.byte	0x04, 0x1e
        /*007a*/ 	.short	(.L_305 - .L_304)
.L_304:
        /*007c*/ 	.word	0x00000000


	//----- nvinfo : EIATTR_CBANK_PARAM_SIZE
	.align		4
.L_305:
        /*0080*/ 	.byte	0x03, 0x19
        /*0082*/ 	.short	0x0020


	//----- nvinfo : EIATTR_PARAM_CBANK
	.align		4
        /*0084*/ 	.byte	0x04, 0x0a
        /*0086*/ 	.short	(.L_307 - .L_306)
	.align		4
.L_306:
        /*0088*/ 	.word	index@(.nv.constant0._Z15firstprefixsum6PiS_S_ii)
        /*008c*/ 	.short	0x0380
        /*008e*/ 	.short	0x0020


	//----- nvinfo : EIATTR_SW_WAR
	.align		4
.L_307:
        /*0090*/ 	.byte	0x04, 0x36
        /*0092*/ 	.short	(.L_309 - .L_308)
.L_308:
        /*0094*/ 	.word	0x00000008
.L_309:


//--------------------- .nv.info._Z15firstprefixsum5PiS_S_ii --------------------------
	.section	.nv.info._Z15firstprefixsum5PiS_S_ii,"",@"SHT_CUDA_INFO"
	.sectionflags	@""
	.align	4


	//----- nvinfo : EIATTR_CUDA_API_VERSION
	.align		4
        /*0000*/ 	.byte	0x04, 0x37
        /*0002*/ 	.short	(.L_311 - .L_310)
.L_310:
        /*0004*/ 	.word	0x00000082


	//----- nvinfo : EIATTR_KPARAM_INFO
	.align		4
.L_311:
        /*0008*/ 	.byte	0x04, 0x17
        /*000a*/ 	.short	(.L_313 - .L_312)
.L_312:
        /*000c*/ 	.word	0x00000000
        /*0010*/ 	.short	0x0004
        /*0012*/ 	.short	0x001c
        /*0014*/ 	.byte	0x00, 0xf0, 0x11, 0x00


	//----- nvinfo : EIATTR_KPARAM_INFO
	.align		4
.L_313:
        /*0018*/ 	.byte	0x04, 0x17
        /*001a*/ 	.short	(.L_315 - .L_314)
.L_314:
        /*001c*/ 	.word	0x00000000
        /*0020*/ 	.short	0x0003
        /*0022*/ 	.short	0x0018
        /*0024*/ 	.byte	0x00, 0xf0, 0x11, 0x00


	//----- nvinfo : EIATTR_KPARAM_INFO
	.align		4
.L_315:
        /*0028*/ 	.byte	0x04, 0x17
        /*002a*/ 	.short	(.L_317 - .L_316)
.L_316:
        /*002c*/ 	.word	0x00000000
        /*0030*/ 	.short	0x0002
        /*0032*/ 	.short	0x0010
        /*0034*/ 	.byte	0x00, 0xf5, 0x21, 0x00


	//----- nvinfo : EIATTR_KPARAM_INFO
	.align		4
.L_317:
        /*0038*/ 	.byte	0x04, 0x17
        /*003a*/ 	.short	(.L_319 - .L_318)
.L_318:
        /*003c*/ 	.word	0x00000000
        /*0040*/ 	.short	0x0001
        /*0042*/ 	.short	0x0008
        /*0044*/ 	.byte	0x00, 0xf5, 0x21, 0x00


	//----- nvinfo : EIATTR_KPARAM_INFO
	.align		4
.L_319:
        /*0048*/ 	.byte	0x04, 0x17
        /*004a*/ 	.short	(.L_321 - .L_320)
.L_320:
        /*004c*/ 	.word	0x00000000
        /*0050*/ 	.short	0x0000
        /*0052*/ 	.short	0x0000
        /*0054*/ 	.byte	0x00, 0xf5, 0x21, 0x00


	//----- nvinfo : EIATTR_SPARSE_MMA_MASK
	.align		4
.L_321:
        /*0058*/ 	.byte	0x03, 0x50
        /*005a*/ 	.short	0x0000


	//----- nvinfo : EIATTR_MAXREG_COUNT
	.align		4
        /*005c*/ 	.byte	0x03, 0x1b
        /*005e*/ 	.short	0x00ff


	//----- nvinfo : EIATTR_NUM_BARRIERS
	.align		4
        /*0060*/ 	.byte	0x02, 0x4c
        /*0062*/ 	.byte	0x01
	.zero		1


	//----- nvinfo : EIATTR_MERCURY_ISA_VERSION
	.align		4
        /*0064*/ 	.byte	0x03, 0x5f
        /*0066*/ 	.short	0x0101


	//----- nvinfo : EIATTR_VRC_CTA_INIT_COUNT
	.align		4
        /*0068*/ 	.byte	0x02, 0x4a
	.zero		1
	.zero		1


	//----- nvinfo : EIATTR_EXIT_INSTR_OFFSETS
	.align		4
        /*006c*/ 	.byte	0x04, 0x1c
        /*006e*/ 	.short	(.L_323 - .L_322)


	//   ....[0]....
.L_322:
        /*0070*/ 	.word	0x000005e0


	//   ....[1]....
        /*0074*/ 	.word	0x00000630


	//----- nvinfo : EIATTR_CRS_STACK_SIZE
	.align		4
.L_323:
        /*0078*/ 	.byte	0x04, 0x1e
        /*007a*/ 	.short	(.L_325 - .L_324)
.L_324:
        /*007c*/ 	.word	0x00000000


	//----- nvinfo : EIATTR_CBANK_PARAM_SIZE
	.align		4
.L_325:
        /*0080*/ 	.byte	0x03, 0x19
        /*0082*/ 	.short	0x0020


	//----- nvinfo : EIATTR_PARAM_CBANK
	.align		4
        /*0084*/ 	.byte	0x04, 0x0a
        /*0086*/ 	.short	(.L_327 - .L_326)
	.align		4
.L_326:
        /*0088*/ 	.word	index@(.nv.constant0._Z15firstprefixsum5PiS_S_ii)
        /*008c*/ 	.short	0x0380
        /*008e*/ 	.short	0x0020


	//----- nvinfo : EIATTR_SW_WAR
	.align		4
.L_327:
        /*0090*/ 	.byte	0x04, 0x36
        /*0092*/ 	.short	(.L_329 - .L_328)
.L_328:
        /*0094*/ 	.word	0x00000008
.L_329:


//--------------------- .nv.info._Z15firstprefixsum4PiS_S_ii --------------------------
	.section	.nv.info._Z15firstprefixsum4PiS_S_ii,"",@"SHT_CUDA_INFO"
	.sectionflags	@""
	.align	4


	//----- nvinfo : EIATTR_CUDA_API_VERSION
	.align		4
        /*0000*/ 	.byte	0x04, 0x37
        /*0002*/ 	.short	(.L_331 - .L_330)
.L_330:
        /*0004*/ 	.word	0x00000082


	//----- nvinfo : EIATTR_KPARAM_INFO
	.align		4
.L_331:
        /*0008*/ 	.byte	0x04, 0x17
        /*000a*/ 	.short	(.L_333 - .L_332)
.L_332:
        /*000c*/ 	.word	0x00000000
        /*0010*/ 	.short	0x0004
        /*0012*/ 	.short	0x001c
        /*0014*/ 	.byte	0x00, 0xf0, 0x11, 0x00


	//----- nvinfo : EIATTR_KPARAM_INFO
	.align		4
.L_333:
        /*0018*/ 	.byte	0x04, 0x17
        /*001a*/ 	.short	(.L_335 - .L_334)
.L_334:
        /*001c*/ 	.word	0x00000000
        /*0020*/ 	.short	0x0003
        /*0022*/ 	.short	0x0018
        /*0024*/ 	.byte	0x00, 0xf0, 0x11, 0x00


	//----- nvinfo : EIATTR_KPARAM_INFO
	.align		4
.L_335:
        /*0028*/ 	.byte	0x04, 0x17
        /*002a*/ 	.short	(.L_337 - .L_336)
.L_336:
        /*002c*/ 	.word	0x00000000
        /*0030*/ 	.short	0x0002
        /*0032*/ 	.short	0x0010
        /*0034*/ 	.byte	0x00, 0xf5, 0x21, 0x00


	//----- nvinfo : EIATTR_KPARAM_INFO
	.align		4
.L_337:
        /*0038*/ 	.byte	0x04, 0x17
        /*003a*/ 	.short	(.L_339 - .L_338)
.L_338:
        /*003c*/ 	.word	0x00000000
        /*0040*/ 	.short	0x0001
        /*0042*/ 	.short	0x0008
        /*0044*/ 	.byte	0x00, 0xf5, 0x21, 0x00


	//----- nvinfo : EIATTR_KPARAM_INFO
	.align		4
.L_339:
        /*0048*/ 	.byte	0x04, 0x17
        /*004a*/ 	.short	(.L_341 - .L_340)
.L_340:
        /*004c*/ 	.word	0x00000000
        /*0050*/ 	.short	0x0000
        /*0052*/ 	.short	0x0000
        /*0054*/ 	.byte	0x00, 0xf5, 0x21, 0x00


	//----- nvinfo : EIATTR_SPARSE_MMA_MASK
	.align		4
.L_341:
        /*0058*/ 	.byte	0x03, 0x50
        /*005a*/ 	.short	0x0000


	//----- nvinfo : EIATTR_MAXREG_COUNT
	.align		4
        /*005c*/ 	.byte	0x03, 0x1b
        /*005e*/ 	.short	0x00ff


	//----- nvinfo : EIATTR_NUM_BARRIERS
	.align		4
        /*0060*/ 	.byte	0x02, 0x4c
        /*0062*/ 	.byte	0x01
	.zero		1


	//----- nvinfo : EIATTR_MERCURY_ISA_VERSION
	.align		4
        /*0064*/ 	.byte	0x03, 0x5f
        /*0066*/ 	.short	0x0101


	//----- nvinfo : EIATTR_COOP_GROUP_MASK_REGIDS
	.align		4
        /*0068*/ 	.byte	0x04, 0x29
        /*006a*/ 	.short	(.L_343 - .L_342)


	//   ....[0]....
.L_342:
        /*006c*/ 	.word	0xffffffff


	//   ....[1]....
        /*0070*/ 	.word	0xffffffff


	//   ....[2]....
        /*0074*/ 	.word	0xffffffff


	//   ....[3]....
        /*0078*/ 	.word	0xffffffff


	//   ....[4]....
        /*007c*/ 	.word	0xffffffff


	//   ....[5]....
        /*0080*/ 	.word	0xffffffff


	//   ....[6]....
        /*0084*/ 	.word	0xffffffff


	//   ....[7]....
        /*0088*/ 	.word	0xffffffff


	//   ....[8]....
        /*008c*/ 	.word	0x05000007


	//   ....[9]....
        /*0090*/ 	.word	0x05000007


	//   ....[10]....
        /*0094*/ 	.word	0x05000007


	//   ....[11]....
        /*0098*/ 	.word	0x05000007


	//----- nvinfo : EIATTR_COOP_GROUP_INSTR_OFFSETS
	.align		4
.L_343:
        /*009c*/ 	.byte	0x04, 0x28
        /*009e*/ 	.short	(.L_345 - .L_344)


	//   ....[0]....
.L_344:
        /*00a0*/ 	.word	0x000001d0


	//   ....[1]....
        /*00a4*/ 	.word	0x00000230


	//   ....[2]....
        /*00a8*/ 	.word	0x00000280


	//   ....[3]....
        /*00ac*/ 	.word	0x000002d0


	//   ....[4]....
        /*00b0*/ 	.word	0x00000420


	//   ....[5]....
        /*00b4*/ 	.word	0x00000470


	//   ....[6]....
        /*00b8*/ 	.word	0x000004c0


	//   ....[7]....
        /*00bc*/ 	.word	0x00000510


	//   ....[8]....
        /*00c0*/ 	.word	0x000006c0


	//   ....[9]....
        /*00c4*/ 	.word	0x00000740


	//   ....[10]....
        /*00c8*/ 	.word	0x000007c0


	//   ....[11]....
        /*00cc*/ 	.word	0x00000840


	//----- nvinfo : EIATTR_VRC_CTA_INIT_COUNT
	.align		4
.L_345:
        /*00d0*/ 	.byte	0x02, 0x4a
	.zero		1
	.zero		1


	//----- nvinfo : EIATTR_EXIT_INSTR_OFFSETS
	.align		4
        /*00d4*/ 	.byte	0x04, 0x1c
        /*00d6*/ 	.short	(.L_347 - .L_346)


	//   ....[0]....
.L_346:
        /*00d8*/ 	.word	0x00000640


	//   ....[1]....
        /*00dc*/ 	.word	0x00000690


	//----- nvinfo : EIATTR_CRS_STACK_SIZE
	.align		4
.L_347:
        /*00e0*/ 	.byte	0x04, 0x1e
        /*00e2*/ 	.short	(.L_349 - .L_348)
.L_348:
        /*00e4*/ 	.word	0x00000000


	//----- nvinfo : EIATTR_CBANK_PARAM_SIZE
	.align		4
.L_349:
        /*00e8*/ 	.byte	0x03, 0x19
        /*00ea*/ 	.short	0x0020


	//----- nvinfo : EIATTR_PARAM_CBANK
	.align		4
        /*00ec*/ 	.byte	0x04, 0x0a
        /*00ee*/ 	.short	(.L_351 - .L_350)
	.align		4
.L_350:
        /*00f0*/ 	.word	index@(.nv.constant0._Z15firstprefixsum4PiS_S_ii)
        /*00f4*/ 	.short	0x0380
        /*00f6*/ 	.short	0x0020


	//----- nvinfo : EIATTR_SW_WAR
	.align		4
.L_351:
        /*00f8*/ 	.byte	0x04, 0x36
        /*00fa*/ 	.short	(.L_353 - .L_352)
.L_352:
        /*00fc*/ 	.word	0x00000008
.L_353:


//--------------------- .nv.info._Z15firstprefixsum3PiS_S_ii --------------------------
	.section	.nv.info._Z15firstprefixsum3PiS_S_ii,"",@"SHT_CUDA_INFO"
	.sectionflags	@""
	.align	4


	//----- nvinfo : EIATTR_CUDA_API_VERSION
	.align		4
        /*0000*/ 	.byte	0x04, 0x37
        /*0002*/ 	.short	(.L_355 - .L_354)
.L_354:
        /*0004*/ 	.word	0x00000082


	//----- nvinfo : EIATTR_KPARAM_INFO
	.align		4
.L_355:
        /*0008*/ 	.byte	0x04, 0x17
        /*000a*/ 	.short	(.L_357 - .L_356)
.L_356:
        /*000c*/ 	.word	0x00000000
        /*0010*/ 	.short	0x0004
        /*0012*/ 	.short	0x001c
        /*0014*/ 	.byte	0x00, 0xf0, 0x11, 0x00


	//----- nvinfo : EIATTR_KPARAM_INFO
	.align		4
.L_357:
        /*0018*/ 	.byte	0x04, 0x17
        /*001a*/ 	.short	(.L_359 - .L_358)
.L_358:
        /*001c*/ 	.word	0x00000000
        /*0020*/ 	.short	0x0003
        /*0022*/ 	.short	0x0018
        /*0024*/ 	.byte	0x00, 0xf0, 0x11, 0x00


	//----- nvinfo : EIATTR_KPARAM_INFO
	.align		4
.L_359:
        /*0028*/ 	.byte	0x04, 0x17
        /*002a*/ 	.short	(.L_361 - .L_360)
.L_360:
        /*002c*/ 	.word	0x00000000
        /*0030*/ 	.short	0x0002
        /*0032*/ 	.short	0x0010
        /*0034*/ 	.byte	0x00, 0xf5, 0x21, 0x00


	//----- nvinfo : EIATTR_KPARAM_INFO
	.align		4
.L_361:
        /*0038*/ 	.byte	0x04, 0x17
        /*003a*/ 	.short	(.L_363 - .L_362)
.L_362:
        /*003c*/ 	.word	0x00000000
        /*0040*/ 	.short	0x0001
        /*0042*/ 	.short	0x0008
        /*0044*/ 	.byte	0x00, 0xf5, 0x21, 0x00


	//----- nvinfo : EIATTR_KPARAM_INFO
	.align		4
.L_363:
        /*0048*/ 	.byte	0x04, 0x17
        /*004a*/ 	.short	(.L_365 - .L_364)
.L_364:
        /*004c*/ 	.word	0x00000000
        /*0050*/ 	.short	0x0000
        /*0052*/ 	.short	0x0000
        /*0054*/ 	.byte	0x00, 0xf5, 0x21, 0x00


	//----- nvinfo : EIATTR_SPARSE_MMA_MASK
	.align		4
.L_365:
        /*0058*/ 	.byte	0x03, 0x50
        /*005a*/ 	.short	0x0000


	//----- nvinfo : EIATTR_MAXREG_COUNT
	.align		4
        /*005c*/ 	.byte	0x03, 0x1b
        /*005e*/ 	.short	0x00ff


	//----- nvinfo : EIATTR_NUM_BARRIERS
	.align		4
        /*0060*/ 	.byte	0x02, 0x4c
        /*0062*/ 	.byte	0x01
	.zero		1


	//----- nvinfo : EIATTR_MERCURY_ISA_VERSION
	.align		4
        /*0064*/ 	.byte	0x03, 0x5f
        /*0066*/ 	.short	0x0101


	//----- nvinfo : EIATTR_VRC_CTA_INIT_COUNT
	.align		4
        /*0068*/ 	.byte	0x02, 0x4a
	.zero		1
	.zero		1


	//----- nvinfo : EIATTR_EXIT_INSTR_OFFSETS
	.align		4
        /*006c*/ 	.byte	0x04, 0x1c
        /*006e*/ 	.short	(.L_367 - .L_366)


	//   ....[0]....
.L_366:
        /*0070*/ 	.word	0x00000bd0


	//   ....[1]....
        /*0074*/ 	.word	0x00000c20


	//----- nvinfo : EIATTR_CRS_STACK_SIZE
	.align		4
.L_367:
        /*0078*/ 	.byte	0x04, 0x1e
        /*007a*/ 	.short	(.L_369 - .L_368)
.L_368:
        /*007c*/ 	.word	0x00000000


	//----- nvinfo : EIATTR_CBANK_PARAM_SIZE
	.align		4
.L_369:
        /*0080*/ 	.byte	0x03, 0x19
        /*0082*/ 	.short	0x0020


	//----- nvinfo : EIATTR_PARAM_CBANK
	.align		4
        /*0084*/ 	.byte	0x04, 0x0a
        /*0086*/ 	.short	(.L_371 - .L_370)
	.align		4
.L_370:
        /*0088*/ 	.word	index@(.nv.constant0._Z15firstprefixsum3PiS_S_ii)
        /*008c*/ 	.short	0x0380
        /*008e*/ 	.short	0x0020


	//----- nvinfo : EIATTR_SW_WAR
	.align		4
.L_371:
        /*0090*/ 	.byte	0x04, 0x36
        /*0092*/ 	.short	(.L_373 - .L_372)
.L_372:
        /*0094*/ 	.word	0x00000008
.L_373:


//--------------------- .nv.info._Z15firstprefixsum2PiS_S_ii --------------------------
	.section	.nv.info._Z15firstprefixsum2PiS_S_ii,"",@"SHT_CUDA_INFO"
	.sectionflags	@""
	.align	4


	//----- nvinfo : EIATTR_CUDA_API_VERSION
	.align		4
        /*0000*/ 	.byte	0x04, 0x37
        /*0002*/ 	.short	(.L_375 - .L_374)
.L_374:
        /*0004*/ 	.word	0x00000082


	//----- nvinfo : EIATTR_KPARAM_INFO
	.align		4
.L_375:
        /*0008*/ 	.byte	0x04, 0x17
        /*000a*/ 	.short	(.L_377 - .L_376)
.L_376:
        /*000c*/ 	.word	0x00000000
        /*0010*/ 	.short	0x0004
        /*0012*/ 	.short	0x001c
        /*0014*/ 	.byte	0x00, 0xf0, 0x11, 0x00


	//----- nvinfo : EIATTR_KPARAM_INFO
	.align		4
.L_377:
        /*0018*/ 	.byte	0x04, 0x17
        /*001a*/ 	.short	(.L_379 - .L_378)
.L_378:
        /*001c*/ 	.word	0x00000000
        /*0020*/ 	.short	0x0003
        /*0022*/ 	.short	0x0018
        /*0024*/ 	.byte	0x00, 0xf0, 0x11, 0x00


	//----- nvinfo : EIATTR_KPARAM_INFO
	.align		4
.L_379:
        /*0028*/ 	.byte	0x04, 0x17
        /*002a*/ 	.short	(.L_381 - .L_380)
.L_380:
        /*002c*/ 	.word	0x00000000
        /*0030*/ 	.short	0x0002
        /*0032*/ 	.short	0x0010
        /*0034*/ 	.byte	0x00, 0xf5, 0x21, 0x00


	//----- nvinfo : EIATTR_KPARAM_INFO
	.align		4
.L_381:
        /*0038*/ 	.byte	0x04, 0x17
        /*003a*/ 	.short	(.L_383 - .L_382)
.L_382:
        /*003c*/ 	.word	0x00000000
        /*0040*/ 	.short	0x0001
        /*0042*/ 	.short	0x0008
        /*0044*/ 	.byte	0x00, 0xf5, 0x21, 0x00


	//----- nvinfo : EIATTR_KPARAM_INFO
	.align		4
.L_383:
        /*0048*/ 	.byte	0x04, 0x17
        /*004a*/ 	.short	(.L_385 - .L_384)
.L_384:
        /*004c*/ 	.word	0x00000000
        /*0050*/ 	.short	0x0000
        /*0052*/ 	.short	0x0000
        /*0054*/ 	.byte	0x00, 0xf5, 0x21, 0x00


	//----- nvinfo : EIATTR_SPARSE_MMA_MASK
	.align		4
.L_385:
        /*0058*/ 	.byte	0x03, 0x50
        /*005a*/ 	.short	0x0000


	//----- nvinfo : EIATTR_MAXREG_COUNT
	.align		4
        /*005c*/ 	.byte	0x03, 0x1b
        /*005e*/ 	.short	0x00ff


	//----- nvinfo : EIATTR_NUM_BARRIERS
	.align		4
        /*0060*/ 	.byte	0x02, 0x4c
        /*0062*/ 	.byte	0x01
	.zero		1


	//----- nvinfo : EIATTR_MERCURY_ISA_VERSION
	.align		4
        /*0064*/ 	.byte	0x03, 0x5f
        /*0066*/ 	.short	0x0101


	//----- nvinfo : EIATTR_VRC_CTA_INIT_COUNT
	.align		4
        /*0068*/ 	.byte	0x02, 0x4a
	.zero		1
	.zero		1


	//----- nvinfo : EIATTR_EXIT_INSTR_OFFSETS
	.align		4
        /*006c*/ 	.byte	0x04, 0x1c
        /*006e*/ 	.short	(.L_387 - .L_386)


	//   ....[0]....
.L_386:
        /*0070*/ 	.word	0x00000730


	//   ....[1]....
        /*0074*/ 	.word	0x00000780


	//----- nvinfo : EIATTR_CRS_STACK_SIZE
	.align		4
.L_387:
        /*0078*/ 	.byte	0x04, 0x1e
        /*007a*/ 	.short	(.L_389 - .L_388)
.L_388:
        /*007c*/ 	.word	0x00000000


	//----- nvinfo : EIATTR_CBANK_PARAM_SIZE
	.align		4
.L_389:
        /*0080*/ 	.byte	0x03, 0x19
        /*0082*/ 	.short	0x0020


	//----- nvinfo : EIATTR_PARAM_CBANK
	.align		4
        /*0084*/ 	.byte	0x04, 0x0a
        /*0086*/ 	.short	(.L_391 - .L_390)
	.align		4
.L_390:
        /*0088*/ 	.word	index@(.nv.constant0._Z15firstprefixsum2PiS_S_ii)
        /*008c*/ 	.short	0x0380
        /*008e*/ 	.short	0x0020


	//----- nvinfo : EIATTR_SW_WAR
	.align		4
.L_391:
        /*0090*/ 	.byte	0x04, 0x36
        /*0092*/ 	.short	(.L_393 - .L_392)
.L_392:
        /*0094*/ 	.word	0x00000008
.L_393:


//--------------------- .nv.info._Z12addfirstsum1PiS_ii --------------------------
	.section	.nv.info._Z12addfirstsum1PiS_ii,"",@"SHT_CUDA_INFO"
	.sectionflags	@""
	.align	4


	//----- nvinfo : EIATTR_CUDA_API_VERSION
	.align		4
        /*0000*/ 	.byte	0x04, 0x37
        /*0002*/ 	.short	(.L_395 - .L_394)
.L_394:
        /*0004*/ 	.word	0x00000082


	//----- nvinfo : EIATTR_KPARAM_INFO
	.align		4
.L_395:
        /*0008*/ 	.byte	0x04, 0x17
        /*000a*/ 	.short	(.L_397 - .L_396)
.L_396:
        /*000c*/ 	.word	0x00000000
        /*0010*/ 	.short	0x0003
        /*0012*/ 	.short	0x0014
        /*0014*/ 	.byte	0x00, 0xf0, 0x11, 0x00


	//----- nvinfo : EIATTR_KPARAM_INFO
	.align		4
.L_397:
        /*0018*/ 	.byte	0x04, 0x17
        /*001a*/ 	.short	(.L_399 - .L_398)
.L_398:
        /*001c*/ 	.word	0x00000000
        /*0020*/ 	.short	0x0002
        /*0022*/ 	.short	0x0010
        /*0024*/ 	.byte	0x00, 0xf0, 0x11, 0x00


	//----- nvinfo : EIATTR_KPARAM_INFO
	.align		4
.L_399:
        /*0028*/ 	.byte	0x04, 0x17
        /*002a*/ 	.short	(.L_401 - .L_400)
.L_400:
        /*002c*/ 	.word	0x00000000
        /*0030*/ 	.short	0x0001
        /*0032*/ 	.short	0x0008
        /*0034*/ 	.byte	0x00, 0xf5, 0x21, 0x00


	//----- nvinfo : EIATTR_KPARAM_INFO
	.align		4
.L_401:
        /*0038*/ 	.byte	0x04, 0x17
        /*003a*/ 	.short	(.L_403 - .L_402)
.L_402:
        /*003c*/ 	.word	0x00000000
        /*0040*/ 	.short	0x0000
        /*0042*/ 	.short	0x0000
        /*0044*/ 	.byte	0x00, 0xf5, 0x21, 0x00


	//----- nvinfo : EIATTR_SPARSE_MMA_MASK
	.align		4
.L_403:
        /*0048*/ 	.byte	0x03, 0x50
        /*004a*/ 	.short	0x0000


	//----- nvinfo : EIATTR_MAXREG_COUNT
	.align		4
        /*004c*/ 	.byte	0x03, 0x1b
        /*004e*/ 	.short	0x00ff


	//----- nvinfo : EIATTR_MERCURY_ISA_VERSION
	.align		4
        /*0050*/ 	.byte	0x03, 0x5f
        /*0052*/ 	.short	0x0101


	//----- nvinfo : EIATTR_VRC_CTA_INIT_COUNT
	.align		4
        /*0054*/ 	.byte	0x02, 0x4a
	.zero		1
	.zero		1


	//----- nvinfo : EIATTR_EXIT_INSTR_OFFSETS
	.align		4
        /*0058*/ 	.byte	0x04, 0x1c
        /*005a*/ 	.short	(.L_405 - .L_404)


	//   ....[0]....
.L_404:
        /*005c*/ 	.word	0x00000030


	//   ....[1]....
        /*0060*/ 	.word	0x00000090


	//   ....[2]....
        /*0064*/ 	.word	0x00000140


	//----- nvinfo : EIATTR_CBANK_PARAM_SIZE
	.align		4
.L_405:
        /*0068*/ 	.byte	0x03, 0x19
        /*006a*/ 	.short	0x0018


	//----- nvinfo : EIATTR_PARAM_CBANK
	.align		4
        /*006c*/ 	.byte	0x04, 0x0a
        /*006e*/ 	.short	(.L_407 - .L_406)
	.align		4
.L_406:
        /*0070*/ 	.word	index@(.nv.constant0._Z12addfirstsum1PiS_ii)
        /*0074*/ 	.short	0x0380
        /*0076*/ 	.short	0x0018


	//----- nvinfo : EIATTR_SW_WAR
	.align		4
.L_407:
        /*0078*/ 	.byte	0x04, 0x36
        /*007a*/ 	.short	(.L_409 - .L_408)
.L_408:
        /*007c*/ 	.word	0x00000008
.L_409:


//--------------------- .nv.info._Z16secondprefixsum1Pii --------------------------
	.section	.nv.info._Z16secondprefixsum1Pii,"",@"SHT_CUDA_INFO"
	.sectionflags	@""
	.align	4


	//----- nvinfo : EIATTR_CUDA_API_VERSION
	.align		4
        /*0000*/ 	.byte	0x04, 0x37
        /*0002*/ 	.short	(.L_411 - .L_410)
.L_410:
        /*0004*/ 	.word	0x00000082


	//----- nvinfo : EIATTR_KPARAM_INFO
	.align		4
.L_411:
        /*0008*/ 	.byte	0x04, 0x17
        /*000a*/ 	.short	(.L_413 - .L_412)
.L_412:
        /*000c*/ 	.word	0x00000000
        /*0010*/ 	.short	0x0001
        /*0012*/ 	.short	0x0008
        /*0014*/ 	.byte	0x00, 0xf0, 0x11, 0x00


	//----- nvinfo : EIATTR_KPARAM_INFO
	.align		4
.L_413:
        /*0018*/ 	.byte	0x04, 0x17
        /*001a*/ 	.short	(.L_415 - .L_414)
.L_414:
        /*001c*/ 	.word	0x00000000
        /*0020*/ 	.short	0x0000
        /*0022*/ 	.short	0x0000
        /*0024*/ 	.byte	0x00, 0xf5, 0x21, 0x00


	//----- nvinfo : EIATTR_SPARSE_MMA_MASK
	.align		4
.L_415:
        /*0028*/ 	.byte	0x03, 0x50
        /*002a*/ 	.short	0x0000


	//----- nvinfo : EIATTR_MAXREG_COUNT
	.align		4
        /*002c*/ 	.byte	0x03, 0x1b
        /*002e*/ 	.short	0x00ff


	//----- nvinfo : EIATTR_MERCURY_ISA_VERSION
	.align		4
        /*0030*/ 	.byte	0x03, 0x5f
        /*0032*/ 	.short	0x0101


	//----- nvinfo : EIATTR_VRC_CTA_INIT_COUNT
	.align		4
        /*0034*/ 	.byte	0x02, 0x4a
	.zero		1
	.zero		1


	//----- nvinfo : EIATTR_EXIT_INSTR_OFFSETS
	.align		4
        /*0038*/ 	.byte	0x04, 0x1c
        /*003a*/ 	.short	(.L_417 - .L_416)


	//   ....[0]....
.L_416:
        /*003c*/ 	.word	0x00000030


	//   ....[1]....
        /*0040*/ 	.word	0x000004a0


	//   ....[2]....
        /*0044*/ 	.word	0x000006a0


	//   ....[3]....
        /*0048*/ 	.word	0x000007e0


	//   ....[4]....
        /*004c*/ 	.word	0x000008e0


	//----- nvinfo : EIATTR_CBANK_PARAM_SIZE
	.align		4
.L_417:
        /*0050*/ 	.byte	0x03, 0x19
        /*0052*/ 	.short	0x000c


	//----- nvinfo : EIATTR_PARAM_CBANK
	.align		4
        /*0054*/ 	.byte	0x04, 0x0a
        /*0056*/ 	.short	(.L_419 - .L_418)
	.align		4
.L_418:
        /*0058*/ 	.word	index@(.nv.constant0._Z16secondprefixsum1Pii)
        /*005c*/ 	.short	0x0380
        /*005e*/ 	.short	0x000c


	//----- nvinfo : EIATTR_SW_WAR
	.align		4
.L_419:
        /*0060*/ 	.byte	0x04, 0x36
        /*0062*/ 	.short	(.L_421 - .L_420)
.L_420:
        /*0064*/ 	.word	0x00000008
.L_421:


//--------------------- .nv.info._Z15firstprefixsum1PiS_S_ii --------------------------
	.section	.nv.info._Z15firstprefixsum1PiS_S_ii,"",@"SHT_CUDA_INFO"
	.sectionflags	@""
	.align	4


	//----- nvinfo : EIATTR_CUDA_API_VERSION
	.align		4
        /*0000*/ 	.byte	0x04, 0x37
        /*0002*/ 	.short	(.L_423 - .L_422)
.L_422:
        /*0004*/ 	.word	0x00000082


	//----- nvinfo : EIATTR_KPARAM_INFO
	.align		4
.L_423:
        /*0008*/ 	.byte	0x04, 0x17
        /*000a*/ 	.short	(.L_425 - .L_424)
.L_424:
        /*000c*/ 	.word	0x00000000
        /*0010*/ 	.short	0x0004
        /*0012*/ 	.short	0x001c
        /*0014*/ 	.byte	0x00, 0xf0, 0x11, 0x00


	//----- nvinfo : EIATTR_KPARAM_INFO
	.align		4
.L_425:
        /*0018*/ 	.byte	0x04, 0x17
        /*001a*/ 	.short	(.L_427 - .L_426)
.L_426:
        /*001c*/ 	.word	0x00000000
        /*0020*/ 	.short	0x0003
        /*0022*/ 	.short	0x0018
        /*0024*/ 	.byte	0x00, 0xf0, 0x11, 0x00


	//----- nvinfo : EIATTR_KPARAM_INFO
	.align		4
.L_427:
        /*0028*/ 	.byte	0x04, 0x17
        /*002a*/ 	.short	(.L_429 - .L_428)
.L_428:
        /*002c*/ 	.word	0x00000000
        /*0030*/ 	.short	0x0002
        /*0032*/ 	.short	0x0010
        /*0034*/ 	.byte	0x00, 0xf5, 0x21, 0x00


	//----- nvinfo : EIATTR_KPARAM_INFO
	.align		4
.L_429:
        /*0038*/ 	.byte	0x04, 0x17
        /*003a*/ 	.short	(.L_431 - .L_430)
.L_430:
        /*003c*/ 	.word	0x00000000
        /*0040*/ 	.short	0x0001
        /*0042*/ 	.short	0x0008
        /*0044*/ 	.byte	0x00, 0xf5, 0x21, 0x00


	//----- nvinfo : EIATTR_KPARAM_INFO
	.align		4
.L_431:
        /*0048*/ 	.byte	0x04, 0x17
        /*004a*/ 	.short	(.L_433 - .L_432)
.L_432:
        /*004c*/ 	.word	0x00000000
        /*0050*/ 	.short	0x0000
        /*0052*/ 	.short	0x0000
        /*0054*/ 	.byte	0x00, 0xf5, 0x21, 0x00


	//----- nvinfo : EIATTR_SPARSE_MMA_MASK
	.align		4
.L_433:
        /*0058*/ 	.byte	0x03, 0x50
        /*005a*/ 	.short	0x0000


	//----- nvinfo : EIATTR_MAXREG_COUNT
	.align		4
        /*005c*/ 	.byte	0x03, 0x1b
        /*005e*/ 	.short	0x00ff


	//----- nvinfo : EIATTR_MERCURY_ISA_VERSION
	.align		4
        /*0060*/ 	.byte	0x03, 0x5f
        /*0062*/ 	.short	0x0101


	//----- nvinfo : EIATTR_VRC_CTA_INIT_COUNT
	.align		4
        /*0064*/ 	.byte	0x02, 0x4a
	.zero		1
	.zero		1


	//----- nvinfo : EIATTR_EXIT_INSTR_OFFSETS
	.align		4
        /*0068*/ 	.byte	0x04, 0x1c
        /*006a*/ 	.short	(.L_435 - .L_434)


	//   ....[0]....
.L_434:
        /*006c*/ 	.word	0x00000080


	//   ....[1]....
        /*0070*/ 	.word	0x00000aa0


	//----- nvinfo : EIATTR_CBANK_PARAM_SIZE
	.align		4
.L_435:
        /*0074*/ 	.byte	0x03, 0x19
        /*0076*/ 	.short	0x0020


	//----- nvinfo : EIATTR_PARAM_CBANK
	.align		4
        /*0078*/ 	.byte	0x04, 0x0a
        /*007a*/ 	.short	(.L_437 - .L_436)
	.align		4
.L_436:
        /*007c*/ 	.word	index@(.nv.constant0._Z15firstprefixsum1PiS_S_ii)
        /*0080*/ 	.short	0x0380
        /*0082*/ 	.short	0x0020


	//----- nvinfo : EIATTR_SW_WAR
	.align		4
.L_437:
        /*0084*/ 	.byte	0x04, 0x36
        /*0086*/ 	.short	(.L_439 - .L_438)
.L_438:
        /*0088*/ 	.word	0x00000008
.L_439:


//--------------------- .nv.info._Z16print_num_devicePii --------------------------
	.section	.nv.info._Z16print_num_devicePii,"",@"SHT_CUDA_INFO"
	.sectionflags	@""
	.align	4


	//----- nvinfo : EIATTR_CUDA_API_VERSION
	.align		4
        /*0000*/ 	.byte	0x04, 0x37
        /*0002*/ 	.short	(.L_441 - .L_440)
.L_440:
        /*0004*/ 	.word	0x00000082


	//----- nvinfo : EIATTR_KPARAM_INFO
	.align		4
.L_441:
        /*0008*/ 	.byte	0x04, 0x17
        /*000a*/ 	.short	(.L_443 - .L_442)
.L_442:
        /*000c*/ 	.word	0x00000000
        /*0010*/ 	.short	0x0001
        /*0012*/ 	.short	0x0008
        /*0014*/ 	.byte	0x00, 0xf0, 0x11, 0x00


	//----- nvinfo : EIATTR_KPARAM_INFO
	.align		4
.L_443:
        /*0018*/ 	.byte	0x04, 0x17
        /*001a*/ 	.short	(.L_445 - .L_444)
.L_444:
        /*001c*/ 	.word	0x00000000
        /*0020*/ 	.short	0x0000
        /*0022*/ 	.short	0x0000
        /*0024*/ 	.byte	0x00, 0xf5, 0x21, 0x00


	//----- nvinfo : EIATTR_SPARSE_MMA_MASK
	.align		4
.L_445:
        /*0028*/ 	.byte	0x03, 0x50
        /*002a*/ 	.short	0x0000


	//----- nvinfo : EIATTR_MAXREG_COUNT
	.align		4
        /*002c*/ 	.byte	0x03, 0x1b
        /*002e*/ 	.short	0x00ff


	//----- nvinfo : EIATTR_EXTERNS
	.align		4
        /*0030*/ 	.byte	0x04, 0x0f
        /*0032*/ 	.short	(.L_447 - .L_446)


	//   ....[0]....
	.align		4
.L_446:
        /*0034*/ 	.word	index@(vprintf)


	//----- nvinfo : EIATTR_MERCURY_ISA_VERSION
	.align		4
.L_447:
        /*0038*/ 	.byte	0x03, 0x5f
        /*003a*/ 	.short	0x0101


	//----- nvinfo : EIATTR_VRC_CTA_INIT_COUNT
	.align		4
        /*003c*/ 	.byte	0x02, 0x4a
	.zero		1
	.zero		1


	//----- nvinfo : EIATTR_SYSCALL_OFFSETS
	.align		4
        /*0040*/ 	.byte	0x04, 0x46
        /*0042*/ 	.short	(.L_449 - .L_448)


	//   ....[0]....
.L_448:
        /*0044*/ 	.word	0x00000120


	//----- nvinfo : EIATTR_EXIT_INSTR_OFFSETS
	.align		4
.L_449:
        /*0048*/ 	.byte	0x04, 0x1c
        /*004a*/ 	.short	(.L_451 - .L_450)


	//   ....[0]....
.L_450:
        /*004c*/ 	.word	0x00000130


	//----- nvinfo : EIATTR_CBANK_PARAM_SIZE
	.align		4
.L_451:
        /*0050*/ 	.byte	0x03, 0x19
        /*0052*/ 	.short	0x000c


	//----- nvinfo : EIATTR_PARAM_CBANK
	.align		4
        /*0054*/ 	.byte	0x04, 0x0a
        /*0056*/ 	.short	(.L_453 - .L_452)
	.align		4
.L_452:
        /*0058*/ 	.word	index@(.nv.constant0._Z16print_num_devicePii)
        /*005c*/ 	.short	0x0380
        /*005e*/ 	.short	0x000c


	//----- nvinfo : EIATTR_SW_WAR
	.align		4
.L_453:
        /*0060*/ 	.byte	0x04, 0x36
        /*0062*/ 	.short	(.L_455 - .L_454)
.L_454:
        /*0064*/ 	.word	0x00000008
.L_455:


//--------------------- .nv.info._Z8init_numPii   --------------------------
	.section	.nv.info._Z8init_numPii,"",@"SHT_CUDA_INFO"
	.sectionflags	@""
	.align	4


	//----- nvinfo : EIATTR_CUDA_API_VERSION
	.align		4
        /*0000*/ 	.byte	0x04, 0x37
        /*0002*/ 	.short	(.L_457 - .L_456)
.L_456:
        /*0004*/ 	.word	0x00000082


	//----- nvinfo : EIATTR_KPARAM_INFO
	.align		4
.L_457:
        /*0008*/ 	.byte	0x04, 0x17
        /*000a*/ 	.short	(.L_459 - .L_458)
.L_458:
        /*000c*/ 	.word	0x00000000
        /*0010*/ 	.short	0x0001
        /*0012*/ 	.short	0x0008
        /*0014*/ 	.byte	0x00, 0xf0, 0x11, 0x00


	//----- nvinfo : EIATTR_KPARAM_INFO
	.align		4
.L_459:
        /*0018*/ 	.byte	0x04, 0x17
        /*001a*/ 	.short	(.L_461 - .L_460)
.L_460:
        /*001c*/ 	.word	0x00000000
        /*0020*/ 	.short	0x0000
        /*0022*/ 	.short	0x0000
        /*0024*/ 	.byte	0x00, 0xf5, 0x21, 0x00


	//----- nvinfo : EIATTR_SPARSE_MMA_MASK
	.align		4
.L_461:
        /*0028*/ 	.byte	0x03, 0x50
        /*002a*/ 	.short	0x0000


	//----- nvinfo : EIATTR_MAXREG_COUNT
	.align		4
        /*002c*/ 	.byte	0x03, 0x1b
        /*002e*/ 	.short	0x00ff


	//----- nvinfo : EIATTR_MERCURY_ISA_VERSION
	.align		4
        /*0030*/ 	.byte	0x03, 0x5f
        /*0032*/ 	.short	0x0101


	//----- nvinfo : EIATTR_VRC_CTA_INIT_COUNT
	.align		4
        /*0034*/ 	.byte	0x02, 0x4a
	.zero		1
	.zero		1


	//----- nvinfo : EIATTR_EXIT_INSTR_OFFSETS
	.align		4
        /*0038*/ 	.byte	0x04, 0x1c
        /*003a*/ 	.short	(.L_463 - .L_462)


	//   ....[0]....
.L_462:
        /*003c*/ 	.word	0x00000070


	//   ....[1]....
        /*0040*/ 	.word	0x000000d0


	//----- nvinfo : EIATTR_CBANK_PARAM_SIZE
	.align		4
.L_463:
        /*0044*/ 	.byte	0x03, 0x19
        /*0046*/ 	.short	0x000c


	//----- nvinfo : EIATTR_PARAM_CBANK
	.align		4
        /*0048*/ 	.byte	0x04, 0x0a
        /*004a*/ 	.short	(.L_465 - .L_464)
	.align		4
.L_464:
        /*004c*/ 	.word	index@(.nv.constant0._Z8init_numPii)
        /*0050*/ 	.short	0x0380
        /*0052*/ 	.short	0x000c


	//----- nvinfo : EIATTR_SW_WAR
	.align		4
.L_465:
        /*0054*/ 	.byte	0x04, 0x36
        /*0056*/ 	.short	(.L_467 - .L_466)
.L_466:
        /*0058*/ 	.word	0x00000008
.L_467:


//--------------------- .nv.callgraph             --------------------------
	.section	.nv.callgraph,"",@"SHT_CUDA_CALLGRAPH"
	.align	4
	.sectionentsize	8
	.align		4
        /*0000*/ 	.word	0x00000000
	.align		4
        /*0004*/ 	.word	0xffffffff
	.align		4
        /*0008*/ 	.word	index@(_Z16print_num_devicePii)
	.align		4
        /*000c*/ 	.word	index@(vprintf)
	.align		4
        /*0010*/ 	.word	0x00000000
	.align		4
        /*0014*/ 	.word	0xfffffffe
	.align		4
        /*0018*/ 	.word	0x00000000
	.align		4
        /*001c*/ 	.word	0xfffffffd
	.align		4
        /*0020*/ 	.word	0x00000000
	.align		4
        /*0024*/ 	.word	0xfffffffc


//--------------------- .nv.constant4             --------------------------
	.section	.nv.constant4,"a",@progbits
	.align	8
	.align		8
.nv.constant4:
        /*0000*/ 	.dword	_ZN34_INTERNAL_5d635c0a_4_k_cu_3c70e55d4cuda3std3__45__cpo5beginE
	.align		8
        /*0008*/ 	.dword	_ZN34_INTERNAL_5d635c0a_4_k_cu_3c70e55d4cuda3std3__45__cpo3endE
	.align		8
        /*0010*/ 	.dword	_ZN34_INTERNAL_5d635c0a_4_k_cu_3c70e55d4cuda3std3__45__cpo6cbeginE
	.align		8
        /*0018*/ 	.dword	_ZN34_INTERNAL_5d635c0a_4_k_cu_3c70e55d4cuda3std3__45__cpo4cendE
	.align		8
        /*0020*/ 	.dword	_ZN34_INTERNAL_5d635c0a_4_k_cu_3c70e55d4cuda3std3__45__cpo6rbeginE
	.align		8
        /*0028*/ 	.dword	_ZN34_INTERNAL_5d635c0a_4_k_cu_3c70e55d4cuda3std3__45__cpo4rendE
	.align		8
        /*0030*/ 	.dword	_ZN34_INTERNAL_5d635c0a_4_k_cu_3c70e55d4cuda3std3__45__cpo7crbeginE
	.align		8
        /*0038*/ 	.dword	_ZN34_INTERNAL_5d635c0a_4_k_cu_3c70e55d4cuda3std3__45__cpo5crendE
	.align		8
        /*0040*/ 	.dword	_ZN34_INTERNAL_5d635c0a_4_k_cu_3c70e55d4cuda3std3__436_GLOBAL__N__5d635c0a_4_k_cu_3c70e55d6ignoreE
	.align		8
        /*0048*/ 	.dword	_ZN34_INTERNAL_5d635c0a_4_k_cu_3c70e55d4cuda3std3__419piecewise_constructE
	.align		8
        /*0050*/ 	.dword	_ZN34_INTERNAL_5d635c0a_4_k_cu_3c70e55d4cuda3std3__48in_placeE
	.align		8
        /*0058*/ 	.dword	_ZN34_INTERNAL_5d635c0a_4_k_cu_3c70e55d4cuda3std3__420unreachable_sentinelE
	.align		8
        /*0060*/ 	.dword	_ZN34_INTERNAL_5d635c0a_4_k_cu_3c70e55d4cuda3std3__47nulloptE
	.align		8
        /*0068*/ 	.dword	_ZN34_INTERNAL_5d635c0a_4_k_cu_3c70e55d4cuda3std3__48unexpectE
	.align		8
        /*0070*/ 	.dword	_ZN34_INTERNAL_5d635c0a_4_k_cu_3c70e55d4cuda3std6ranges3__45__cpo4swapE
	.align		8
        /*0078*/ 	.dword	_ZN34_INTERNAL_5d635c0a_4_k_cu_3c70e55d4cuda3std6ranges3__45__cpo9iter_moveE
	.align		8
        /*0080*/ 	.dword	_ZN34_INTERNAL_5d635c0a_4_k_cu_3c70e55d4cuda3std6ranges3__45__cpo5beginE
	.align		8
        /*0088*/ 	.dword	_ZN34_INTERNAL_5d635c0a_4_k_cu_3c70e55d4cuda3std6ranges3__45__cpo3endE
	.align		8
        /*0090*/ 	.dword	_ZN34_INTERNAL_5d635c0a_4_k_cu_3c70e55d4cuda3std6ranges3__45__cpo6cbeginE
	.align		8
        /*0098*/ 	.dword	_ZN34_INTERNAL_5d635c0a_4_k_cu_3c70e55d4cuda3std6ranges3__45__cpo4cendE
	.align		8
        /*00a0*/ 	.dword	_ZN34_INTERNAL_5d635c0a_4_k_cu_3c70e55d4cuda3std6ranges3__45__cpo7advanceE
	.align		8
        /*00a8*/ 	.dword	_ZN34_INTERNAL_5d635c0a_4_k_cu_3c70e55d4cuda3std6ranges3__45__cpo9iter_swapE
	.align		8
        /*00b0*/ 	.dword	_ZN34_INTERNAL_5d635c0a_4_k_cu_3c70e55d4cuda3std6ranges3__45__cpo4nextE
	.align		8
        /*00b8*/ 	.dword	_ZN34_INTERNAL_5d635c0a_4_k_cu_3c70e55d4cuda3std6ranges3__45__cpo4prevE
	.align		8
        /*00c0*/ 	.dword	_ZN34_INTERNAL_5d635c0a_4_k_cu_3c70e55d4cuda3std6ranges3__45__cpo4dataE
	.align		8
        /*00c8*/ 	.dword	_ZN34_INTERNAL_5d635c0a_4_k_cu_3c70e55d4cuda3std6ranges3__45__cpo5cdataE
	.align		8
        /*00d0*/ 	.dword	_ZN34_INTERNAL_5d635c0a_4_k_cu_3c70e55d4cuda3std6ranges3__45__cpo4sizeE
	.align		8
        /*00d8*/ 	.dword	_ZN34_INTERNAL_5d635c0a_4_k_cu_3c70e55d4cuda3std6ranges3__45__cpo5ssizeE
	.align		8
        /*00e0*/ 	.dword	_ZN34_INTERNAL_5d635c0a_4_k_cu_3c70e55d4cuda3std6ranges3__45__cpo8distanceE
	.align		8
        /*00e8*/ 	.dword	_ZN34_INTERNAL_5d635c0a_4_k_cu_3c70e55d6thrust24THRUST_300001_SM_1000_NS8cuda_cub3parE
	.align		8
        /*00f0*/ 	.dword	_ZN34_INTERNAL_5d635c0a_4_k_cu_3c70e55d6thrust24THRUST_300001_SM_1000_NS8cuda_cub10par_nosyncE
	.align		8
        /*00f8*/ 	.dword	_ZN34_INTERNAL_5d635c0a_4_k_cu_3c70e55d6thrust24THRUST_300001_SM_1000_NS6system6detail10sequential3seqE
	.align		8
        /*0100*/ 	.dword	_ZN34_INTERNAL_5d635c0a_4_k_cu_3c70e55d6thrust24THRUST_300001_SM_1000_NS6system3cpp3parE
	.align		8
        /*0108*/ 	.dword	_ZN34_INTERNAL_5d635c0a_4_k_cu_3c70e55d6thrust24THRUST_300001_SM_1000_NS12placeholders2_1E
	.align		8
        /*0110*/ 	.dword	_ZN34_INTERNAL_5d635c0a_4_k_cu_3c70e55d6thrust24THRUST_300001_SM_1000_NS12placeholders2_2E
	.align		8
        /*0118*/ 	.dword	_ZN34_INTERNAL_5d635c0a_4_k_cu_3c70e55d6thrust24THRUST_300001_SM_1000_NS12placeholders2_3E
	.align		8
        /*0120*/ 	.dword	_ZN34_INTERNAL_5d635c0a_4_k_cu_3c70e55d6thrust24THRUST_300001_SM_1000_NS12placeholders2_4E
	.align		8
        /*0128*/ 	.dword	_ZN34_INTERNAL_5d635c0a_4_k_cu_3c70e55d6thrust24THRUST_300001_SM_1000_NS12placeholders2_5E
	.align		8
        /*0130*/ 	.dword	_ZN34_INTERNAL_5d635c0a_4_k_cu_3c70e55d6thrust24THRUST_300001_SM_1000_NS12placeholders2_6E
	.align		8
        /*0138*/ 	.dword	_ZN34_INTERNAL_5d635c0a_4_k_cu_3c70e55d6thrust24THRUST_300001_SM_1000_NS12placeholders2_7E
	.align		8
        /*0140*/ 	.dword	_ZN34_INTERNAL_5d635c0a_4_k_cu_3c70e55d6thrust24THRUST_300001_SM_1000_NS12placeholders2_8E
	.align		8
        /*0148*/ 	.dword	_ZN34_INTERNAL_5d635c0a_4_k_cu_3c70e55d6thrust24THRUST_300001_SM_1000_NS12placeholders2_9E
	.align		8
        /*0150*/ 	.dword	_ZN34_INTERNAL_5d635c0a_4_k_cu_3c70e55d6thrust24THRUST_300001_SM_1000_NS12placeholders3_10E
	.align		8
        /*0158*/ 	.dword	_ZN34_INTERNAL_5d635c0a_4_k_cu_3c70e55d6thrust24THRUST_300001_SM_1000_NS3seqE
	.align		8
        /*0160*/ 	.dword	_ZN34_INTERNAL_5d635c0a_4_k_cu_3c70e55d6thrust24THRUST_300001_SM_1000_NS6deviceE
	.align		8
        /*0168*/ 	.dword	$str
	.align		8
        /*0170*/ 	.dword	vprintf


//--------------------- .text._ZN3cub18CUB_300001_SM_10006detail4scan16DeviceScanKernelINS2_10policy_hubIiiimN4cuda3std3__44plusIvEEE10Policy1000EPiSC_NS0_13ScanTileStateIiLb1EEES9_NS0_8NullTypeEmiLb0ESF_EEvT0_T1_T2_iT3_T4_T5_ --------------------------
	.section	.text._ZN3cub18CUB_300001_SM_10006detail4scan16DeviceScanKernelINS2_10policy_hubIiiimN4cuda3std3__44plusIvEEE10Policy1000EPiSC_NS0_13ScanTileStateIiLb1EEES9_NS0_8NullTypeEmiLb0ESF_EEvT0_T1_T2_iT3_T4_T5_,"ax",@progbits
	.align	128
        .global         _ZN3cub18CUB_300001_SM_10006detail4scan16DeviceScanKernelINS2_10policy_hubIiiimN4cuda3std3__44plusIvEEE10Policy1000EPiSC_NS0_13ScanTileStateIiLb1EEES9_NS0_8NullTypeEmiLb0ESF_EEvT0_T1_T2_iT3_T4_T5_
        .type           _ZN3cub18CUB_300001_SM_10006detail4scan16DeviceScanKernelINS2_10policy_hubIiiimN4cuda3std3__44plusIvEEE10Policy1000EPiSC_NS0_13ScanTileStateIiLb1EEES9_NS0_8NullTypeEmiLb0ESF_EEvT0_T1_T2_iT3_T4_T5_,@function
        .size           _ZN3cub18CUB_300001_SM_10006detail4scan16DeviceScanKernelINS2_10policy_hubIiiimN4cuda3std3__44plusIvEEE10Policy1000EPiSC_NS0_13ScanTileStateIiLb1EEES9_NS0_8NullTypeEmiLb0ESF_EEvT0_T1_T2_iT3_T4_T5_,(.L_x_253 - _ZN3cub18CUB_300001_SM_10006detail4scan16DeviceScanKernelINS2_10policy_hubIiiimN4cuda3std3__44plusIvEEE10Policy1000EPiSC_NS0_13ScanTileStateIiLb1EEES9_NS0_8NullTypeEmiLb0ESF_EEvT0_T1_T2_iT3_T4_T5_)
        .other          _ZN3cub18CUB_300001_SM_10006detail4scan16DeviceScanKernelINS2_10policy_hubIiiimN4cuda3std3__44plusIvEEE10Policy1000EPiSC_NS0_13ScanTileStateIiLb1EEES9_NS0_8NullTypeEmiLb0ESF_EEvT0_T1_T2_iT3_T4_T5_,@"STO_CUDA_ENTRY STV_DEFAULT"
_ZN3cub18CUB_300001_SM_10006detail4scan16DeviceScanKernelINS2_10policy_hubIiiimN4cuda3std3__44plusIvEEE10Policy1000EPiSC_NS0_13ScanTileStateIiLb1EEES9_NS0_8NullTypeEmiLb0ESF_EEvT0_T1_T2_iT3_T4_T5_:
.text._ZN3cub18CUB_300001_SM_10006detail4scan16DeviceScanKernelINS2_10policy_hubIiiimN4cuda3std3__44plusIvEEE10Policy1000EPiSC_NS0_13ScanTileStateIiLb1EEES9_NS0_8NullTypeEmiLb0ESF_EEvT0_T1_T2_iT3_T4_T5_:
[----:B------:R-:W-:Y:S08]  /*0000*/  LDC R1, c[0x0][0x37c] ;  /* 0x0000df00ff017b82 */ /* 0x000ff00000000800 */
[----:B------:R-:W0:Y:S01]  /*0010*/  S2UR UR6, SR_CTAID.X ;  /* 0x00000000000679c3 */ /* 0x000e220000002500 */
[----:B------:R-:W0:Y:S01]  /*0020*/  LDCU UR4, c[0x0][0x398] ;  /* 0x00007300ff0477ac */ /* 0x000e220008000800 */
[----:B------:R-:W1:Y:S01]  /*0030*/  LDCU.64 UR8, c[0x0][0x3a0] ;  /* 0x00007400ff0877ac */ /* 0x000e620008000a00 */
[----:B------:R-:W2:Y:S01]  /*0040*/  LDCU.64 UR12, c[0x0][0x358] ;  /* 0x00006b00ff0c77ac */ /* 0x000ea20008000a00 */
[----:B0-----:R-:W-:-:S04]  /*0050*/  UIADD3 UR6, UPT, UPT, UR6, UR4, URZ ;  /* 0x0000000406067290 */ /* 0x001fc8000fffe0ff */
[----:B------:R-:W-:-:S04]  /*0060*/  UIMAD.WIDE UR10, UR6, 0x1ee0, URZ ;  /* 0x00001ee0060a78a5 */ /* 0x000fc8000f8e02ff */
[----:B-1----:R-:W-:-:S04]  /*0070*/  UIADD3 UR7, UP0, UPT, -UR10, UR8, URZ ;  /* 0x000000080a077290 */ /* 0x002fc8000ff1e1ff */
[----:B------:R-:W-:Y:S02]  /*0080*/  UIADD3.X UR4, UPT, UPT, ~UR11, UR9, URZ, UP0, !UPT ;  /* 0x000000090b047290 */ /* 0x000fe400087fe5ff */
[----:B------:R-:W-:-:S04]  /*0090*/  UISETP.GE.U32.AND UP0, UPT, UR7, 0x1ee1, UPT ;  /* 0x00001ee10700788c */ /* 0x000fc8000bf06070 */
[----:B------:R-:W-:-:S09]  /*00a0*/  UISETP.GE.U32.AND.EX UP0, UPT, UR4, URZ, UPT, UP0 ;  /* 0x000000ff0400728c */ /* 0x000fd2000bf06100 */
[----:B--2---:R-:W-:Y:S05]  /*00b0*/  BRA.U !UP0, `(.L_x_0) ;  /* 0x0000001d08047547 */ /* 0x004fea000b800000 */
[----:B------:R-:W0:Y:S01]  /*00c0*/  S2R R36, SR_TID.X ;  /* 0x0000000000247919 */ /* 0x000e220000002100 */
[----:B------:R-:W1:Y:S01]  /*00d0*/  LDCU.64 UR4, c[0x0][0x380] ;  /* 0x00007000ff0477ac */ /* 0x000e620008000a00 */
[C---:B0-----:R-:W-:Y:S02]  /*00e0*/  LOP3.LUT R0, R36.reuse, 0x1f, RZ, 0xc0, !PT ;  /* 0x0000001f24007812 */ /* 0x041fe400078ec0ff */
[----:B------:R-:W-:-:S05]  /*00f0*/  LOP3.LUT R3, R36, 0x3e0, RZ, 0xc0, !PT ;  /* 0x000003e024037812 */ /* 0x000fca00078ec0ff */
[----:B------:R-:W-:-:S05]  /*0100*/  IMAD R0, R3, 0x13, R0 ;  /* 0x0000001303007824 */ /* 0x000fca00078e0200 */
[----:B------:R-:W-:-:S05]  /*0110*/  IADD3 R0, P0, PT, R0, UR10, RZ ;  /* 0x0000000a00007c10 */ /* 0x000fca000ff1e0ff */
[----:B------:R-:W-:Y:S02]  /*0120*/  IMAD.X R41, RZ, RZ, UR11, P0 ;  /* 0x0000000bff297e24 */ /* 0x000fe400080e06ff */
[----:B------:R-:W-:-:S03]  /*0130*/  IMAD.SHL.U32 R42, R0, 0x4, RZ ;  /* 0x00000004002a7824 */ /* 0x000fc600078e00ff */
[----:B------:R-:W-:Y:S02]  /*0140*/  SHF.L.U64.HI R41, R0, 0x2, R41 ;  /* 0x0000000200297819 */ /* 0x000fe40000010229 */
[----:B-1----:R-:W-:-:S04]  /*0150*/  IADD3 R2, P0, PT, R42, UR4, RZ ;  /* 0x000000042a027c10 */ /* 0x002fc8000ff1e0ff */
[----:B------:R-:W-:-:S05]  /*0160*/  IADD3.X R3, PT, PT, R41, UR5, RZ, P0, !PT ;  /* 0x0000000529037c10 */ /* 0x000fca00087fe4ff */
[----:B------:R-:W2:Y:S04]  /*0170*/  LD.E.STRONG.SM R5, desc[UR12][R2.64] ;  /* 0x0000000c02057980 */ /* 0x000ea8000c10b900 */
[----:B------:R-:W3:Y:S04]  /*0180*/  LD.E.STRONG.SM R7, desc[UR12][R2.64+0x80] ;  /* 0x0000800c02077980 */ /* 0x000ee8000c10b900 */
[----:B------:R-:W4:Y:S04]  /*0190*/  LD.E.STRONG.SM R9, desc[UR12][R2.64+0x100] ;  /* 0x0001000c02097980 */ /* 0x000f28000c10b900 */
[----:B------:R-:W5:Y:S04]  /*01a0*/  LD.E.STRONG.SM R11, desc[UR12][R2.64+0x180] ;  /* 0x0001800c020b7980 */ /* 0x000f68000c10b900 */
        /* <DEDUP_REMOVED lines=14> */
[----:B------:R-:W5:Y:S01]  /*0290*/  LD.E.STRONG.SM R0, desc[UR12][R2.64+0x900] ;  /* 0x0009000c02007980 */ /* 0x000f62000c10b900 */
[----:B------:R-:W0:Y:S01]  /*02a0*/  S2UR UR5, SR_CgaCtaId ;  /* 0x00000000000579c3 */ /* 0x000e220000008800 */
[----:B------:R-:W-:Y:S01]  /*02b0*/  SHF.R.U32.HI R32, RZ, 0x5, R36 ;  /* 0x00000005ff207819 */ /* 0x000fe20000011624 */
[----:B------:R-:W-:Y:S01]  /*02c0*/  UMOV UR4, 0x400 ;  /* 0x0000040000047882 */ /* 0x000fe20000000000 */
[----:B------:R-:W1:Y:S01]  /*02d0*/  S2R R44, SR_LANEID ;  /* 0x00000000002c7919 */ /* 0x000e620000000000 */
[----:B------:R-:W-:Y:S01]  /*02e0*/  UISETP.NE.AND UP0, UPT, UR6, URZ, UPT ;  /* 0x000000ff0600728c */ /* 0x000fe2000bf05270 */
[----:B------:R-:W-:Y:S01]  /*02f0*/  BSSY.RECONVERGENT B0, `(.L_x_1) ;  /* 0x000014b000007945 */ /* 0x000fe20003800200 */
[----:B0-----:R-:W-:Y:S01]  /*0300*/  ULEA UR4, UR5, UR4, 0x18 ;  /* 0x0000000405047291 */ /* 0x001fe2000f8ec0ff */
[----:B-1----:R-:W-:-:S05]  /*0310*/  IMAD R28, R32, 0x260, R44 ;  /* 0x00000260201c7824 */ /* 0x002fca00078e022c */
[----:B------:R-:W-:-:S05]  /*0320*/  LEA R28, R28, UR4, 0x2 ;  /* 0x000000041c1c7c11 */ /* 0x000fca000f8e10ff */
[----:B------:R-:W-:Y:S01]  /*0330*/  IMAD R27, R44, 0x48, R28 ;  /* 0x000000482c1b7824 */ /* 0x000fe200078e021c */
[----:B--2---:R0:W-:Y:S04]  /*0340*/  STS [R28], R5 ;  /* 0x000000051c007388 */ /* 0x0041e80000000800 */
[----:B---3--:R0:W-:Y:S04]  /*0350*/  STS [R28+0x80], R7 ;  /* 0x000080071c007388 */ /* 0x0081e80000000800 */
[----:B----4-:R0:W-:Y:S04]  /*0360*/  STS [R28+0x100], R9 ;  /* 0x000100091c007388 */ /* 0x0101e80000000800 */
[----:B-----5:R0:W-:Y:S04]  /*0370*/  STS [R28+0x180], R11 ;  /* 0x0001800b1c007388 */ /* 0x0201e80000000800 */
[----:B------:R0:W-:Y:S04]  /*0380*/  STS [R28+0x200], R13 ;  /* 0x0002000d1c007388 */ /* 0x0001e80000000800 */
        /* <DEDUP_REMOVED lines=13> */
[----:B------:R0:W-:Y:S01]  /*0460*/  STS [R28+0x900], R0 ;  /* 0x000900001c007388 */ /* 0x0001e20000000800 */
[----:B------:R-:W-:-:S03]  /*0470*/  NOP ;  /* 0x0000000000007918 */ /* 0x000fc60000000000 */
[----:B------:R0:W1:Y:S04]  /*0480*/  LDS R26, [R27] ;  /* 0x000000001b1a7984 */ /* 0x0000680000000800 */
[----:B------:R0:W2:Y:S04]  /*0490*/  LDS R25, [R27+0x4] ;  /* 0x000004001b197984 */ /* 0x0000a80000000800 */
[----:B------:R0:W3:Y:S04]  /*04a0*/  LDS R24, [R27+0x8] ;  /* 0x000008001b187984 */ /* 0x0000e80000000800 */
[----:B------:R0:W4:Y:S04]  /*04b0*/  LDS R40, [R27+0xc] ;  /* 0x00000c001b287984 */ /* 0x0001280000000800 */
[----:B------:R0:W0:Y:S04]  /*04c0*/  LDS R39, [R27+0x10] ;  /* 0x000010001b277984 */ /* 0x0000280000000800 */
        /* <DEDUP_REMOVED lines=13> */
[----:B------:R0:W0:Y:S01]  /*05a0*/  LDS R0, [R27+0x48] ;  /* 0x000048001b007984 */ /* 0x0000220000000800 */
[----:B------:R-:W-:Y:S06]  /*05b0*/  BAR.SYNC.DEFER_BLOCKING 0x0 ;  /* 0x0000000000007b1d */ /* 0x000fec0000010000 */
[----:B-1234-:R-:W-:Y:S05]  /*05c0*/  BRA.U UP0, `(.L_x_2) ;  /* 0x0000000500247547 */ /* 0x01efea000b800000 */
[----:B------:R-:W-:Y:S02]  /*05d0*/  IADD3 R8, PT, PT, R24, R25, R26 ;  /* 0x0000001918087210 */ /* 0x000fe40007ffe01a */
[----:B------:R-:W-:Y:S02]  /*05e0*/  ISETP.NE.AND P1, PT, R44, 0x1f, PT ;  /* 0x0000001f2c00780c */ /* 0x000fe40003f25270 */
[----:B0-----:R-:W-:Y:S02]  /*05f0*/  IADD3 R8, PT, PT, R39, R40, R8 ;  /* 0x0000002827087210 */ /* 0x001fe40007ffe008 */
[----:B------:R-:W-:Y:S02]  /*0600*/  ISETP.GE.U32.AND P2, PT, R36, 0x20, PT ;  /* 0x000000202400780c */ /* 0x000fe40003f46070 */
[----:B------:R-:W-:Y:S02]  /*0610*/  IADD3 R8, PT, PT, R30, R31, R8 ;  /* 0x0000001f1e087210 */ /* 0x000fe40007ffe008 */
[----:B------:R-:W-:-:S02]  /*0620*/  ISETP.NE.AND P3, PT, R44, RZ, PT ;  /* 0x000000ff2c00720c */ /* 0x000fc40003f65270 */
[----:B------:R-:W-:-:S03]  /*0630*/  IADD3 R8, PT, PT, R23, R29, R8 ;  /* 0x0000001d17087210 */ /* 0x000fc60007ffe008 */
[----:B------:R-:W-:Y:S02]  /*0640*/  @!P1 LEA R37, R32, UR4, 0x2 ;  /* 0x0000000420259c11 */ /* 0x000fe4000f8e10ff */
[----:B------:R-:W-:-:S04]  /*0650*/  IADD3 R8, PT, PT, R21, R22, R8 ;  /* 0x0000001615087210 */ /* 0x000fc80007ffe008 */
[----:B------:R-:W-:-:S04]  /*0660*/  IADD3 R8, PT, PT, R7, R20, R8 ;  /* 0x0000001407087210 */ /* 0x000fc80007ffe008 */
[----:B------:R-:W-:-:S04]  /*0670*/  IADD3 R8, PT, PT, R5, R6, R8 ;  /* 0x0000000605087210 */ /* 0x000fc80007ffe008 */
[----:B------:R-:W-:-:S04]  /*0680*/  IADD3 R33, PT, PT, R3, R4, R8 ;  /* 0x0000000403217210 */ /* 0x000fc80007ffe008 */
[----:B------:R-:W-:-:S05]  /*0690*/  IADD3 R33, PT, PT, R0, R2, R33 ;  /* 0x0000000200217210 */ /* 0x000fca0007ffe021 */
[----:B------:R-:W0:Y:S02]  /*06a0*/  SHFL.UP P0, R8, R33, 0x1, RZ ;  /* 0x0420000021087989 */ /* 0x000e2400000000ff */
[----:B0-----:R-:W-:-:S05]  /*06b0*/  @P0 IMAD.IADD R8, R33, 0x1, R8 ;  /* 0x0000000121080824 */ /* 0x001fca00078e0208 */
[----:B------:R-:W0:Y:S02]  /*06c0*/  SHFL.UP P0, R13, R8, 0x2, RZ ;  /* 0x04400000080d7989 */ /* 0x000e2400000000ff */
[----:B0-----:R-:W-:-:S05]  /*06d0*/  @P0 IMAD.IADD R13, R8, 0x1, R13 ;  /* 0x00000001080d0824 */ /* 0x001fca00078e020d */
[----:B------:R-:W0:Y:S02]  /*06e0*/  SHFL.UP P0, R16, R13, 0x4, RZ ;  /* 0x048000000d107989 */ /* 0x000e2400000000ff */
[----:B0-----:R-:W-:-:S05]  /*06f0*/  @P0 IMAD.IADD R16, R13, 0x1, R16 ;  /* 0x000000010d100824 */ /* 0x001fca00078e0210 */
[----:B------:R-:W0:Y:S02]  /*0700*/  SHFL.UP P0, R35, R16, 0x8, RZ ;  /* 0x0500000010237989 */ /* 0x000e2400000000ff */
[----:B0-----:R-:W-:-:S05]  /*0710*/  @P0 IMAD.IADD R35, R16, 0x1, R35 ;  /* 0x0000000110230824 */ /* 0x001fca00078e0223 */
[----:B------:R-:W0:Y:S02]  /*0720*/  SHFL.UP P0, R34, R35, 0x10, RZ ;  /* 0x0600000023227989 */ /* 0x000e2400000000ff */
[----:B0-----:R-:W-:Y:S01]  /*0730*/  @P0 IMAD.IADD R34, R35, 0x1, R34 ;  /* 0x0000000123220824 */ /* 0x001fe200078e0222 */
[----:B------:R-:W-:-:S03]  /*0740*/  ISETP.NE.AND P0, PT, R32, 0x2, PT ;  /* 0x000000022000780c */ /* 0x000fc60003f05270 */
[----:B------:R-:W-:Y:S01]  /*0750*/  IMAD.IADD R33, R34, 0x1, -R33 ;  /* 0x0000000122217824 */ /* 0x000fe200078e0a21 */
[----:B------:R-:W-:Y:S01]  /*0760*/  @!P1 STS [R37+0x10], R34 ;  /* 0x0000102225009388 */ /* 0x000fe20000000800 */
[----:B------:R-:W-:Y:S01]  /*0770*/  BAR.SYNC.DEFER_BLOCKING 0x0 ;  /* 0x0000000000007b1d */ /* 0x000fe20000010000 */
[----:B------:R-:W-:-:S05]  /*0780*/  ISETP.NE.AND P1, PT, R32, 0x9, PT ;  /* 0x000000092000780c */ /* 0x000fca0003f25270 */
[----:B------:R-:W0:Y:S04]  /*0790*/  LDS.128 R8, [UR4+0x10] ;  /* 0x00001004ff087984 */ /* 0x000e280008000c00 */
[----:B------:R-:W1:Y:S04]  /*07a0*/  LDS.128 R12, [UR4+0x20] ;  /* 0x00002004ff0c7984 */ /* 0x000e680008000c00 */
[----:B------:R-:W2:Y:S01]  /*07b0*/  LDS.128 R16, [UR4+0x30] ;  /* 0x00003004ff107984 */ /* 0x000ea20008000c00 */
[----:B0-----:R-:W-:-:S04]  /*07c0*/  IMAD.IADD R9, R8, 0x1, R9 ;  /* 0x0000000108097824 */ /* 0x001fc800078e0209 */
[----:B------:R-:W-:Y:S01]  /*07d0*/  IMAD.IADD R10, R10, 0x1, R9 ;  /* 0x000000010a0a7824 */ /* 0x000fe200078e0209 */
[----:B------:R-:W-:Y:S02]  /*07e0*/  SEL R8, R9, R8, !P0 ;  /* 0x0000000809087207 */ /* 0x000fe40004000000 */
[----:B------:R-:W-:Y:S01]  /*07f0*/  ISETP.NE.AND P0, PT, R32, 0x3, PT ;  /* 0x000000032000780c */ /* 0x000fe20003f05270 */
[----:B------:R-:W-:Y:S01]  /*0800*/  IMAD.IADD R11, R11, 0x1, R10 ;  /* 0x000000010b0b7824 */ /* 0x000fe200078e020a */
[----:B------:R-:W-:Y:S02]  /*0810*/  SEL R9, R33, RZ, P3 ;  /* 0x000000ff21097207 */ /* 0x000fe40001800000 */
[----:B------:R-:W-:Y:S01]  /*0820*/  SEL R8, R10, R8, !P0 ;  /* 0x000000080a087207 */ /* 0x000fe20004000000 */
[----:B-1----:R-:W-:Y:S01]  /*0830*/  IMAD.IADD R12, R11, 0x1, R12 ;  /* 0x000000010b0c7824 */ /* 0x002fe200078e020c */
[----:B------:R-:W-:-:S03]  /*0840*/  ISETP.NE.AND P0, PT, R32, 0x4, PT ;  /* 0x000000042000780c */ /* 0x000fc60003f05270 */
[----:B------:R-:W-:Y:S01]  /*0850*/  IMAD.IADD R13, R13, 0x1, R12 ;  /* 0x000000010d0d7824 */ /* 0x000fe200078e020c */
[----:B------:R-:W-:Y:S02]  /*0860*/  SEL R8, R11, R8, !P0 ;  /* 0x000000080b087207 */ /* 0x000fe40004000000 */
[----:B------:R-:W-:Y:S01]  /*0870*/  ISETP.NE.AND P0, PT, R32, 0x5, PT ;  /* 0x000000052000780c */ /* 0x000fe20003f05270 */
[----:B------:R-:W-:-:S03]  /*0880*/  IMAD.IADD R14, R14, 0x1, R13 ;  /* 0x000000010e0e7824 */ /* 0x000fc600078e020d */
[----:B------:R-:W-:Y:S01]  /*0890*/  SEL R8, R12, R8, !P0 ;  /* 0x000000080c087207 */ /* 0x000fe20004000000 */
[----:B------:R-:W-:Y:S01]  /*08a0*/  IMAD.IADD R15, R15, 0x1, R14 ;  /* 0x000000010f0f7824 */ /* 0x000fe200078e020e */
[----:B------:R-:W-:-:S03]  /*08b0*/  ISETP.NE.AND P0, PT, R32, 0x6, PT ;  /* 0x000000062000780c */ /* 0x000fc60003f05270 */
[----:B--2---:R-:W-:Y:S01]  /*08c0*/  IMAD.IADD R16, R15, 0x1, R16 ;  /* 0x000000010f107824 */ /* 0x004fe200078e0210 */
[----:B------:R-:W-:Y:S02]  /*08d0*/  SEL R8, R13, R8, !P0 ;  /* 0x000000080d087207 */ /* 0x000fe40004000000 */
[----:B------:R-:W-:Y:S01]  /*08e0*/  ISETP.NE.AND P0, PT, R32, 0x7, PT ;  /* 0x000000072000780c */ /* 0x000fe20003f05270 */
[----:B------:R-:W-:-:S03]  /*08f0*/  IMAD.IADD R17, R17, 0x1, R16 ;  /* 0x0000000111117824 */ /* 0x000fc600078e0210 */
[----:B------:R-:W-:Y:S01]  /*0900*/  SEL R8, R14, R8, !P0 ;  /* 0x000000080e087207 */ /* 0x000fe20004000000 */
[----:B------:R-:W-:Y:S01]  /*0910*/  IMAD.IADD R18, R18, 0x1, R17 ;  /* 0x0000000112127824 */ /* 0x000fe200078e0211 */
[----:B------:R-:W-:-:S03]  /*0920*/  ISETP.NE.AND P0, PT, R32, 0x8, PT ;  /* 0x000000082000780c */ /* 0x000fc60003f05270 */
[----:B------:R-:W-:Y:S01]  /*0930*/  IMAD.IADD R19, R19, 0x1, R18 ;  /* 0x0000000113137824 */ /* 0x000fe200078e0212 */
[----:B------:R-:W-:Y:S02]  /*0940*/  SEL R8, R15, R8, !P0 ;  /* 0x000000080f087207 */ /* 0x000fe40004000000 */
[----:B------:R-:W-:Y:S02]  /*0950*/  ISETP.NE.AND P0, PT, R32, 0xa, PT ;  /* 0x0000000a2000780c */ /* 0x000fe40003f05270 */
[----:B------:R-:W-:Y:S02]  /*0960*/  SEL R8, R16, R8, !P1 ;  /* 0x0000000810087207 */ /* 0x000fe40004800000 */
[C---:B------:R-:W-:Y:S02]  /*0970*/  ISETP.NE.AND P1, PT, R32.reuse, 0xb, PT ;  /* 0x0000000b2000780c */ /* 0x040fe40003f25270 */
[----:B------:R-:W-:Y:S02]  /*0980*/  SEL R8, R17, R8, !P0 ;  /* 0x0000000811087207 */ /* 0x000fe40004000000 */
[----:B------:R-:W-:-:S02]  /*0990*/  ISETP.NE.AND P0, PT, R32, 0xc, PT ;  /* 0x0000000c2000780c */ /* 0x000fc40003f05270 */
[----:B------:R-:W-:Y:S02]  /*09a0*/  SEL R8, R18, R8, !P1 ;  /* 0x0000000812087207 */ /* 0x000fe40004800000 */
[----:B------:R-:W-:Y:S02]  /*09b0*/  ISETP.NE.AND P1, PT, R36, RZ, PT ;  /* 0x000000ff2400720c */ /* 0x000fe40003f25270 */
[----:B------:R-:W-:-:S05]  /*09c0*/  SEL R8, R19, R8, !P0 ;  /* 0x0000000813087207 */ /* 0x000fca0004000000 */
[----:B------:R-:W-:-:S06]  /*09d0*/  @P2 IMAD.IADD R33, R8, 0x1, R9 ;  /* 0x0000000108212824 */ /* 0x000fcc00078e0209 */
[----:B------:R-:W-:Y:S05]  /*09e0*/  @P1 BRA `(.L_x_3) ;  /* 0x0000000c006c1947 */ /* 0x000fea0003800000 */
[----:B------:R-:W0:Y:S01]  /*09f0*/  LDS R12, [UR4+0x40] ;  /* 0x00004004ff0c7984 */ /* 0x000e220008000800 */
[----:B------:R-:W1:Y:S01]  /*0a00*/  LDC.64 R10, c[0x0][0x390] ;  /* 0x0000e400ff0a7b82 */ /* 0x000e620000000a00 */
[----:B------:R-:W-:Y:S02]  /*0a10*/  IMAD.MOV.U32 R8, RZ, RZ, 0x65 ;  /* 0x00000065ff087424 */ /* 0x000fe400078e00ff */
[----:B------:R-:W-:Y:S02]  /*0a20*/  IMAD.MOV.U32 R33, RZ, RZ, RZ ;  /* 0x000000ffff217224 */ /* 0x000fe400078e00ff */
[----:B0-----:R-:W-:-:S05]  /*0a30*/  IMAD.IADD R9, R19, 0x1, R12 ;  /* 0x0000000113097824 */ /* 0x001fca00078e020c */
[----:B-1----:R0:W-:Y:S01]  /*0a40*/  ST.E.64.STRONG.GPU desc[UR12][R10.64+0x100], R8 ;  /* 0x000100080a007985 */ /* 0x0021e2000c10fb0c */
[----:B------:R-:W-:Y:S05]  /*0a50*/  BRA `(.L_x_3) ;  /* 0x0000000c00507947 */ /* 0x000fea0003800000 */
.L_x_2:
[----:B------:R-:W-:Y:S02]  /*0a60*/  IADD3 R8, PT, PT, R24, R25, R26 ;  /* 0x0000001918087210 */ /* 0x000fe40007ffe01a */
[C---:B------:R-:W-:Y:S02]  /*0a70*/  ISETP.NE.AND P1, PT, R44.reuse, 0x1f, PT ;  /* 0x0000001f2c00780c */ /* 0x040fe40003f25270 */
[----:B0-----:R-:W-:Y:S02]  /*0a80*/  IADD3 R8, PT, PT, R39, R40, R8 ;  /* 0x0000002827087210 */ /* 0x001fe40007ffe008 */
[----:B------:R-:W-:Y:S02]  /*0a90*/  ISETP.NE.AND P2, PT, R44, RZ, PT ;  /* 0x000000ff2c00720c */ /* 0x000fe40003f45270 */
[----:B------:R-:W-:-:S04]  /*0aa0*/  IADD3 R8, PT, PT, R30, R31, R8 ;  /* 0x0000001f1e087210 */ /* 0x000fc80007ffe008 */
        /* <DEDUP_REMOVED lines=37> */
[----:B------:R-:W-:Y:S01]  /*0d00*/  IMAD.IADD R14, R14, 0x1, R13 ;  /* 0x000000010e0e7824 */ /* 0x000fe200078e020d */
[----:B------:R-:W0:Y:S02]  /*0d10*/  LDS R11, [UR4+0x40] ;  /* 0x00004004ff0b7984 */ /* 0x000e240008000800 */
        /* <DEDUP_REMOVED lines=12> */
[----:B------:R-:W-:-:S04]  /*0de0*/  ISETP.NE.AND P0, PT, R32, 0x9, PT ;  /* 0x000000092000780c */ /* 0x000fc80003f05270 */
[----:B------:R-:W-:Y:S02]  /*0df0*/  SEL R8, R16, R8, !P0 ;  /* 0x0000000810087207 */ /* 0x000fe40004000000 */
[----:B------:R-:W-:-:S04]  /*0e00*/  ISETP.NE.AND P0, PT, R32, 0xa, PT ;  /* 0x0000000a2000780c */ /* 0x000fc80003f05270 */
[----:B------:R-:W-:Y:S02]  /*0e10*/  SEL R8, R17, R8, !P0 ;  /* 0x0000000811087207 */ /* 0x000fe40004000000 */
[----:B------:R-:W-:-:S04]  /*0e20*/  ISETP.NE.AND P0, PT, R32, 0xb, PT ;  /* 0x0000000b2000780c */ /* 0x000fc80003f05270 */
[----:B------:R-:W-:Y:S02]  /*0e30*/  SEL R8, R18, R8, !P0 ;  /* 0x0000000812087207 */ /* 0x000fe40004000000 */
[C---:B------:R-:W-:Y:S01]  /*0e40*/  ISETP.GT.U32.AND P0, PT, R36.reuse, 0x1f, PT ;  /* 0x0000001f2400780c */ /* 0x040fe20003f04070 */
[C---:B0-----:R-:W-:Y:S01]  /*0e50*/  IMAD.IADD R11, R19.reuse, 0x1, R11 ;  /* 0x00000001130b7824 */ /* 0x041fe200078e020b */
[----:B------:R-:W-:Y:S02]  /*0e60*/  SEL R8, R19, R8, !P1 ;  /* 0x0000000813087207 */ /* 0x000fe40004800000 */
[----:B------:R-:W-:-:S03]  /*0e70*/  ISETP.GE.U32.AND P1, PT, R36, 0x20, PT ;  /* 0x000000202400780c */ /* 0x000fc60003f26070 */
[----:B------:R-:W-:-:S05]  /*0e80*/  IMAD.IADD R8, R8, 0x1, R9 ;  /* 0x0000000108087824 */ /* 0x000fca00078e0209 */
[----:B------:R-:W-:Y:S01]  /*0e90*/  SEL R43, R33, R8, !P1 ;  /* 0x00000008212b7207 */ /* 0x000fe20004800000 */
[----:B------:R-:W-:Y:S06]  /*0ea0*/  @P0 BRA `(.L_x_4) ;  /* 0x0000000800140947 */ /* 0x000fec0003800000 */
[----:B------:R-:W0:Y:S01]  /*0eb0*/  LDC.64 R16, c[0x0][0x390] ;  /* 0x0000e400ff107b82 */ /* 0x000e220000000a00 */
[----:B------:R-:W-:Y:S01]  /*0ec0*/  ISETP.NE.AND P1, PT, R36, RZ, PT ;  /* 0x000000ff2400720c */ /* 0x000fe20003f25270 */
[----:B------:R-:W-:Y:S01]  /*0ed0*/  IMAD.U32 R13, RZ, RZ, UR6 ;  /* 0x00000006ff0d7e24 */ /* 0x000fe2000f8e00ff */
[----:B------:R-:W-:-:S05]  /*0ee0*/  LOP3.LUT R18, RZ, R36, RZ, 0x33, !PT ;  /* 0x00000024ff127212 */ /* 0x000fca00078e33ff */
[----:B------:R-:W-:-:S06]  /*0ef0*/  VIADD R18, R18, UR6 ;  /* 0x0000000612127c36 */ /* 0x000fcc0008000000 */
[----:B------:R-:W-:Y:S01]  /*0f00*/  @!P1 IMAD.MOV.U32 R10, RZ, RZ, 0x64 ;  /* 0x00000064ff0a9424 */ /* 0x000fe200078e00ff */
[----:B------:R1:W-:Y:S01]  /*0f10*/  @!P1 STS [UR4+0xc], R11 ;  /* 0x00000c0bff009988 */ /* 0x0003e20008000804 */
[----:B0-----:R-:W-:-:S04]  /*0f20*/  IMAD.WIDE R12, R13, 0x8, R16 ;  /* 0x000000080d0c7825 */ /* 0x001fc800078e0210 */
[----:B------:R-:W-:Y:S01]  /*0f30*/  IMAD.WIDE R16, R18, 0x8, R16 ;  /* 0x0000000812107825 */ /* 0x000fe200078e0210 */
[----:B------:R1:W-:Y:S01]  /*0f40*/  @!P1 ST.E.64.STRONG.GPU desc[UR12][R12.64+0x100], R10 ;  /* 0x0001000a0c009985 */ /* 0x0003e2000c10fb0c */
[----:B------:R-:W-:Y:S05]  /*0f50*/  NANOSLEEP 0x226 ;  /* 0x000002260000795d */ /* 0x000fea0003800000 */
[----:B------:R-:W2:Y:S01]  /*0f60*/  LD.E.64.STRONG.GPU R14, desc[UR12][R16.64+0x100] ;  /* 0x0001000c100e7980 */ /* 0x000ea2000c10fb00 */
[----:B------:R-:W-:Y:S01]  /*0f70*/  UMOV UR5, 0xffffffff ;  /* 0xffffffff00057882 */ /* 0x000fe20000000000 */
[----:B--2---:R-:W-:Y:S02]  /*0f80*/  ISETP.NE.AND P0, PT, R14, 0x63, PT ;  /* 0x000000630e00780c */ /* 0x004fe40003f05270 */
[----:B-1----:R-:W-:Y:S11]  /*0f90*/  BRA.DIV UR5, `(.L_x_5) ;  /* 0x0000002e05ec7947 */ /* 0x002ff6000b800000 */
[----:B------:R-:W-:-:S13]  /*0fa0*/  VOTE.ANY P0, !P0 ;  /* 0x0000000000ff7806 */ /* 0x000fda0004000100 */
.L_x_34:
[----:B------:R-:W-:Y:S05]  /*0fb0*/  @!P0 BRA `(.L_x_6) ;  /* 0x0000000000248947 */ /* 0x000fea0003800000 */
[----:B------:R-:W-:-:S07]  /*0fc0*/  IMAD.MOV.U32 R9, RZ, RZ, 0x1de ;  /* 0x000001deff097424 */ /* 0x000fce00078e00ff */
.L_x_8:
[----:B------:R-:W-:Y:S05]  /*0fd0*/  NANOSLEEP R9 ;  /* 0x000000090000735d */ /* 0x000fea0003800000 */
[----:B------:R-:W2:Y:S01]  /*0fe0*/  LD.E.64.STRONG.GPU R14, desc[UR12][R16.64+0x100] ;  /* 0x0001000c100e7980 */ /* 0x000ea2000c10fb00 */
[----:B------:R-:W-:Y:S01]  /*0ff0*/  UMOV UR5, 0xffffffff ;  /* 0xffffffff00057882 */ /* 0x000fe20000000000 */
[----:B------:R-:W-:Y:S02]  /*1000*/  SHF.R.U32.HI R9, RZ, 0x1, R9 ;  /* 0x00000001ff097819 */ /* 0x000fe40000011609 */
[----:B--2---:R-:W-:Y:S01]  /*1010*/  ISETP.NE.AND P0, PT, R14, 0x63, PT ;  /* 0x000000630e00780c */ /* 0x004fe20003f05270 */
[----:B------:R-:W-:-:S12]  /*1020*/  BRA.DIV UR5, `(.L_x_7) ;  /* 0x0000002e05e87947 */ /* 0x000fd8000b800000 */
[----:B------:R-:W-:-:S13]  /*1030*/  VOTE.ANY P0, !P0 ;  /* 0x0000000000ff7806 */ /* 0x000fda0004000100 */
.L_x_37:
[----:B------:R-:W-:Y:S05]  /*1040*/  @P0 BRA `(.L_x_8) ;  /* 0xfffffffc00e00947 */ /* 0x000fea000383ffff */
.L_x_6:
[----:B------:R-:W-:Y:S01]  /*1050*/  UMOV UR5, 0xffffffff ;  /* 0xffffffff00057882 */ /* 0x000fe20000000000 */
[----:B------:R-:W-:Y:S02]  /*1060*/  ISETP.NE.AND P2, PT, R14, 0x65, PT ;  /* 0x000000650e00780c */ /* 0x000fe40003f45270 */
[----:B------:R-:W-:Y:S11]  /*1070*/  BRA.DIV UR5, `(.L_x_9) ;  /* 0x0000002e05f47947 */ /* 0x000ff6000b800000 */
[----:B------:R-:W0:Y:S01]  /*1080*/  S2R R45, SR_GEMASK ;  /* 0x00000000002d7919 */ /* 0x000e220000003c00 */
[----:B------:R-:W-:Y:S01]  /*1090*/  VOTE.ANY R8, PT, !P2 ;  /* 0x0000000000087806 */ /* 0x000fe200050e0100 */
[C---:B------:R-:W-:Y:S02]  /*10a0*/  VIADD R33, R44.reuse, 0x2 ;  /* 0x000000022c217836 */ /* 0x040fe40000000000 */
[C---:B------:R-:W-:Y:S02]  /*10b0*/  VIADD R32, R44.reuse, 0x4 ;  /* 0x000000042c207836 */ /* 0x040fe40000000000 */
[C---:B------:R-:W-:Y:S02]  /*10c0*/  VIADD R19, R44.reuse, 0x8 ;  /* 0x000000082c137836 */ /* 0x040fe40000000000 */
[----:B------:R-:W-:Y:S01]  /*10d0*/  VIADD R34, R44, 0x10 ;  /* 0x000000102c227836 */ /* 0x000fe20000000000 */
[----:B0-----:R-:W-:-:S05]  /*10e0*/  LOP3.LUT R8, R8, 0x80000000, R45, 0xec, !PT ;  /* 0x8000000008087812 */ /* 0x001fca00078eec2d */
[----:B------:R-:W-:-:S05]  /*10f0*/  VIADD R9, R8, 0xffffffff ;  /* 0xffffffff08097836 */ /* 0x000fca0000000000 */
[----:B------:R-:W-:-:S04]  /*1100*/  LOP3.LUT R9, R8, R9, RZ, 0xc, !PT ;  /* 0x0000000908097212 */ /* 0x000fc800078e0cff */
[----:B------:R0:W1:Y:S02]  /*1110*/  POPC R38, R9 ;  /* 0x0000000900267309 */ /* 0x0000640000000000 */
[----:B0-----:R-:W0:Y:S01]  /*1120*/  LDC.64 R8, c[0x0][0x390] ;  /* 0x0000e400ff087b82 */ /* 0x001e220000000a00 */
[----:B-1----:R-:W1:Y:S01]  /*1130*/  SHFL.DOWN PT, R16, R15, 0x1, R38 ;  /* 0x082000000f107989 */ /* 0x002e6200000e0026 */
[-C--:B------:R-:W-:Y:S02]  /*1140*/  ISETP.GE.AND P0, PT, R44, R38.reuse, PT ;  /* 0x000000262c00720c */ /* 0x080fe40003f06270 */
[-C--:B------:R-:W-:Y:S02]  /*1150*/  ISETP.GT.AND P2, PT, R34, R38.reuse, PT ;  /* 0x000000262200720c */ /* 0x080fe40003f44270 */
[----:B-1----:R-:W-:Y:S02]  /*1160*/  SEL R16, R16, RZ, !P0 ;  /* 0x000000ff10107207 */ /* 0x002fe40004000000 */
[----:B------:R-:W-:-:S03]  /*1170*/  ISETP.GT.AND P0, PT, R33, R38, PT ;  /* 0x000000262100720c */ /* 0x000fc60003f04270 */
[----:B------:R-:W-:-:S05]  /*1180*/  IMAD.IADD R17, R16, 0x1, R15 ;  /* 0x0000000110117824 */ /* 0x000fca00078e020f */
[----:B------:R-:W1:Y:S02]  /*1190*/  SHFL.DOWN PT, R16, R17, 0x2, R38 ;  /* 0x0840000011107989 */ /* 0x000e6400000e0026 */
[----:B-1----:R-:W-:Y:S02]  /*11a0*/  SEL R16, R16, RZ, !P0 ;  /* 0x000000ff10107207 */ /* 0x002fe40004000000 */
[----:B------:R-:W-:-:S03]  /*11b0*/  ISETP.GT.AND P0, PT, R32, R38, PT ;  /* 0x000000262000720c */ /* 0x000fc60003f04270 */
[----:B------:R-:W-:-:S05]  /*11c0*/  IMAD.IADD R35, R17, 0x1, R16 ;  /* 0x0000000111237824 */ /* 0x000fca00078e0210 */
[----:B------:R-:W1:Y:S02]  /*11d0*/  SHFL.DOWN PT, R16, R35, 0x4, R38 ;  /* 0x0880000023107989 */ /* 0x000e6400000e0026 */
[----:B-1----:R-:W-:Y:S02]  /*11e0*/  SEL R16, R16, RZ, !P0 ;  /* 0x000000ff10107207 */ /* 0x002fe40004000000 */
[----:B------:R-:W-:-:S03]  /*11f0*/  ISETP.GT.AND P0, PT, R19, R38, PT ;  /* 0x000000261300720c */ /* 0x000fc60003f04270 */
[----:B------:R-:W-:Y:S01]  /*1200*/  IMAD.IADD R37, R35, 0x1, R16 ;  /* 0x0000000123257824 */ /* 0x000fe200078e0210 */
[----:B0-----:R-:W-:-:S04]  /*1210*/  IADD3 R35, P3, PT, R8, 0x100, RZ ;  /* 0x0000010008237810 */ /* 0x001fc80007f7e0ff */
[----:B------:R-:W0:Y:S02]  /*1220*/  SHFL.DOWN PT, R16, R37, 0x8, R38 ;  /* 0x0900000025107989 */ /* 0x000e2400000e0026 */
[----:B0-----:R-:W-:Y:S02]  /*1230*/  SEL R16, R16, RZ, !P0 ;  /* 0x000000ff10107207 */ /* 0x001fe40004000000 */
[----:B------:R-:W-:-:S03]  /*1240*/  ISETP.NE.AND P0, PT, R14, 0x65, PT ;  /* 0x000000650e00780c */ /* 0x000fc60003f05270 */
[----:B------:R-:W-:Y:S02]  /*1250*/  IMAD.IADD R17, R37, 0x1, R16 ;  /* 0x0000000125117824 */ /* 0x000fe400078e0210 */
[----:B------:R-:W-:-:S03]  /*1260*/  IMAD.X R37, RZ, RZ, R9, P3 ;  /* 0x000000ffff257224 */ /* 0x000fc600018e0609 */
[----:B------:R-:W0:Y:S05]  /*1270*/  SHFL.DOWN PT, R16, R17, 0x10, R38 ;  /* 0x0a00000011107989 */ /* 0x000e2a00000e0026 */
[----:B------:R-:W-:Y:S02]  /*1280*/  VOTE.ALL P0, P0 ;  /* 0x0000000000ff7806 */ /* 0x000fe40000000000 */
[----:B0-----:R-:W-:-:S05]  /*1290*/  SEL R16, R16, RZ, !P2 ;  /* 0x000000ff10107207 */ /* 0x001fca0005000000 */
[----:B------:R-:W-:-:S07]  /*12a0*/  IMAD.IADD R36, R17, 0x1, R16 ;  /* 0x0000000111247824 */ /* 0x000fce00078e0210 */
.L_x_46:
[----:B------:R-:W-:Y:S05]  /*12b0*/  @!P0 BRA `(.L_x_10) ;  /* 0x0000000000d48947 */ /* 0x000fea0003800000 */
[----:B------:R-:W-:-:S07]  /*12c0*/  IMAD.MOV.U32 R38, RZ, RZ, 0x1de ;  /* 0x000001deff267424 */ /* 0x000fce00078e00ff */
.L_x_16:
[----:B------:R-:W-:Y:S02]  /*12d0*/  IMAD.MOV.U32 R8, RZ, RZ, R35 ;  /* 0x000000ffff087224 */ /* 0x000fe400078e0023 */
[----:B------:R-:W-:Y:S02]  /*12e0*/  IMAD.MOV.U32 R9, RZ, RZ, R37 ;  /* 0x000000ffff097224 */ /* 0x000fe400078e0025 */
[----:B------:R-:W-:-:S05]  /*12f0*/  IMAD.WIDE R16, R18, 0x8, R8 ;  /* 0x0000000812107825 */ /* 0x000fca00078e0208 */
[----:B------:R-:W2:Y:S01]  /*1300*/  LD.E.64.STRONG.GPU R14, desc[UR12][R16.64+-0x100] ;  /* 0xffff000c100e7980 */ /* 0x000ea2000c10fb00 */
[----:B------:R-:W-:Y:S05]  /*1310*/  YIELD ;  /* 0x0000000000007946 */ /* 0x000fea0003800000 */
[----:B------:R-:W-:Y:S01]  /*1320*/  UMOV UR5, 0xffffffff ;  /* 0xffffffff00057882 */ /* 0x000fe20000000000 */
[----:B------:R-:W-:Y:S02]  /*1330*/  SHF.R.U32.HI R38, RZ, 0x1, R38 ;  /* 0x00000001ff267819 */ /* 0x000fe40000011626 */
[----:B--2---:R-:W-:Y:S01]  /*1340*/  ISETP.NE.AND P0, PT, R14, 0x63, PT ;  /* 0x000000630e00780c */ /* 0x004fe20003f05270 */
[----:B------:R-:W-:-:S12]  /*1350*/  BRA.DIV UR5, `(.L_x_11) ;  /* 0x0000003205447947 */ /* 0x000fd8000b800000 */
[----:B------:R-:W-:-:S13]  /*1360*/  VOTE.ANY P0, !P0 ;  /* 0x0000000000ff7806 */ /* 0x000fda0004000100 */
.L_x_49:
[----:B------:R-:W-:Y:S05]  /*1370*/  @!P0 BRA `(.L_x_12) ;  /* 0x0000000000248947 */ /* 0x000fea0003800000 */
[----:B------:R-:W-:-:S07]  /*1380*/  IMAD.MOV.U32 R9, RZ, RZ, R38 ;  /* 0x000000ffff097224 */ /* 0x000fce00078e0026 */
.L_x_14:
[----:B------:R-:W-:Y:S05]  /*1390*/  NANOSLEEP R9 ;  /* 0x000000090000735d */ /* 0x000fea0003800000 */
[----:B------:R-:W2:Y:S01]  /*13a0*/  LD.E.64.STRONG.GPU R14, desc[UR12][R16.64+-0x100] ;  /* 0xffff000c100e7980 */ /* 0x000ea2000c10fb00 */
[----:B------:R-:W-:Y:S01]  /*13b0*/  UMOV UR5, 0xffffffff ;  /* 0xffffffff00057882 */ /* 0x000fe20000000000 */
[----:B------:R-:W-:Y:S02]  /*13c0*/  SHF.R.U32.HI R9, RZ, 0x1, R9 ;  /* 0x00000001ff097819 */ /* 0x000fe40000011609 */
[----:B--2---:R-:W-:Y:S01]  /*13d0*/  ISETP.NE.AND P0, PT, R14, 0x63, PT ;  /* 0x000000630e00780c */ /* 0x004fe20003f05270 */
[----:B------:R-:W-:-:S12]  /*13e0*/  BRA.DIV UR5, `(.L_x_13) ;  /* 0x0000003205407947 */ /* 0x000fd8000b800000 */
[----:B------:R-:W-:-:S13]  /*13f0*/  VOTE.ANY P0, !P0 ;  /* 0x0000000000ff7806 */ /* 0x000fda0004000100 */
.L_x_52:
[----:B------:R-:W-:Y:S05]  /*1400*/  @P0 BRA `(.L_x_14) ;  /* 0xfffffffc00e00947 */ /* 0x000fea000383ffff */
.L_x_12:
[----:B------:R-:W-:Y:S01]  /*1410*/  UMOV UR5, 0xffffffff ;  /* 0xffffffff00057882 */ /* 0x000fe20000000000 */
[----:B------:R-:W-:Y:S02]  /*1420*/  ISETP.NE.AND P0, PT, R14, 0x65, PT ;  /* 0x000000650e00780c */ /* 0x000fe40003f05270 */
[----:B------:R-:W-:Y:S11]  /*1430*/  BRA.DIV UR5, `(.L_x_15) ;  /* 0x00000032054c7947 */ /* 0x000ff6000b800000 */
[----:B------:R-:W-:Y:S01]  /*1440*/  VOTE.ANY R8, PT, !P0 ;  /* 0x0000000000087806 */ /* 0x000fe200040e0100 */
[----:B------:R-:W-:-:S03]  /*1450*/  VIADD R18, R18, 0xffffffe0 ;  /* 0xffffffe012127836 */ /* 0x000fc60000000000 */
[----:B------:R-:W-:-:S05]  /*1460*/  LOP3.LUT R8, R8, 0x80000000, R45, 0xec, !PT ;  /* 0x8000000008087812 */ /* 0x000fca00078eec2d */
[----:B------:R-:W-:-:S05]  /*1470*/  VIADD R9, R8, 0xffffffff ;  /* 0xffffffff08097836 */ /* 0x000fca0000000000 */
[----:B------:R-:W-:-:S06]  /*1480*/  LOP3.LUT R9, R8, R9, RZ, 0xc, !PT ;  /* 0x0000000908097212 */ /* 0x000fcc00078e0cff */
[----:B------:R-:W0:Y:S02]  /*1490*/  POPC R9, R9 ;  /* 0x0000000900097309 */ /* 0x000e240000000000 */
[----:B0-----:R-:W0:Y:S01]  /*14a0*/  SHFL.DOWN PT, R16, R15, 0x1, R9 ;  /* 0x082000000f107989 */ /* 0x001e2200000e0009 */
[-C--:B------:R-:W-:Y:S02]  /*14b0*/  ISETP.GE.AND P0, PT, R44, R9.reuse, PT ;  /* 0x000000092c00720c */ /* 0x080fe40003f06270 */
[-C--:B------:R-:W-:Y:S02]  /*14c0*/  ISETP.GT.AND P2, PT, R34, R9.reuse, PT ;  /* 0x000000092200720c */ /* 0x080fe40003f44270 */
[----:B0-----:R-:W-:Y:S02]  /*14d0*/  SEL R16, R16, RZ, !P0 ;  /* 0x000000ff10107207 */ /* 0x001fe40004000000 */
[----:B------:R-:W-:-:S03]  /*14e0*/  ISETP.GT.AND P0, PT, R33, R9, PT ;  /* 0x000000092100720c */ /* 0x000fc60003f04270 */
[----:B------:R-:W-:-:S05]  /*14f0*/  IMAD.IADD R15, R16, 0x1, R15 ;  /* 0x00000001100f7824 */ /* 0x000fca00078e020f */
[----:B------:R-:W0:Y:S02]  /*1500*/  SHFL.DOWN PT, R16, R15, 0x2, R9 ;  /* 0x084000000f107989 */ /* 0x000e2400000e0009 */
        /* <DEDUP_REMOVED lines=9> */
[----:B------:R-:W-:-:S03]  /*15a0*/  ISETP.NE.AND P0, PT, R14, 0x65, PT ;  /* 0x000000650e00780c */ /* 0x000fc60003f05270 */
[----:B------:R-:W-:-:S05]  /*15b0*/  IMAD.IADD R15, R15, 0x1, R16 ;  /* 0x000000010f0f7824 */ /* 0x000fca00078e0210 */
[----:B------:R-:W0:Y:S05]  /*15c0*/  SHFL.DOWN PT, R16, R15, 0x10, R9 ;  /* 0x0a0000000f107989 */ /* 0x000e2a00000e0009 */
[----:B------:R-:W-:Y:S02]  /*15d0*/  VOTE.ALL P0, P0 ;  /* 0x0000000000ff7806 */ /* 0x000fe40000000000 */
[----:B0-----:R-:W-:-:S04]  /*15e0*/  SEL R16, R16, RZ, !P2 ;  /* 0x000000ff10107207 */ /* 0x001fc80005000000 */
[----:B------:R-:W-:-:S07]  /*15f0*/  IADD3 R36, PT, PT, R15, R16, R36 ;  /* 0x000000100f247210 */ /* 0x000fce0007ffe024 */
.L_x_61:
[----:B------:R-:W-:Y:S05]  /*1600*/  @P0 BRA `(.L_x_16) ;  /* 0xfffffffc00300947 */ /* 0x000fea000383ffff */
.L_x_10:
[----:B------:R-:W-:Y:S01]  /*1610*/  ISETP.NE.AND P0, PT, R44, RZ, PT ;  /* 0x000000ff2c00720c */ /* 0x000fe20003f05270 */
[----:B------:R-:W0:Y:S01]  /*1620*/  @!P1 S2R R9, SR_CgaCtaId ;  /* 0x0000000000099919 */ /* 0x000e220000008800 */
[----:B------:R-:W-:Y:S01]  /*1630*/  @!P1 MOV R8, 0x400 ;  /* 0x0000040000089802 */ /* 0x000fe20000000f00 */
[----:B------:R-:W-:Y:S02]  /*1640*/  @!P1 IMAD.IADD R11, R11, 0x1, R36 ;  /* 0x000000010b0b9824 */ /* 0x000fe400078e0224 */
[----:B------:R-:W-:-:S05]  /*1650*/  @!P1 IMAD.MOV.U32 R10, RZ, RZ, 0x65 ;  /* 0x00000065ff0a9424 */ /* 0x000fca00078e00ff */
[----:B------:R1:W-:Y:S03]  /*1660*/  @!P1 ST.E.64.STRONG.GPU desc[UR12][R12.64+0x100], R10 ;  /* 0x0001000a0c009985 */ /* 0x0003e6000c10fb0c */
[----:B------:R-:W-:Y:S01]  /*1670*/  @!P0 MOV R14, 0x400 ;  /* 0x00000400000e8802 */ /* 0x000fe20000000f00 */
[----:B------:R-:W2:Y:S01]  /*1680*/  @!P0 S2R R15, SR_CgaCtaId ;  /* 0x00000000000f8919 */ /* 0x000ea20000008800 */
[----:B0-----:R-:W-:Y:S01]  /*1690*/  @!P1 LEA R9, R9, R8, 0x18 ;  /* 0x0000000809099211 */ /* 0x001fe200078ec0ff */
[----:B------:R-:W-:Y:S02]  /*16a0*/  IMAD.MOV.U32 R8, RZ, RZ, R43 ;  /* 0x000000ffff087224 */ /* 0x000fe400078e002b */
[----:B------:R-:W-:Y:S02]  /*16b0*/  @!P0 IMAD.MOV.U32 R8, RZ, RZ, R36 ;  /* 0x000000ffff088224 */ /* 0x000fe400078e0024 */
[----:B------:R1:W-:Y:S04]  /*16c0*/  @!P1 STS [R9+0x8], R11 ;  /* 0x0000080b09009388 */ /* 0x0003e80000000800 */
[----:B------:R1:W-:Y:S01]  /*16d0*/  @!P1 STS [R9+0x4], R36 ;  /* 0x0000042409009388 */ /* 0x0003e20000000800 */
[----:B--2---:R-:W-:-:S05]  /*16e0*/  @!P0 LEA R15, R15, R14, 0x18 ;  /* 0x0000000e0f0f8211 */ /* 0x004fca00078ec0ff */
[----:B------:R1:W-:Y:S02]  /*16f0*/  @!P0 STS [R15+0x54], R36 ;  /* 0x000054240f008388 */ /* 0x0003e40000000800 */
.L_x_4:
[----:B------:R-:W-:Y:S05]  /*1700*/  WARPSYNC.ALL ;  /* 0x0000000000007948 */ /* 0x000fea0003800000 */
[----:B------:R-:W0:Y:S08]  /*1710*/  S2UR UR7, SR_CgaCtaId ;  /* 0x00000000000779c3 */ /* 0x000e300000008800 */
[----:B------:R-:W-:Y:S06]  /*1720*/  BAR.SYNC.DEFER_BLOCKING 0x0 ;  /* 0x0000000000007b1d */ /* 0x000fec0000010000 */
[----:B------:R-:W-:Y:S01]  /*1730*/  UMOV UR5, 0x400 ;  /* 0x0000040000057882 */ /* 0x000fe20000000000 */
[----:B-1----:R-:W1:Y:S01]  /*1740*/  S2R R10, SR_TID.X ;  /* 0x00000000000a7919 */ /* 0x002e620000002100 */
[----:B0-----:R-:W-:-:S09]  /*1750*/  ULEA UR5, UR7, UR5, 0x18 ;  /* 0x0000000507057291 */ /* 0x001fd2000f8ec0ff */
[----:B------:R-:W0:Y:S01]  /*1760*/  LDS R9, [UR5+0x54] ;  /* 0x00005405ff097984 */ /* 0x000e220008000800 */
[----:B-1----:R-:W-:-:S04]  /*1770*/  ISETP.NE.AND P0, PT, R10, RZ, PT ;  /* 0x000000ff0a00720c */ /* 0x002fc80003f05270 */
[----:B0-----:R-:W-:-:S05]  /*1780*/  SEL R9, R9, RZ, P0 ;  /* 0x000000ff09097207 */ /* 0x001fca0000000000 */
[----:B------:R-:W-:-:S07]  /*1790*/  IMAD.IADD R33, R9, 0x1, R8 ;  /* 0x0000000109217824 */ /* 0x000fce00078e0208 */
.L_x_3:
[----:B------:R-:W-:Y:S05]  /*17a0*/  BSYNC.RECONVERGENT B0 ;  /* 0x0000000000007941 */ /* 0x000fea0003800200 */
.L_x_1:
[----:B------:R-:W-:Y:S01]  /*17b0*/  IMAD.IADD R26, R26, 0x1, R33 ;  /* 0x000000011a1a7824 */ /* 0x000fe200078e0221 */
[----:B------:R-:W-:Y:S03]  /*17c0*/  BAR.SYNC.DEFER_BLOCKING 0x0 ;  /* 0x0000000000007b1d */ /* 0x000fe60000010000 */
[----:B------:R-:W-:-:S03]  /*17d0*/  IMAD.IADD R25, R25, 0x1, R26 ;  /* 0x0000000119197824 */ /* 0x000fc600078e021a */
[----:B------:R-:W1:Y:S01]  /*17e0*/  LDCU.64 UR8, c[0x0][0x388] ;  /* 0x00007100ff0877ac */ /* 0x000e620008000a00 */
[----:B------:R-:W-:-:S04]  /*17f0*/  IMAD.IADD R24, R24, 0x1, R25 ;  /* 0x0000000118187824 */ /* 0x000fc800078e0219 */
[----:B------:R-:W-:-:S04]  /*1800*/  IMAD.IADD R40, R40, 0x1, R24 ;  /* 0x0000000128287824 */ /* 0x000fc800078e0218 */
[----:B0-----:R-:W-:-:S04]  /*1810*/  IMAD.IADD R8, R39, 0x1, R40 ;  /* 0x0000000127087824 */ /* 0x001fc800078e0228 */
[----:B------:R-:W-:-:S04]  /*1820*/  IMAD.IADD R31, R31, 0x1, R8 ;  /* 0x000000011f1f7824 */ /* 0x000fc800078e0208 */
[----:B------:R-:W-:Y:S01]  /*1830*/  IMAD.IADD R30, R30, 0x1, R31 ;  /* 0x000000011e1e7824 */ /* 0x000fe200078e021f */
[----:B------:R-:W-:Y:S01]  /*1840*/  STS [R27], R26 ;  /* 0x0000001a1b007388 */ /* 0x000fe20000000800 */
[----:B-1----:R-:W-:Y:S02]  /*1850*/  IADD3 R42, P0, PT, R42, UR8, RZ ;  /* 0x000000082a2a7c10 */ /* 0x002fe4000ff1e0ff */
[----:B------:R-:W-:Y:S01]  /*1860*/  IMAD.IADD R10, R29, 0x1, R30 ;  /* 0x000000011d0a7824 */ /* 0x000fe200078e021e */
[----:B------:R-:W-:Y:S01]  /*1870*/  STS [R27+0x4], R25 ;  /* 0x000004191b007388 */ /* 0x000fe20000000800 */
[----:B------:R-:W-:Y:S02]  /*1880*/  IADD3.X R43, PT, PT, R41, UR9, RZ, P0, !PT ;  /* 0x00000009292b7c10 */ /* 0x000fe400087fe4ff */
[----:B------:R-:W-:Y:S01]  /*1890*/  IMAD.IADD R23, R23, 0x1, R10 ;  /* 0x0000000117177824 */ /* 0x000fe200078e020a */
[----:B------:R-:W-:Y:S03]  /*18a0*/  STS [R27+0x8], R24 ;  /* 0x000008181b007388 */ /* 0x000fe60000000800 */
        /* <DEDUP_REMOVED lines=19> */
[----:B------:R-:W-:Y:S04]  /*19e0*/  STS [R27+0x30], R7 ;  /* 0x000030071b007388 */ /* 0x000fe80000000800 */
[----:B------:R-:W-:Y:S04]  /*19f0*/  STS [R27+0x34], R6 ;  /* 0x000034061b007388 */ /* 0x000fe80000000800 */
[----:B------:R-:W-:Y:S04]  /*1a00*/  STS [R27+0x38], R5 ;  /* 0x000038051b007388 */ /* 0x000fe80000000800 */
[----:B------:R-:W-:Y:S04]  /*1a10*/  STS [R27+0x3c], R4 ;  /* 0x00003c041b007388 */ /* 0x000fe80000000800 */
[----:B------:R-:W-:Y:S04]  /*1a20*/  STS [R27+0x40], R3 ;  /* 0x000040031b007388 */ /* 0x000fe80000000800 */
[----:B------:R-:W-:Y:S04]  /*1a30*/  STS [R27+0x44], R2 ;  /* 0x000044021b007388 */ /* 0x000fe80000000800 */
[----:B------:R-:W-:Y:S01]  /*1a40*/  STS [R27+0x48], R0 ;  /* 0x000048001b007388 */ /* 0x000fe20000000800 */
[----:B------:R-:W-:-:S03]  /*1a50*/  NOP ;  /* 0x0000000000007918 */ /* 0x000fc60000000000 */
[----:B------:R-:W0:Y:S04]  /*1a60*/  LDS R9, [R28] ;  /* 0x000000001c097984 */ /* 0x000e280000000800 */
[----:B------:R-:W1:Y:S04]  /*1a70*/  LDS R7, [R28+0x80] ;  /* 0x000080001c077984 */ /* 0x000e680000000800 */
[----:B------:R-:W2:Y:S04]  /*1a80*/  LDS R11, [R28+0x100] ;  /* 0x000100001c0b7984 */ /* 0x000ea80000000800 */
[----:B------:R-:W3:Y:S04]  /*1a90*/  LDS R13, [R28+0x180] ;  /* 0x000180001c0d7984 */ /* 0x000ee80000000800 */
[----:B------:R-:W4:Y:S04]  /*1aa0*/  LDS R5, [R28+0x200] ;  /* 0x000200001c057984 */ /* 0x000f280000000800 */
[----:B------:R-:W5:Y:S04]  /*1ab0*/  LDS R15, [R28+0x280] ;  /* 0x000280001c0f7984 */ /* 0x000f680000000800 */
        /* <DEDUP_REMOVED lines=13> */
[----:B0-----:R-:W-:Y:S04]  /*1b90*/  STG.E desc[UR12][R42.64], R9 ;  /* 0x000000092a007986 */ /* 0x001fe8000c10190c */
[----:B-1----:R-:W-:Y:S04]  /*1ba0*/  STG.E desc[UR12][R42.64+0x80], R7 ;  /* 0x000080072a007986 */ /* 0x002fe8000c10190c */
[----:B--2---:R-:W-:Y:S04]  /*1bb0*/  STG.E desc[UR12][R42.64+0x100], R11 ;  /* 0x0001000b2a007986 */ /* 0x004fe8000c10190c */
[----:B---3--:R-:W-:Y:S04]  /*1bc0*/  STG.E desc[UR12][R42.64+0x180], R13 ;  /* 0x0001800d2a007986 */ /* 0x008fe8000c10190c */
[----:B----4-:R-:W-:Y:S04]  /*1bd0*/  STG.E desc[UR12][R42.64+0x200], R5 ;  /* 0x000200052a007986 */ /* 0x010fe8000c10190c */
[----:B-----5:R-:W-:Y:S04]  /*1be0*/  STG.E desc[UR12][R42.64+0x280], R15 ;  /* 0x0002800f2a007986 */ /* 0x020fe8000c10190c */
[----:B------:R-:W-:Y:S04]  /*1bf0*/  STG.E desc[UR12][R42.64+0x300], R3 ;  /* 0x000300032a007986 */ /* 0x000fe8000c10190c */
        /* <DEDUP_REMOVED lines=11> */
[----:B------:R-:W-:Y:S01]  /*1cb0*/  STG.E desc[UR12][R42.64+0x900], R39 ;  /* 0x000900272a007986 */ /* 0x000fe2000c10190c */
[----:B------:R-:W-:Y:S05]  /*1cc0*/  EXIT ;  /* 0x000000000000794d */ /* 0x000fea0003800000 */
.L_x_0:
[----:B------:R-:W-:-:S04]  /*1cd0*/  ISETP.NE.U32.AND P0, PT, RZ, UR7, PT ;  /* 0x00000007ff007c0c */ /* 0x000fc8000bf05070 */
[----:B------:R-:W-:-:S13]  /*1ce0*/  ISETP.NE.AND.EX P0, PT, RZ, UR4, PT, P0 ;  /* 0x00000004ff007c0c */ /* 0x000fda000bf05300 */
[----:B------:R-:W-:Y:S05]  /*1cf0*/  @!P0 EXIT ;  /* 0x000000000000894d */ /* 0x000fea0003800000 */
[----:B------:R-:W0:Y:S02]  /*1d00*/  LDCU.64 UR4, c[0x0][0x380] ;  /* 0x00007000ff0477ac */ /* 0x000e240008000a00 */
[----:B0-----:R-:W-:-:S06]  /*1d10*/  UIMAD.WIDE UR4, UR6, 0x7b80, UR4 ;  /* 0x00007b80060478a5 */ /* 0x001fcc000f8e0204 */
[----:B------:R-:W-:Y:S02]  /*1d20*/  IMAD.U32 R2, RZ, RZ, UR4 ;  /* 0x00000004ff027e24 */ /* 0x000fe4000f8e00ff */
[----:B------:R-:W-:-:S05]  /*1d30*/  IMAD.U32 R3, RZ, RZ, UR5 ;  /* 0x00000005ff037e24 */ /* 0x000fca000f8e00ff */
[----:B------:R0:W2:Y:S01]  /*1d40*/  LD.E.STRONG.SM R5, desc[UR12][R2.64] ;  /* 0x0000000c02057980 */ /* 0x0000a2000c10b900 */
[----:B------:R-:W1:Y:S02]  /*1d50*/  S2R R43, SR_TID.X ;  /* 0x00000000002b7919 */ /* 0x000e640000002100 */
[C---:B-1----:R-:W-:Y:S02]  /*1d60*/  LOP3.LUT R0, R43.reuse, 0x1f, RZ, 0xc0, !PT ;  /* 0x0000001f2b007812 */ /* 0x042fe400078ec0ff */
[----:B------:R-:W-:-:S05]  /*1d70*/  LOP3.LUT R7, R43, 0x3e0, RZ, 0xc0, !PT ;  /* 0x000003e02b077812 */ /* 0x000fca00078ec0ff */
[----:B------:R-:W-:-:S04]  /*1d80*/  IMAD R34, R7, 0x13, R0 ;  /* 0x0000001307227824 */ /* 0x000fc800078e0200 */
[C---:B------:R-:W-:Y:S01]  /*1d90*/  VIADD R0, R34.reuse, 0x40 ;  /* 0x0000004022007836 */ /* 0x040fe20000000000 */
[C---:B------:R-:W-:Y:S01]  /*1da0*/  ISETP.GE.U32.AND P1, PT, R34.reuse, UR7, PT ;  /* 0x0000000722007c0c */ /* 0x040fe2000bf26070 */
[C---:B------:R-:W-:Y:S01]  /*1db0*/  VIADD R6, R34.reuse, 0x80 ;  /* 0x0000008022067836 */ /* 0x040fe20000000000 */
[C---:B0-----:R-:W-:Y:S01]  /*1dc0*/  LEA R2, P0, R34.reuse, UR4, 0x2 ;  /* 0x0000000422027c11 */ /* 0x041fe2000f8010ff */
[----:B------:R-:W-:Y:S01]  /*1dd0*/  VIADD R4, R34, 0x60 ;  /* 0x0000006022047836 */ /* 0x000fe20000000000 */
[----:B------:R-:W-:Y:S01]  /*1de0*/  ISETP.GE.U32.AND P3, PT, R0, UR7, PT ;  /* 0x0000000700007c0c */ /* 0x000fe2000bf66070 */
[----:B------:R-:W-:Y:S01]  /*1df0*/  VIADD R41, R34, 0x20 ;  /* 0x0000002022297836 */ /* 0x000fe20000000000 */
[----:B------:R-:W-:Y:S01]  /*1e00*/  ISETP.GE.U32.AND P5, PT, R6, UR7, PT ;  /* 0x0000000706007c0c */ /* 0x000fe2000bfa6070 */
[----:B------:R-:W-:Y:S01]  /*1e10*/  VIADD R0, R34, 0xa0 ;  /* 0x000000a022007836 */ /* 0x000fe20000000000 */
[----:B------:R-:W-:Y:S01]  /*1e20*/  ISETP.GE.U32.AND P4, PT, R4, UR7, PT ;  /* 0x0000000704007c0c */ /* 0x000fe2000bf86070 */
[----:B------:R-:W-:Y:S01]  /*1e30*/  VIADD R4, R34, 0xc0 ;  /* 0x000000c022047836 */ /* 0x000fe20000000000 */
[----:B------:R-:W-:Y:S01]  /*1e40*/  ISETP.GE.U32.AND P2, PT, R41, UR7, PT ;  /* 0x0000000729007c0c */ /* 0x000fe2000bf46070 */
[----:B------:R-:W-:Y:S01]  /*1e50*/  IMAD.X R3, RZ, RZ, UR5, P0 ;  /* 0x00000005ff037e24 */ /* 0x000fe200080e06ff */
[----:B------:R-:W-:Y:S01]  /*1e60*/  ISETP.GE.U32.AND P6, PT, R0, UR7, PT ;  /* 0x0000000700007c0c */ /* 0x000fe2000bfc6070 */
[----:B------:R-:W-:Y:S01]  /*1e70*/  VIADD R0, R34, 0xe0 ;  /* 0x000000e022007836 */ /* 0x000fe20000000000 */
[----:B------:R-:W-:Y:S01]  /*1e80*/  ISETP.GE.U32.AND P0, PT, R4, UR7, PT ;  /* 0x0000000704007c0c */ /* 0x000fe2000bf06070 */
[----:B------:R-:W-:-:S02]  /*1e90*/  VIADD R40, R34, 0x100 ;  /* 0x0000010022287836 */ /* 0x000fc40000000000 */
[C---:B------:R-:W-:Y:S02]  /*1ea0*/  VIADD R4, R34.reuse, 0x140 ;  /* 0x0000014022047836 */ /* 0x040fe40000000000 */
[----:B------:R-:W-:Y:S02]  /*1eb0*/  VIADD R39, R34, 0x120 ;  /* 0x0000012022277836 */ /* 0x000fe40000000000 */
[----:B--2---:R-:W-:Y:S02]  /*1ec0*/  IMAD.MOV.U32 R7, RZ, RZ, R5 ;  /* 0x000000ffff077224 */ /* 0x004fe400078e0005 */
[----:B------:R-:W2:Y:S02]  /*1ed0*/  @!P1 LD.E.STRONG.SM R5, desc[UR12][R2.64] ;  /* 0x0000000c02059980 */ /* 0x000ea4000c10b900 */
[--C-:B------:R-:W-:Y:S01]  /*1ee0*/  IMAD.MOV.U32 R15, RZ, RZ, R7.reuse ;  /* 0x000000ffff0f7224 */ /* 0x100fe200078e0007 */
[----:B------:R-:W-:Y:S01]  /*1ef0*/  ISETP.GE.U32.AND P1, PT, R0, UR7, PT ;  /* 0x0000000700007c0c */ /* 0x000fe2000bf26070 */
[----:B------:R-:W-:-:S02]  /*1f00*/  IMAD.MOV.U32 R9, RZ, RZ, R7 ;  /* 0x000000ffff097224 */ /* 0x000fc400078e0007 */
[--C-:B------:R-:W-:Y:S02]  /*1f10*/  IMAD.MOV.U32 R11, RZ, RZ, R7.reuse ;  /* 0x000000ffff0b7224 */ /* 0x100fe400078e0007 */
[----:B------:R-:W-:Y:S01]  /*1f20*/  VIADD R0, R34, 0x160 ;  /* 0x0000016022007836 */ /* 0x000fe20000000000 */
[----:B------:R-:W3:Y:S01]  /*1f30*/  @!P5 LD.E.STRONG.SM R15, desc[UR12][R2.64+0x200] ;  /* 0x0002000c020fd980 */ /* 0x000ee2000c10b900 */
[--C-:B------:R-:W-:Y:S01]  /*1f40*/  IMAD.MOV.U32 R17, RZ, RZ, R7.reuse ;  /* 0x000000ffff117224 */ /* 0x100fe200078e0007 */
[----:B------:R-:W-:Y:S01]  /*1f50*/  ISETP.GE.U32.AND P5, PT, R40, UR7, PT ;  /* 0x0000000728007c0c */ /* 0x000fe2000bfa6070 */
[--C-:B------:R-:W-:Y:S01]  /*1f60*/  IMAD.MOV.U32 R13, RZ, RZ, R7.reuse ;  /* 0x000000ffff0d7224 */ /* 0x100fe200078e0007 */
[----:B------:R-:W4:Y:S01]  /*1f70*/  @!P2 LD.E.STRONG.SM R9, desc[UR12][R2.64+0x80] ;  /* 0x0000800c0209a980 */ /* 0x000f22000c10b900 */
[----:B------:R-:W-:Y:S01]  /*1f80*/  IMAD.MOV.U32 R19, RZ, RZ, R7 ;  /* 0x000000ffff137224 */ /* 0x000fe200078e0007 */
[----:B------:R-:W-:Y:S02]  /*1f90*/  ISETP.GE.U32.AND P2, PT, R4, UR7, PT ;  /* 0x0000000704007c0c */ /* 0x000fe4000bf46070 */
[----:B------:R-:W5:Y:S01]  /*1fa0*/  @!P3 LD.E.STRONG.SM R11, desc[UR12][R2.64+0x100] ;  /* 0x0001000c020bb980 */ /* 0x000f62000c10b900 */
[----:B------:R-:W-:Y:S01]  /*1fb0*/  ISETP.GE.U32.AND P3, PT, R0, UR7, PT ;  /* 0x0000000700007c0c */ /* 0x000fe2000bf66070 */
[----:B------:R-:W-:-:S02]  /*1fc0*/  VIADD R4, R34, 0x180 ;  /* 0x0000018022047836 */ /* 0x000fc40000000000 */
[----:B------:R-:W-:Y:S01]  /*1fd0*/  VIADD R0, R34, 0x1a0 ;  /* 0x000001a022007836 */ /* 0x000fe20000000000 */
[----:B------:R-:W5:Y:S01]  /*1fe0*/  @!P6 LD.E.STRONG.SM R17, desc[UR12][R2.64+0x280] ;  /* 0x0002800c0211e980 */ /* 0x000f62000c10b900 */
[----:B------:R-:W-:Y:S01]  /*1ff0*/  ISETP.GE.U32.AND P6, PT, R39, UR7, PT ;  /* 0x0000000727007c0c */ /* 0x000fe2000bfc6070 */
[--C-:B------:R-:W-:Y:S02]  /*2000*/  IMAD.MOV.U32 R21, RZ, RZ, R7.reuse ;  /* 0x000000ffff157224 */ /* 0x100fe400078e0007 */
[----:B------:R-:W5:Y:S01]  /*2010*/  @!P4 LD.E.STRONG.SM R13, desc[UR12][R2.64+0x180] ;  /* 0x0001800c020dc980 */ /* 0x000f62000c10b900 */
[----:B------:R-:W-:Y:S01]  /*2020*/  IMAD.MOV.U32 R23, RZ, RZ, R7 ;  /* 0x000000ffff177224 */ /* 0x000fe200078e0007 */
[----:B------:R-:W-:Y:S02]  /*2030*/  ISETP.GE.U32.AND P4, PT, R4, UR7, PT ;  /* 0x0000000704007c0c */ /* 0x000fe4000bf86070 */
[----:B------:R-:W5:Y:S01]  /*2040*/  @!P0 LD.E.STRONG.SM R19, desc[UR12][R2.64+0x300] ;  /* 0x0003000c02138980 */ /* 0x000f62000c10b900 */
[----:B------:R-:W-:Y:S01]  /*2050*/  ISETP.GE.U32.AND P0, PT, R0, UR7, PT ;  /* 0x0000000700007c0c */ /* 0x000fe2000bf06070 */
[----:B------:R-:W-:-:S02]  /*2060*/  VIADD R4, R34, 0x1c0 ;  /* 0x000001c022047836 */ /* 0x000fc40000000000 */
[----:B------:R-:W-:Y:S01]  /*2070*/  VIADD R0, R34, 0x1e0 ;  /* 0x000001e022007836 */ /* 0x000fe20000000000 */
[----:B------:R-:W5:Y:S01]  /*2080*/  @!P1 LD.E.STRONG.SM R21, desc[UR12][R2.64+0x380] ;  /* 0x0003800c02159980 */ /* 0x000f62000c10b900 */
[--C-:B------:R-:W-:Y:S01]  /*2090*/  IMAD.MOV.U32 R25, RZ, RZ, R7.reuse ;  /* 0x000000ffff197224 */ /* 0x100fe200078e0007 */
[----:B------:R-:W-:Y:S01]  /*20a0*/  ISETP.GE.U32.AND P1, PT, R4, UR7, PT ;  /* 0x0000000704007c0c */ /* 0x000fe2000bf26070 */
[--C-:B------:R-:W-:Y:S01]  /*20b0*/  IMAD.MOV.U32 R27, RZ, RZ, R7.reuse ;  /* 0x000000ffff1b7224 */ /* 0x100fe200078e0007 */
[----:B------:R-:W5:Y:S01]  /*20c0*/  @!P5 LD.E.STRONG.SM R23, desc[UR12][R2.64+0x400] ;  /* 0x0004000c0217d980 */ /* 0x000f62000c10b900 */
[----:B------:R-:W-:Y:S01]  /*20d0*/  ISETP.GE.U32.AND P5, PT, R0, UR7, PT ;  /* 0x0000000700007c0c */ /* 0x000fe2000bfa6070 */
[----:B------:R-:W-:Y:S02]  /*20e0*/  IMAD.MOV.U32 R29, RZ, RZ, R7 ;  /* 0x000000ffff1d7224 */ /* 0x000fe400078e0007 */
[C---:B------:R-:W-:Y:S01]  /*20f0*/  VIADD R0, R34.reuse, 0x200 ;  /* 0x0000020022007836 */ /* 0x040fe20000000000 */
[----:B------:R-:W5:Y:S01]  /*2100*/  @!P6 LD.E.STRONG.SM R25, desc[UR12][R2.64+0x480] ;  /* 0x0004800c0219e980 */ /* 0x000f62000c10b900 */
[----:B------:R-:W-:-:S02]  /*2110*/  VIADD R4, R34, 0x220 ;  /* 0x0000022022047836 */ /* 0x000fc40000000000 */
[----:B------:R-:W-:Y:S01]  /*2120*/  VIADD R34, R34, 0x240 ;  /* 0x0000024022227836 */ /* 0x000fe20000000000 */
[----:B------:R-:W5:Y:S01]  /*2130*/  @!P2 LD.E.STRONG.SM R27, desc[UR12][R2.64+0x500] ;  /* 0x0005000c021ba980 */ /* 0x000f62000c10b900 */
[----:B------:R-:W-:Y:S02]  /*2140*/  ISETP.GE.U32.AND P6, PT, R0, UR7, PT ;  /* 0x0000000700007c0c */ /* 0x000fe4000bfc6070 */
[----:B------:R-:W-:Y:S01]  /*2150*/  ISETP.GE.U32.AND P2, PT, R4, UR7, PT ;  /* 0x0000000704007c0c */ /* 0x000fe2000bf46070 */
[----:B------:R-:W5:Y:S01]  /*2160*/  @!P3 LD.E.STRONG.SM R29, desc[UR12][R2.64+0x580] ;  /* 0x0005800c021db980 */ /* 0x000f62000c10b900 */
[----:B------:R-:W-:Y:S01]  /*2170*/  ISETP.GE.U32.AND P3, PT, R34, UR7, PT ;  /* 0x0000000722007c0c */ /* 0x000fe2000bf66070 */
[--C-:B------:R-:W-:Y:S02]  /*2180*/  IMAD.MOV.U32 R31, RZ, RZ, R7.reuse ;  /* 0x000000ffff1f7224 */ /* 0x100fe400078e0007 */
[--C-:B------:R-:W-:Y:S02]  /*2190*/  IMAD.MOV.U32 R37, RZ, RZ, R7.reuse ;  /* 0x000000ffff257224 */ /* 0x100fe400078e0007 */
[----:B------:R-:W-:-:S02]  /*21a0*/  IMAD.MOV.U32 R45, RZ, RZ, R7 ;  /* 0x000000ffff2d7224 */ /* 0x000fc400078e0007 */
[--C-:B------:R-:W-:Y:S01]  /*21b0*/  IMAD.MOV.U32 R0, RZ, RZ, R7.reuse ;  /* 0x000000ffff007224 */ /* 0x100fe200078e0007 */
[----:B------:R-:W5:Y:S01]  /*21c0*/  @!P4 LD.E.STRONG.SM R31, desc[UR12][R2.64+0x600] ;  /* 0x0006000c021fc980 */ /* 0x000f62000c10b900 */
[--C-:B------:R-:W-:Y:S02]  /*21d0*/  IMAD.MOV.U32 R4, RZ, RZ, R7.reuse ;  /* 0x000000ffff047224 */ /* 0x100fe400078e0007 */
[----:B------:R-:W-:Y:S01]  /*21e0*/  IMAD.MOV.U32 R6, RZ, RZ, R7 ;  /* 0x000000ffff067224 */ /* 0x000fe200078e0007 */
[----:B------:R-:W5:Y:S04]  /*21f0*/  @!P0 LD.E.STRONG.SM R37, desc[UR12][R2.64+0x680] ;  /* 0x0006800c02258980 */ /* 0x000f68000c10b900 */
[----:B------:R-:W5:Y:S04]  /*2200*/  @!P1 LD.E.STRONG.SM R45, desc[UR12][R2.64+0x700] ;  /* 0x0007000c022d9980 */ /* 0x000f68000c10b900 */
[----:B------:R-:W5:Y:S04]  /*2210*/  @!P5 LD.E.STRONG.SM R0, desc[UR12][R2.64+0x780] ;  /* 0x0007800c0200d980 */ /* 0x000f68000c10b900 */
[----:B------:R-:W5:Y:S04]  /*2220*/  @!P6 LD.E.STRONG.SM R4, desc[UR12][R2.64+0x800] ;  /* 0x0008000c0204e980 */ /* 0x000f68000c10b900 */
[----:B------:R-:W5:Y:S04]  /*2230*/  @!P2 LD.E.STRONG.SM R6, desc[UR12][R2.64+0x880] ;  /* 0x0008800c0206a980 */ /* 0x000f68000c10b900 */
[----:B------:R-:W5:Y:S01]  /*2240*/  @!P3 LD.E.STRONG.SM R7, desc[UR12][R2.64+0x900] ;  /* 0x0009000c0207b980 */ /* 0x000f62000c10b900 */
[----:B------:R-:W0:Y:S01]  /*2250*/  S2R R33, SR_LANEID ;  /* 0x0000000000217919 */ /* 0x000e220000000000 */
[----:B------:R-:W1:Y:S01]  /*2260*/  S2UR UR5, SR_CgaCtaId ;  /* 0x00000000000579c3 */ /* 0x000e620000008800 */
[----:B------:R-:W-:Y:S01]  /*2270*/  SHF.R.U32.HI R35, RZ, 0x5, R43 ;  /* 0x00000005ff237819 */ /* 0x000fe2000001162b */
[----:B------:R-:W-:-:S02]  /*2280*/  UMOV UR4, 0x400 ;  /* 0x0000040000047882 */ /* 0x000fc40000000000 */
[----:B-1----:R-:W-:Y:S02]  /*2290*/  ULEA UR4, UR5, UR4, 0x18 ;  /* 0x0000000405047291 */ /* 0x002fe4000f8ec0ff */
[----:B0-----:R-:W-:-:S05]  /*22a0*/  IMAD R28, R35, 0x260, R33 ;  /* 0x00000260231c7824 */ /* 0x001fca00078e0221 */
[----:B------:R-:W-:-:S05]  /*22b0*/  LEA R28, R28, UR4, 0x2 ;  /* 0x000000041c1c7c11 */ /* 0x000fca000f8e10ff */
[----:B------:R-:W-:Y:S01]  /*22c0*/  IMAD R8, R33, 0x48, R28 ;  /* 0x0000004821087824 */ /* 0x000fe200078e021c */
[----:B------:R-:W-:Y:S01]  /*22d0*/  UISETP.NE.AND UP0, UPT, UR6, URZ, UPT ;  /* 0x000000ff0600728c */ /* 0x000fe2000bf05270 */
        /* <DEDUP_REMOVED lines=41> */
[----:B0-----:R-:W-:Y:S02]  /*2570*/  IADD3 R8, PT, PT, R25, R26, R27 ;  /* 0x0000001a19087210 */ /* 0x001fe40007ffe01b */
[----:B------:R-:W-:Y:S02]  /*2580*/  ISETP.NE.AND P1, PT, R33, 0x1f, PT ;  /* 0x0000001f2100780c */ /* 0x000fe40003f25270 */
[----:B------:R-:W-:Y:S02]  /*2590*/  IADD3 R8, PT, PT, R31, R32, R8 ;  /* 0x000000201f087210 */ /* 0x000fe40007ffe008 */
[----:B------:R-:W-:Y:S02]  /*25a0*/  ISETP.NE.AND P2, PT, R35, 0xc, PT ;  /* 0x0000000c2300780c */ /* 0x000fe40003f45270 */
[----:B------:R-:W-:Y:S02]  /*25b0*/  IADD3 R8, PT, PT, R29, R30, R8 ;  /* 0x0000001e1d087210 */ /* 0x000fe40007ffe008 */
[----:B------:R-:W-:-:S02]  /*25c0*/  ISETP.GE.U32.AND P3, PT, R43, 0x20, PT ;  /* 0x000000202b00780c */ /* 0x000fc40003f66070 */
        /* <DEDUP_REMOVED lines=29> */
[----:B------:R-:W-:-:S03]  /*27a0*/  IMAD.IADD R11, R11, 0x1, R10 ;  /* 0x000000010b0b7824 */ /* 0x000fc600078e020a */
        /* <DEDUP_REMOVED lines=16> */
[----:B------:R-:W-:-:S04]  /*28b0*/  ISETP.NE.AND P0, PT, R35, 0x8, PT ;  /* 0x000000082300780c */ /* 0x000fc80003f05270 */
[----:B------:R-:W-:Y:S02]  /*28c0*/  SEL R8, R15, R8, !P0 ;  /* 0x000000080f087207 */ /* 0x000fe40004000000 */
[C---:B------:R-:W-:Y:S02]  /*28d0*/  ISETP.NE.AND P0, PT, R35.reuse, 0xa, PT ;  /* 0x0000000a2300780c */ /* 0x040fe40003f05270 */
[----:B------:R-:W-:Y:S02]  /*28e0*/  SEL R8, R16, R8, !P1 ;  /* 0x0000000810087207 */ /* 0x000fe40004800000 */
[----:B------:R-:W-:Y:S02]  /*28f0*/  ISETP.NE.AND P1, PT, R35, 0xb, PT ;  /* 0x0000000b2300780c */ /* 0x000fe40003f25270 */
[----:B------:R-:W-:Y:S02]  /*2900*/  SEL R8, R17, R8, !P0 ;  /* 0x0000000811087207 */ /* 0x000fe40004000000 */
[----:B------:R-:W-:-:S02]  /*2910*/  ISETP.NE.AND P0, PT, R33, RZ, PT ;  /* 0x000000ff2100720c */ /* 0x000fc40003f05270 */
[----:B------:R-:W-:Y:S01]  /*2920*/  SEL R8, R18, R8, !P1 ;  /* 0x0000000812087207 */ /* 0x000fe20004800000 */
[----:B------:R-:W-:Y:S01]  /*2930*/  @!P2 IMAD.IADD R8, R19, 0x1, R18 ;  /* 0x000000011308a824 */ /* 0x000fe200078e0212 */
[----:B------:R-:W-:Y:S02]  /*2940*/  SEL R9, R36, RZ, P0 ;  /* 0x000000ff24097207 */ /* 0x000fe40000000000 */
[----:B------:R-:W-:-:S03]  /*2950*/  ISETP.NE.AND P0, PT, R43, RZ, PT ;  /* 0x000000ff2b00720c */ /* 0x000fc60003f05270 */
[----:B------:R-:W-:-:S05]  /*2960*/  @P3 IMAD.IADD R36, R8, 0x1, R9 ;  /* 0x0000000108243824 */ /* 0x000fca00078e0209 */
[----:B------:R-:W-:Y:S01]  /*2970*/  SEL R36, R36, RZ, P0 ;  /* 0x000000ff24247207 */ /* 0x000fe20000000000 */
[----:B------:R-:W-:Y:S06]  /*2980*/  BRA `(.L_x_18) ;  /* 0x0000000c005c7947 */ /* 0x000fec0003800000 */
.L_x_17:
[----:B0-----:R-:W-:Y:S02]  /*2990*/  IADD3 R8, PT, PT, R25, R26, R27 ;  /* 0x0000001a19087210 */ /* 0x001fe40007ffe01b */
[----:B------:R-:W-:Y:S02]  /*29a0*/  ISETP.NE.AND P1, PT, R33, 0x1f, PT ;  /* 0x0000001f2100780c */ /* 0x000fe40003f25270 */
[----:B------:R-:W-:Y:S02]  /*29b0*/  IADD3 R8, PT, PT, R31, R32, R8 ;  /* 0x000000201f087210 */ /* 0x000fe40007ffe008 */
        /* <DEDUP_REMOVED lines=19> */
[----:B------:R-:W-:-:S04]  /*2af0*/  ISETP.NE.AND P0, PT, R35, 0x2, PT ;  /* 0x000000022300780c */ /* 0x000fc80003f05270 */
        /* <DEDUP_REMOVED lines=35> */
[----:B------:R-:W-:Y:S01]  /*2d30*/  ISETP.NE.AND P0, PT, R35, 0xb, PT ;  /* 0x0000000b2300780c */ /* 0x000fe20003f05270 */
[----:B------:R-:W-:-:S03]  /*2d40*/  IMAD.IADD R35, R37, 0x1, -R36 ;  /* 0x0000000125237824 */ /* 0x000fc600078e0a24 */
[----:B------:R-:W-:Y:S02]  /*2d50*/  SEL R8, R18, R8, !P0 ;  /* 0x0000000812087207 */ /* 0x000fe40004000000 */
[----:B------:R-:W-:Y:S01]  /*2d60*/  ISETP.GT.U32.AND P0, PT, R43, 0x1f, PT ;  /* 0x0000001f2b00780c */ /* 0x000fe20003f04070 */
[----:B0-----:R-:W-:Y:S01]  /*2d70*/  IMAD.IADD R11, R19, 0x1, R11 ;  /* 0x00000001130b7824 */ /* 0x001fe200078e020b */
[----:B------:R-:W-:Y:S02]  /*2d80*/  SEL R9, R35, RZ, P2 ;  /* 0x000000ff23097207 */ /* 0x000fe40001000000 */
        /* <DEDUP_REMOVED lines=21> */
.L_x_64:
[----:B------:R-:W-:Y:S05]  /*2ee0*/  @!P0 BRA `(.L_x_21) ;  /* 0x0000000000248947 */ /* 0x000fea0003800000 */
[----:B------:R-:W-:-:S07]  /*2ef0*/  IMAD.MOV.U32 R9, RZ, RZ, 0x1de ;  /* 0x000001deff097424 */ /* 0x000fce00078e00ff */
.L_x_23:
[----:B------:R-:W-:Y:S05]  /*2f00*/  NANOSLEEP R9 ;  /* 0x000000090000735d */ /* 0x000fea0003800000 */
[----:B------:R-:W2:Y:S01]  /*2f10*/  LD.E.64.STRONG.GPU R14, desc[UR12][R16.64+0x100] ;  /* 0x0001000c100e7980 */ /* 0x000ea2000c10fb00 */
[----:B------:R-:W-:Y:S01]  /*2f20*/  UMOV UR5, 0xffffffff ;  /* 0xffffffff00057882 */ /* 0x000fe20000000000 */
[----:B------:R-:W-:Y:S02]  /*2f30*/  SHF.R.U32.HI R9, RZ, 0x1, R9 ;  /* 0x00000001ff097819 */ /* 0x000fe40000011609 */
[----:B--2---:R-:W-:Y:S01]  /*2f40*/  ISETP.NE.AND P0, PT, R14, 0x63, PT ;  /* 0x000000630e00780c */ /* 0x004fe20003f05270 */
[----:B------:R-:W-:-:S12]  /*2f50*/  BRA.DIV UR5, `(.L_x_22) ;  /* 0x0000001a05787947 */ /* 0x000fd8000b800000 */
[----:B------:R-:W-:-:S13]  /*2f60*/  VOTE.ANY P0, !P0 ;  /* 0x0000000000ff7806 */ /* 0x000fda0004000100 */
.L_x_67:
[----:B------:R-:W-:Y:S05]  /*2f70*/  @P0 BRA `(.L_x_23) ;  /* 0xfffffffc00e00947 */ /* 0x000fea000383ffff */
.L_x_21:
[----:B------:R-:W-:Y:S01]  /*2f80*/  UMOV UR5, 0xffffffff ;  /* 0xffffffff00057882 */ /* 0x000fe20000000000 */
[----:B------:R-:W-:Y:S02]  /*2f90*/  ISETP.NE.AND P2, PT, R14, 0x65, PT ;  /* 0x000000650e00780c */ /* 0x000fe40003f45270 */
[----:B------:R-:W-:Y:S11]  /*2fa0*/  BRA.DIV UR5, `(.L_x_24) ;  /* 0x0000001a05847947 */ /* 0x000ff6000b800000 */
[----:B------:R-:W0:Y:S01]  /*2fb0*/  S2R R42, SR_GEMASK ;  /* 0x00000000002a7919 */ /* 0x000e220000003c00 */
[----:B------:R-:W-:Y:S01]  /*2fc0*/  VOTE.ANY R8, PT, !P2 ;  /* 0x0000000000087806 */ /* 0x000fe200050e0100 */
[----:B------:R-:W-:-:S03]  /*2fd0*/  VIADD R19, R33, 0x2 ;  /* 0x0000000221137836 */ /* 0x000fc60000000000 */
[----:B0-----:R-:W-:-:S05]  /*2fe0*/  LOP3.LUT R8, R8, 0x80000000, R42, 0xec, !PT ;  /* 0x8000000008087812 */ /* 0x001fca00078eec2a */
[----:B------:R-:W-:-:S05]  /*2ff0*/  VIADD R9, R8, 0xffffffff ;  /* 0xffffffff08097836 */ /* 0x000fca0000000000 */
[----:B------:R-:W-:-:S04]  /*3000*/  LOP3.LUT R9, R8, R9, RZ, 0xc, !PT ;  /* 0x0000000908097212 */ /* 0x000fc800078e0cff */
[----:B------:R0:W1:Y:S02]  /*3010*/  POPC R38, R9 ;  /* 0x0000000900267309 */ /* 0x0000640000000000 */
[C---:B0-----:R-:W-:Y:S01]  /*3020*/  VIADD R9, R33.reuse, 0x4 ;  /* 0x0000000421097836 */ /* 0x041fe20000000000 */
[----:B-1----:R-:W0:Y:S01]  /*3030*/  SHFL.DOWN PT, R16, R15, 0x1, R38 ;  /* 0x082000000f107989 */ /* 0x002e2200000e0026 */
[----:B------:R-:W-:-:S04]  /*3040*/  ISETP.GE.AND P0, PT, R33, R38, PT ;  /* 0x000000262100720c */ /* 0x000fc80003f06270 */
[----:B0-----:R-:W-:Y:S02]  /*3050*/  SEL R16, R16, RZ, !P0 ;  /* 0x000000ff10107207 */ /* 0x001fe40004000000 */
[----:B------:R-:W-:-:S03]  /*3060*/  ISETP.GT.AND P0, PT, R19, R38, PT ;  /* 0x000000261300720c */ /* 0x000fc60003f04270 */
[----:B------:R-:W-:Y:S02]  /*3070*/  IMAD.IADD R17, R16, 0x1, R15 ;  /* 0x0000000110117824 */ /* 0x000fe400078e020f */
[----:B------:R-:W-:-:S03]  /*3080*/  VIADD R15, R33, 0x10 ;  /* 0x00000010210f7836 */ /* 0x000fc60000000000 */
[----:B------:R-:W0:Y:S02]  /*3090*/  SHFL.DOWN PT, R16, R17, 0x2, R38 ;  /* 0x0840000011107989 */ /* 0x000e2400000e0026 */
[-C--:B------:R-:W-:Y:S02]  /*30a0*/  ISETP.GT.AND P2, PT, R15, R38.reuse, PT ;  /* 0x000000260f00720c */ /* 0x080fe40003f44270 */
[----:B0-----:R-:W-:Y:S02]  /*30b0*/  SEL R16, R16, RZ, !P0 ;  /* 0x000000ff10107207 */ /* 0x001fe40004000000 */
[----:B------:R-:W-:Y:S01]  /*30c0*/  ISETP.GT.AND P0, PT, R9, R38, PT ;  /* 0x000000260900720c */ /* 0x000fe20003f04270 */
[----:B------:R-:W-:Y:S02]  /*30d0*/  VIADD R9, R33, 0x8 ;  /* 0x0000000821097836 */ /* 0x000fe40000000000 */
[----:B------:R-:W-:-:S05]  /*30e0*/  IMAD.IADD R19, R17, 0x1, R16 ;  /* 0x0000000111137824 */ /* 0x000fca00078e0210 */
[----:B------:R-:W0:Y:S02]  /*30f0*/  SHFL.DOWN PT, R16, R19, 0x4, R38 ;  /* 0x0880000013107989 */ /* 0x000e2400000e0026 */
[----:B0-----:R-:W-:Y:S02]  /*3100*/  SEL R16, R16, RZ, !P0 ;  /* 0x000000ff10107207 */ /* 0x001fe40004000000 */
[----:B------:R-:W-:Y:S02]  /*3110*/  ISETP.GT.AND P0, PT, R9, R38, PT ;  /* 0x000000260900720c */ /* 0x000fe40003f04270 */
[----:B------:R-:W0:Y:S01]  /*3120*/  LDC.64 R8, c[0x0][0x390] ;  /* 0x0000e400ff087b82 */ /* 0x000e220000000a00 */
[----:B------:R-:W-:-:S05]  /*3130*/  IMAD.IADD R37, R19, 0x1, R16 ;  /* 0x0000000113257824 */ /* 0x000fca00078e0210 */
[----:B------:R-:W1:Y:S01]  /*3140*/  SHFL.DOWN PT, R16, R37, 0x8, R38 ;  /* 0x0900000025107989 */ /* 0x000e6200000e0026 */
[----:B0-----:R-:W-:Y:S02]  /*3150*/  IADD3 R36, P3, PT, R8, 0x100, RZ ;  /* 0x0000010008247810 */ /* 0x001fe40007f7e0ff */
[----:B-1----:R-:W-:Y:S02]  /*3160*/  SEL R16, R16, RZ, !P0 ;  /* 0x000000ff10107207 */ /* 0x002fe40004000000 */
[----:B------:R-:W-:-:S03]  /*3170*/  ISETP.NE.AND P0, PT, R14, 0x65, PT ;  /* 0x000000650e00780c */ /* 0x000fc60003f05270 */
[----:B------:R-:W-:Y:S02]  /*3180*/  IMAD.IADD R17, R37, 0x1, R16 ;  /* 0x0000000125117824 */ /* 0x000fe400078e0210 */
[----:B------:R-:W-:-:S03]  /*3190*/  IMAD.X R37, RZ, RZ, R9, P3 ;  /* 0x000000ffff257224 */ /* 0x000fc600018e0609 */
[----:B------:R-:W0:Y:S05]  /*31a0*/  SHFL.DOWN PT, R16, R17, 0x10, R38 ;  /* 0x0a00000011107989 */ /* 0x000e2a00000e0026 */
[----:B------:R-:W-:Y:S02]  /*31b0*/  VOTE.ALL P0, P0 ;  /* 0x0000000000ff7806 */ /* 0x000fe40000000000 */
[----:B0-----:R-:W-:-:S05]  /*31c0*/  SEL R16, R16, RZ, !P2 ;  /* 0x000000ff10107207 */ /* 0x001fca0005000000 */
[----:B------:R-:W-:-:S07]  /*31d0*/  IMAD.IADD R19, R17, 0x1, R16 ;  /* 0x0000000111137824 */ /* 0x000fce00078e0210 */
.L_x_76:
[----:B------:R-:W-:Y:S05]  /*31e0*/  @!P0 BRA `(.L_x_25) ;  /* 0x0000000000e48947 */ /* 0x000fea0003800000 */
[----:B------:R-:W-:-:S07]  /*31f0*/  IMAD.MOV.U32 R38, RZ, RZ, 0x1de ;  /* 0x000001deff267424 */ /* 0x000fce00078e00ff */
.L_x_31:
        /* <DEDUP_REMOVED lines=10> */
.L_x_79:
[----:B------:R-:W-:Y:S05]  /*32a0*/  @!P0 BRA `(.L_x_27) ;  /* 0x0000000000248947 */ /* 0x000fea0003800000 */
[----:B------:R-:W-:-:S07]  /*32b0*/  IMAD.MOV.U32 R9, RZ, RZ, R38 ;  /* 0x000000ffff097224 */ /* 0x000fce00078e0026 */
.L_x_29:
[----:B------:R-:W-:Y:S05]  /*32c0*/  NANOSLEEP R9 ;  /* 0x000000090000735d */ /* 0x000fea0003800000 */
[----:B------:R-:W2:Y:S01]  /*32d0*/  LD.E.64.STRONG.GPU R14, desc[UR12][R16.64+-0x100] ;  /* 0xffff000c100e7980 */ /* 0x000ea2000c10fb00 */
[----:B------:R-:W-:Y:S01]  /*32e0*/  UMOV UR5, 0xffffffff ;  /* 0xffffffff00057882 */ /* 0x000fe20000000000 */
[----:B------:R-:W-:Y:S02]  /*32f0*/  SHF.R.U32.HI R9, RZ, 0x1, R9 ;  /* 0x00000001ff097819 */ /* 0x000fe40000011609 */
[----:B--2---:R-:W-:Y:S01]  /*3300*/  ISETP.NE.AND P0, PT, R14, 0x63, PT ;  /* 0x000000630e00780c */ /* 0x004fe20003f05270 */
[----:B------:R-:W-:-:S12]  /*3310*/  BRA.DIV UR5, `(.L_x_28) ;  /* 0x0000001a05d07947 */ /* 0x000fd8000b800000 */
[----:B------:R-:W-:-:S13]  /*3320*/  VOTE.ANY P0, !P0 ;  /* 0x0000000000ff7806 */ /* 0x000fda0004000100 */
.L_x_82:
[----:B------:R-:W-:Y:S05]  /*3330*/  @P0 BRA `(.L_x_29) ;  /* 0xfffffffc00e00947 */ /* 0x000fea000383ffff */
.L_x_27:
[----:B------:R-:W-:Y:S01]  /*3340*/  UMOV UR5, 0xffffffff ;  /* 0xffffffff00057882 */ /* 0x000fe20000000000 */
[----:B------:R-:W-:Y:S02]  /*3350*/  ISETP.NE.AND P0, PT, R14, 0x65, PT ;  /* 0x000000650e00780c */ /* 0x000fe40003f05270 */
[----:B------:R-:W-:Y:S11]  /*3360*/  BRA.DIV UR5, `(.L_x_30) ;  /* 0x0000001a05dc7947 */ /* 0x000ff6000b800000 */
[----:B------:R-:W-:Y:S01]  /*3370*/  VOTE.ANY R8, PT, !P0 ;  /* 0x0000000000087806 */ /* 0x000fe200040e0100 */
[----:B------:R-:W-:-:S03]  /*3380*/  VIADD R18, R18, 0xffffffe0 ;  /* 0xffffffe012127836 */ /* 0x000fc60000000000 */
[----:B------:R-:W-:-:S05]  /*3390*/  LOP3.LUT R8, R8, 0x80000000, R42, 0xec, !PT ;  /* 0x8000000008087812 */ /* 0x000fca00078eec2a */
[----:B------:R-:W-:-:S05]  /*33a0*/  VIADD R9, R8, 0xffffffff ;  /* 0xffffffff08097836 */ /* 0x000fca0000000000 */
[----:B------:R-:W-:Y:S01]  /*33b0*/  LOP3.LUT R9, R8, R9, RZ, 0xc, !PT ;  /* 0x0000000908097212 */ /* 0x000fe200078e0cff */
[----:B------:R-:W-:-:S05]  /*33c0*/  VIADD R8, R33, 0x2 ;  /* 0x0000000221087836 */ /* 0x000fca0000000000 */
[----:B------:R-:W0:Y:S02]  /*33d0*/  POPC R9, R9 ;  /* 0x0000000900097309 */ /* 0x000e240000000000 */
[----:B0-----:R-:W0:Y:S01]  /*33e0*/  SHFL.DOWN PT, R16, R15, 0x1, R9 ;  /* 0x082000000f107989 */ /* 0x001e2200000e0009 */
[----:B------:R-:W-:-:S04]  /*33f0*/  ISETP.GE.AND P0, PT, R33, R9, PT ;  /* 0x000000092100720c */ /* 0x000fc80003f06270 */
[----:B0-----:R-:W-:Y:S02]  /*3400*/  SEL R16, R16, RZ, !P0 ;  /* 0x000000ff10107207 */ /* 0x001fe40004000000 */
[----:B------:R-:W-:Y:S01]  /*3410*/  ISETP.GT.AND P0, PT, R8, R9, PT ;  /* 0x000000090800720c */ /* 0x000fe20003f04270 */
[----:B------:R-:W-:Y:S02]  /*3420*/  VIADD R8, R33, 0x4 ;  /* 0x0000000421087836 */ /* 0x000fe40000000000 */
[----:B------:R-:W-:-:S05]  /*3430*/  IMAD.IADD R44, R16, 0x1, R15 ;  /* 0x00000001102c7824 */ /* 0x000fca00078e020f */
[----:B------:R-:W0:Y:S02]  /*3440*/  SHFL.DOWN PT, R16, R44, 0x2, R9 ;  /* 0x084000002c107989 */ /* 0x000e2400000e0009 */
        /* <DEDUP_REMOVED lines=8> */
[----:B------:R-:W-:-:S03]  /*34d0*/  IMAD.IADD R45, R17, 0x1, R16 ;  /* 0x00000001112d7824 */ /* 0x000fc600078e0210 */
[----:B------:R-:W-:Y:S02]  /*34e0*/  ISETP.GT.AND P2, PT, R8, R9, PT ;  /* 0x000000090800720c */ /* 0x000fe40003f44270 */
        /* <DEDUP_REMOVED lines=8> */
.L_x_91:
[----:B------:R-:W-:Y:S05]  /*3570*/  @P0 BRA `(.L_x_31) ;  /* 0xfffffffc00200947 */ /* 0x000fea000383ffff */
.L_x_25:
        /* <DEDUP_REMOVED lines=15> */
.L_x_19:
[----:B------:R-:W-:Y:S05]  /*3670*/  WARPSYNC.ALL ;  /* 0x0000000000007948 */ /* 0x000fea0003800000 */
[----:B------:R-:W0:Y:S08]  /*3680*/  S2UR UR5, SR_CgaCtaId ;  /* 0x00000000000579c3 */ /* 0x000e300000008800 */
[----:B------:R-:W-:Y:S01]  /*3690*/  BAR.SYNC.DEFER_BLOCKING 0x0 ;  /* 0x0000000000007b1d */ /* 0x000fe20000010000 */
[----:B------:R-:W-:-:S05]  /*36a0*/  ISETP.NE.AND P0, PT, R43, RZ, PT ;  /* 0x000000ff2b00720c */ /* 0x000fca0003f05270 */
[----:B------:R-:W-:Y:S02]  /*36b0*/  UMOV UR4, 0x400 ;  /* 0x0000040000047882 */ /* 0x000fe40000000000 */
[----:B0-----:R-:W-:-:S09]  /*36c0*/  ULEA UR4, UR5, UR4, 0x18 ;  /* 0x0000000405047291 */ /* 0x001fd2000f8ec0ff */
[----:B------:R-:W0:Y:S02]  /*36d0*/  LDS R9, [UR4+0x54] ;  /* 0x00005404ff097984 */ /* 0x000e240008000800 */
[----:B0-----:R-:W-:-:S05]  /*36e0*/  SEL R9, R9, RZ, P0 ;  /* 0x000000ff09097207 */ /* 0x001fca0000000000 */
[----:B------:R-:W-:-:S07]  /*36f0*/  IMAD.IADD R36, R9, 0x1, R8 ;  /* 0x0000000109247824 */ /* 0x000fce00078e0208 */
.L_x_18:
[----:B------:R-:W-:Y:S01]  /*3700*/  IMAD.IADD R27, R27, 0x1, R36 ;  /* 0x000000011b1b7824 */ /* 0x000fe200078e0224 */
[----:B------:R-:W0:Y:S01]  /*3710*/  S2R R9, SR_LANEID ;  /* 0x0000000000097919 */ /* 0x000e220000000000 */
[----:B------:R-:W-:Y:S02]  /*3720*/  BAR.SYNC.DEFER_BLOCKING 0x0 ;  /* 0x0000000000007b1d */ /* 0x000fe40000010000 */
[----:B------:R-:W-:Y:S01]  /*3730*/  IMAD.IADD R26, R26, 0x1, R27 ;  /* 0x000000011a1a7824 */ /* 0x000fe200078e021b */
[----:B------:R-:W-:Y:S01]  /*3740*/  ISETP.NE.AND P0, PT, R43, RZ, PT ;  /* 0x000000ff2b00720c */ /* 0x000fe20003f05270 */
[----:B-1----:R-:W-:Y:S02]  /*3750*/  IMAD.U32 R12, RZ, RZ, UR7 ;  /* 0x00000007ff0c7e24 */ /* 0x002fe4000f8e00ff */
[----:B------:R-:W-:Y:S01]  /*3760*/  IMAD.IADD R25, R25, 0x1, R26 ;  /* 0x0000000119197824 */ /* 0x000fe200078e021a */
[----:B------:R-:W1:Y:S01]  /*3770*/  LDCU.64 UR8, c[0x0][0x388] ;  /* 0x00007100ff0877ac */ /* 0x000e620008000a00 */
[----:B------:R-:W2:Y:S02]  /*3780*/  S2R R10, SR_TID.X ;  /* 0x00000000000a7919 */ /* 0x000ea40000002100 */
[----:B------:R-:W-:-:S04]  /*3790*/  IMAD.IADD R32, R32, 0x1, R25 ;  /* 0x0000000120207824 */ /* 0x000fc800078e0219 */
[----:B------:R-:W-:-:S04]  /*37a0*/  IMAD.IADD R31, R31, 0x1, R32 ;  /* 0x000000011f1f7824 */ /* 0x000fc800078e0220 */
[----:B------:R-:W-:-:S04]  /*37b0*/  IMAD.IADD R30, R30, 0x1, R31 ;  /* 0x000000011e1e7824 */ /* 0x000fc800078e021f */
[----:B------:R-:W-:-:S04]  /*37c0*/  IMAD.IADD R29, R29, 0x1, R30 ;  /* 0x000000011d1d7824 */ /* 0x000fc800078e021e */
[----:B------:R-:W-:Y:S02]  /*37d0*/  IMAD.IADD R24, R24, 0x1, R29 ;  /* 0x0000000118187824 */ /* 0x000fe400078e021d */
[----:B0-----:R-:W-:Y:S02]  /*37e0*/  IMAD R8, R9, 0x48, R28 ;  /* 0x0000004809087824 */ /* 0x001fe400078e021c */
[----:B------:R-:W-:-:S03]  /*37f0*/  IMAD.IADD R23, R23, 0x1, R24 ;  /* 0x0000000117177824 */ /* 0x000fc600078e0218 */
[----:B------:R-:W-:Y:S01]  /*3800*/  STS [R8], R27 ;  /* 0x0000001b08007388 */ /* 0x000fe20000000800 */
[----:B------:R-:W-:-:S03]  /*3810*/  IMAD.IADD R22, R22, 0x1, R23 ;  /* 0x0000000116167824 */ /* 0x000fc600078e0217 */
[----:B------:R-:W-:Y:S01]  /*3820*/  STS [R8+0x4], R26 ;  /* 0x0000041a08007388 */ /* 0x000fe20000000800 */
        /* <DEDUP_REMOVED lines=17> */
[----:B------:R-:W-:Y:S04]  /*3940*/  STS [R8+0x28], R21 ;  /* 0x0000281508007388 */ /* 0x000fe80000000800 */
[----:B------:R-:W-:Y:S04]  /*3950*/  STS [R8+0x2c], R20 ;  /* 0x00002c1408007388 */ /* 0x000fe80000000800 */
[----:B------:R-:W-:Y:S04]  /*3960*/  STS [R8+0x30], R7 ;  /* 0x0000300708007388 */ /* 0x000fe80000000800 */
[----:B------:R-:W-:Y:S04]  /*3970*/  STS [R8+0x34], R6 ;  /* 0x0000340608007388 */ /* 0x000fe80000000800 */
[----:B------:R-:W-:Y:S04]  /*3980*/  STS [R8+0x38], R5 ;  /* 0x0000380508007388 */ /* 0x000fe80000000800 */
[----:B------:R-:W-:Y:S04]  /*3990*/  STS [R8+0x3c], R4 ;  /* 0x00003c0408007388 */ /* 0x000fe80000000800 */
[----:B------:R2:W-:Y:S04]  /*39a0*/  STS [R8+0x40], R3 ;  /* 0x0000400308007388 */ /* 0x0005e80000000800 */
[----:B------:R-:W-:Y:S04]  /*39b0*/  STS [R8+0x44], R9 ;  /* 0x0000440908007388 */ /* 0x000fe80000000800 */
[----:B------:R0:W-:Y:S01]  /*39c0*/  STS [R8+0x48], R0 ;  /* 0x0000480008007388 */ /* 0x0001e20000000800 */
[----:B------:R-:W-:-:S03]  /*39d0*/  NOP ;  /* 0x0000000000007918 */ /* 0x000fc60000000000 */
[----:B------:R-:W-:Y:S01]  /*39e0*/  LDS R35, [R28] ;  /* 0x000000001c237984 */ /* 0x000fe20000000800 */
[C---:B--2---:R-:W-:Y:S02]  /*39f0*/  LOP3.LUT R3, R10.reuse, 0x1f, RZ, 0xc0, !PT ;  /* 0x0000001f0a037812 */ /* 0x044fe400078ec0ff */
[----:B------:R-:W-:Y:S01]  /*3a00*/  LOP3.LUT R10, R10, 0x3e0, RZ, 0xc0, !PT ;  /* 0x000003e00a0a7812 */ /* 0x000fe200078ec0ff */
[----:B------:R-:W-:Y:S04]  /*3a10*/  LDS R37, [R28+0x80] ;  /* 0x000080001c257984 */ /* 0x000fe80000000800 */
[----:B------:R-:W-:Y:S01]  /*3a20*/  LDS R43, [R28+0x100] ;  /* 0x000100001c2b7984 */ /* 0x000fe20000000800 */
[----:B------:R-:W-:-:S03]  /*3a30*/  IMAD R10, R10, 0x13, R3 ;  /* 0x000000130a0a7824 */ /* 0x000fc600078e0203 */
[----:B------:R-:W-:Y:S04]  /*3a40*/  LDS R45, [R28+0x180] ;  /* 0x000180001c2d7984 */ /* 0x000fe80000000800 */
        /* <DEDUP_REMOVED lines=15> */
[----:B------:R-:W-:Y:S01]  /*3b40*/  @!P0 STS [UR4+0x7b80], R12 ;  /* 0x007b800cff008988 */ /* 0x000fe20008000804 */
[----:B------:R-:W-:Y:S01]  /*3b50*/  BAR.SYNC.DEFER_BLOCKING 0x0 ;  /* 0x0000000000007b1d */ /* 0x000fe20000010000 */
[----:B------:R-:W-:-:S05]  /*3b60*/  IADD3 R3, P0, PT, R10, UR10, RZ ;  /* 0x0000000a0a037c10 */ /* 0x000fca000ff1e0ff */
[----:B------:R-:W2:Y:S01]  /*3b70*/  S2R R2, SR_TID.X ;  /* 0x0000000000027919 */ /* 0x000ea20000002100 */
[----:B------:R-:W3:Y:S01]  /*3b80*/  LDS R0, [UR4+0x7b80] ;  /* 0x007b8004ff007984 */ /* 0x000ee20008000800 */
[C---:B--2---:R-:W-:Y:S02]  /*3b90*/  LOP3.LUT R4, R2.reuse, 0x3e0, RZ, 0xc0, !PT ;  /* 0x000003e002047812 */ /* 0x044fe400078ec0ff */
[----:B------:R-:W-:-:S05]  /*3ba0*/  LOP3.LUT R2, R2, 0x1f, RZ, 0xc0, !PT ;  /* 0x0000001f02027812 */ /* 0x000fca00078ec0ff */
[----:B------:R-:W-:Y:S02]  /*3bb0*/  IMAD R6, R4, 0x13, R2 ;  /* 0x0000001304067824 */ /* 0x000fe400078e0202 */
[----:B------:R-:W-:Y:S01]  /*3bc0*/  IMAD.X R4, RZ, RZ, UR11, P0 ;  /* 0x0000000bff047e24 */ /* 0x000fe200080e06ff */
[----:B-1----:R-:W-:Y:S01]  /*3bd0*/  LEA R2, P0, R3, UR8, 0x2 ;  /* 0x0000000803027c11 */ /* 0x002fe2000f8010ff */
[----:B0-----:R-:W-:-:S03]  /*3be0*/  VIADD R8, R6, 0x40 ;  /* 0x0000004006087836 */ /* 0x001fc60000000000 */
[----:B------:R-:W-:Y:S01]  /*3bf0*/  LEA.HI.X R3, R3, UR9, R4, 0x2, P0 ;  /* 0x0000000903037c11 */ /* 0x000fe200080f1404 */
[C---:B------:R-:W-:Y:S01]  /*3c00*/  VIADD R4, R6.reuse, 0x80 ;  /* 0x0000008006047836 */ /* 0x040fe20000000000 */
[-C--:B---3--:R-:W-:Y:S01]  /*3c10*/  ISETP.GE.AND P2, PT, R41, R0.reuse, PT ;  /* 0x000000002900720c */ /* 0x088fe20003f46270 */
[----:B------:R-:W-:Y:S01]  /*3c20*/  VIADD R41, R6, 0x60 ;  /* 0x0000006006297836 */ /* 0x000fe20000000000 */
[-C--:B------:R-:W-:Y:S01]  /*3c30*/  ISETP.GE.AND P3, PT, R8, R0.reuse, PT ;  /* 0x000000000800720c */ /* 0x080fe20003f66270 */
[----:B------:R-:W-:Y:S01]  /*3c40*/  VIADD R8, R6, 0xa0 ;  /* 0x000000a006087836 */ /* 0x000fe20000000000 */
[-C--:B------:R-:W-:Y:S02]  /*3c50*/  ISETP.GE.AND P1, PT, R10, R0.reuse, PT ;  /* 0x000000000a00720c */ /* 0x080fe40003f26270 */
[-C--:B------:R-:W-:Y:S01]  /*3c60*/  ISETP.GE.AND P4, PT, R41, R0.reuse, PT ;  /* 0x000000002900720c */ /* 0x080fe20003f86270 */
[----:B------:R-:W-:Y:S01]  /*3c70*/  VIADD R41, R6, 0xc0 ;  /* 0x000000c006297836 */ /* 0x000fe20000000000 */
[-C--:B------:R-:W-:Y:S01]  /*3c80*/  ISETP.GE.AND P5, PT, R4, R0.reuse, PT ;  /* 0x000000000400720c */ /* 0x080fe20003fa6270 */
[----:B------:R-:W-:Y:S01]  /*3c90*/  VIADD R4, R6, 0xe0 ;  /* 0x000000e006047836 */ /* 0x000fe20000000000 */
[----:B------:R-:W-:-:S02]  /*3ca0*/  ISETP.GE.AND P6, PT, R8, R0, PT ;  /* 0x000000000800720c */ /* 0x000fc40003fc6270 */
[-C--:B------:R-:W-:Y:S01]  /*3cb0*/  ISETP.GE.AND P0, PT, R41, R0.reuse, PT ;  /* 0x000000002900720c */ /* 0x080fe20003f06270 */
[----:B------:R-:W-:Y:S01]  /*3cc0*/  VIADD R41, R6, 0x140 ;  /* 0x0000014006297836 */ /* 0x000fe20000000000 */
[----:B------:R0:W-:Y:S01]  /*3cd0*/  @!P2 STG.E desc[UR12][R2.64+0x80], R37 ;  /* 0x000080250200a986 */ /* 0x0001e2000c10190c */
[----:B------:R-:W-:-:S03]  /*3ce0*/  ISETP.GE.AND P2, PT, R40, R0, PT ;  /* 0x000000002800720c */ /* 0x000fc60003f46270 */
[----:B------:R-:W-:Y:S01]  /*3cf0*/  @!P3 STG.E desc[UR12][R2.64+0x100], R43 ;  /* 0x0001002b0200b986 */ /* 0x000fe2000c10190c */
[-C--:B------:R-:W-:Y:S01]  /*3d00*/  ISETP.GE.AND P3, PT, R39, R0.reuse, PT ;  /* 0x000000002700720c */ /* 0x080fe20003f66270 */
[----:B------:R-:W-:Y:S02]  /*3d10*/  VIADD R39, R6, 0x160 ;  /* 0x0000016006277836 */ /* 0x000fe40000000000 */
[----:B------:R1:W-:Y:S01]  /*3d20*/  @!P1 STG.E desc[UR12][R2.64], R35 ;  /* 0x0000002302009986 */ /* 0x0003e2000c10190c */
[----:B------:R-:W-:-:S03]  /*3d30*/  ISETP.GE.AND P1, PT, R4, R0, PT ;  /* 0x000000000400720c */ /* 0x000fc60003f26270 */
[----:B------:R-:W-:Y:S01]  /*3d40*/  @!P4 STG.E desc[UR12][R2.64+0x180], R45 ;  /* 0x0001802d0200c986 */ /* 0x000fe2000c10190c */
[-C--:B------:R-:W-:Y:S01]  /*3d50*/  ISETP.GE.AND P4, PT, R41, R0.reuse, PT ;  /* 0x000000002900720c */ /* 0x080fe20003f86270 */
[C---:B0-----:R-:W-:Y:S02]  /*3d60*/  VIADD R37, R6.reuse, 0x1a0 ;  /* 0x000001a006257836 */ /* 0x041fe40000000000 */
[----:B------:R0:W-:Y:S01]  /*3d70*/  @!P5 STG.E desc[UR12][R2.64+0x200], R33 ;  /* 0x000200210200d986 */ /* 0x0001e2000c10190c */
[-C--:B------:R-:W-:Y:S01]  /*3d80*/  ISETP.GE.AND P5, PT, R39, R0.reuse, PT ;  /* 0x000000002700720c */ /* 0x080fe20003fa6270 */
[C---:B-1----:R-:W-:Y:S02]  /*3d90*/  VIADD R35, R6.reuse, 0x180 ;  /* 0x0000018006237836 */ /* 0x042fe40000000000 */
[----:B------:R1:W-:Y:S04]  /*3da0*/  @!P6 STG.E desc[UR12][R2.64+0x280], R31 ;  /* 0x0002801f0200e986 */ /* 0x0003e8000c10190c */
[----:B------:R2:W-:Y:S01]  /*3db0*/  @!P0 STG.E desc[UR12][R2.64+0x300], R29 ;  /* 0x0003001d02008986 */ /* 0x0005e2000c10190c */
[-C--:B------:R-:W-:Y:S01]  /*3dc0*/  ISETP.GE.AND P6, PT, R35, R0.reuse, PT ;  /* 0x000000002300720c */ /* 0x080fe20003fc6270 */
[C---:B------:R-:W-:Y:S01]  /*3dd0*/  VIADD R35, R6.reuse, 0x1c0 ;  /* 0x000001c006237836 */ /* 0x040fe20000000000 */
[-C--:B------:R-:W-:Y:S01]  /*3de0*/  ISETP.GE.AND P0, PT, R37, R0.reuse, PT ;  /* 0x000000002500720c */ /* 0x080fe20003f06270 */
[C---:B------:R-:W-:Y:S01]  /*3df0*/  VIADD R37, R6.reuse, 0x1e0 ;  /* 0x000001e006257836 */ /* 0x040fe20000000000 */
[----:B------:R2:W-:Y:S01]  /*3e00*/  @!P1 STG.E desc[UR12][R2.64+0x380], R27 ;  /* 0x0003801b02009986 */ /* 0x0005e2000c10190c */
[C---:B0-----:R-:W-:Y:S01]  /*3e10*/  VIADD R33, R6.reuse, 0x200 ;  /* 0x0000020006217836 */ /* 0x041fe20000000000 */
[-C--:B------:R-:W-:Y:S01]  /*3e20*/  ISETP.GE.AND P1, PT, R35, R0.reuse, PT ;  /* 0x000000002300720c */ /* 0x080fe20003f26270 */
[----:B-1----:R-:W-:Y:S01]  /*3e30*/  VIADD R31, R6, 0x220 ;  /* 0x00000220061f7836 */ /* 0x002fe20000000000 */
[----:B------:R2:W-:Y:S01]  /*3e40*/  @!P2 STG.E desc[UR12][R2.64+0x400], R25 ;  /* 0x000400190200a986 */ /* 0x0005e2000c10190c */
[----:B------:R-:W-:-:S03]  /*3e50*/  ISETP.GE.AND P2, PT, R37, R0, PT ;  /* 0x000000002500720c */ /* 0x000fc60003f46270 */
[----:B------:R2:W-:Y:S01]  /*3e60*/  @!P3 STG.E desc[UR12][R2.64+0x480], R19 ;  /* 0x000480130200b986 */ /* 0x0005e2000c10190c */
[----:B------:R-:W-:-:S03]  /*3e70*/  ISETP.GE.AND P3, PT, R33, R0, PT ;  /* 0x000000002100720c */ /* 0x000fc60003f66270 */
[----:B------:R2:W-:Y:S01]  /*3e80*/  @!P4 STG.E desc[UR12][R2.64+0x500], R21 ;  /* 0x000500150200c986 */ /* 0x0005e2000c10190c */
[----:B------:R-:W-:-:S03]  /*3e90*/  ISETP.GE.AND P4, PT, R31, R0, PT ;  /* 0x000000001f00720c */ /* 0x000fc60003f86270 */
[----:B------:R2:W-:Y:S01]  /*3ea0*/  @!P5 STG.E desc[UR12][R2.64+0x580], R17 ;  /* 0x000580110200d986 */ /* 0x0005e2000c10190c */
[----:B------:R-:W-:-:S03]  /*3eb0*/  ISETP.GE.AND P5, PT, R34, R0, PT ;  /* 0x000000002200720c */ /* 0x000fc60003fa6270 */
[----:B------:R2:W-:Y:S04]  /*3ec0*/  @!P6 STG.E desc[UR12][R2.64+0x600], R15 ;  /* 0x0006000f0200e986 */ /* 0x0005e8000c10190c */
[----:B------:R2:W-:Y:S04]  /*3ed0*/  @!P0 STG.E desc[UR12][R2.64+0x680], R13 ;  /* 0x0006800d02008986 */ /* 0x0005e8000c10190c */
[----:B------:R2:W-:Y:S04]  /*3ee0*/  @!P1 STG.E desc[UR12][R2.64+0x700], R11 ;  /* 0x0007000b02009986 */ /* 0x0005e8000c10190c */
[----:B------:R2:W-:Y:S04]  /*3ef0*/  @!P2 STG.E desc[UR12][R2.64+0x780], R9 ;  /* 0x000780090200a986 */ /* 0x0005e8000c10190c */
[----:B------:R2:W-:Y:S04]  /*3f00*/  @!P3 STG.E desc[UR12][R2.64+0x800], R7 ;  /* 0x000800070200b986 */ /* 0x0005e8000c10190c */
[----:B------:R2:W-:Y:S01]  /*3f10*/  @!P4 STG.E desc[UR12][R2.64+0x880], R5 ;  /* 0x000880050200c986 */ /* 0x0005e2000c10190c */
[----:B------:R-:W-:Y:S05]  /*3f20*/  @P5 EXIT ;  /* 0x000000000000594d */ /* 0x000fea0003800000 */
[----:B------:R-:W-:Y:S01]  /*3f30*/  STG.E desc[UR12][R2.64+0x900], R23 ;  /* 0x0009001702007986 */ /* 0x000fe2000c10190c */
[----:B------:R-:W-:Y:S05]  /*3f40*/  EXIT ;  /* 0x000000000000794d */ /* 0x000fea0003800000 */
.L_x_5:
[----:B------:R-:W-:Y:S01]  /*3f50*/  BSSY B1, `(.L_x_32) ;  /* 0x0000006000017945 */ /* 0x000fe20003800000 */
[----:B------:R-:W-:Y:S01]  /*3f60*/  PLOP3.LUT P0, PT, P0, PT, PT, 0x8, 0x80 ;  /* 0x000000000080781c */ /* 0x000fe2000070e170 */
[----:B------:R-:W-:-:S12]  /*3f70*/  IMAD.MOV.U32 R8, RZ, RZ, -0x1 ;  /* 0xffffffffff087424 */ /* 0x000fd800078e00ff */
[----:B------:R-:W-:Y:S05]  /*3f80*/  WARPSYNC.COLLECTIVE R8, `(.L_x_33) ;  /* 0x0000000008087348 */ /* 0x000fea0003c00000 */
[----:B------:R-:W-:Y:S01]  /*3f90*/  VOTE.ANY P0, P0 ;  /* 0x0000000000ff7806 */ /* 0x000fe20000000100 */
[----:B------:R-:W-:-:S12]  /*3fa0*/  ENDCOLLECTIVE ;  /* 0x000000000000791b */ /* 0x000fd80003800000 */
.L_x_33:
[----:B------:R-:W-:Y:S05]  /*3fb0*/  BSYNC B1 ;  /* 0x0000000000017941 */ /* 0x000fea0003800000 */
.L_x_32:
[----:B------:R-:W-:Y:S05]  /*3fc0*/  BRA `(.L_x_34) ;  /* 0xffffffcc00f87947 */ /* 0x000fea000383ffff */
.L_x_7:
[----:B------:R-:W-:Y:S01]  /*3fd0*/  BSSY B1, `(.L_x_35) ;  /* 0x0000006000017945 */ /* 0x000fe20003800000 */
[----:B------:R-:W-:Y:S01]  /*3fe0*/  PLOP3.LUT P0, PT, P0, PT, PT, 0x8, 0x80 ;  /* 0x000000000080781c */ /* 0x000fe2000070e170 */
[----:B------:R-:W-:-:S12]  /*3ff0*/  IMAD.MOV.U32 R8, RZ, RZ, -0x1 ;  /* 0xffffffffff087424 */ /* 0x000fd800078e00ff */
[----:B------:R-:W-:Y:S05]  /*4000*/  WARPSYNC.COLLECTIVE R8, `(.L_x_36) ;  /* 0x0000000008087348 */ /* 0x000fea0003c00000 */
[----:B------:R-:W-:Y:S01]  /*4010*/  VOTE.ANY P0, P0 ;  /* 0x0000000000ff7806 */ /* 0x000fe20000000100 */
[----:B------:R-:W-:-:S12]  /*4020*/  ENDCOLLECTIVE ;  /* 0x000000000000791b */ /* 0x000fd80003800000 */
.L_x_36:
[----:B------:R-:W-:Y:S05]  /*4030*/  BSYNC B1 ;  /* 0x0000000000017941 */ /* 0x000fea0003800000 */
.L_x_35:
[----:B------:R-:W-:Y:S05]  /*4040*/  BRA `(.L_x_37) ;  /* 0xffffffcc00fc7947 */ /* 0x000fea000383ffff */
.L_x_9:
[----:B------:R-:W0:Y:S01]  /*4050*/  S2R R45, SR_GEMASK ;  /* 0x00000000002d7919 */ /* 0x000e220000003c00 */
[----:B------:R-:W-:Y:S01]  /*4060*/  BSSY B1, `(.L_x_38) ;  /* 0x0000007000017945 */ /* 0x000fe20003800000 */
[----:B------:R-:W-:Y:S01]  /*4070*/  ISETP.NE.AND P0, PT, R14, 0x65, PT ;  /* 0x000000650e00780c */ /* 0x000fe20003f05270 */
[----:B------:R-:W-:Y:S01]  /*4080*/  IMAD.MOV.U32 R8, RZ, RZ, -0x1 ;  /* 0xffffffffff087424 */ /* 0x000fe200078e00ff */
[----:B------:R-:W-:-:S13]  /*4090*/  PLOP3.LUT P2, PT, P2, PT, PT, 0x8, 0x80 ;  /* 0x000000000080781c */ /* 0x000fda000174e170 */
[----:B0-----:R-:W-:Y:S05]  /*40a0*/  WARPSYNC.COLLECTIVE R8, `(.L_x_39) ;  /* 0x0000000008087348 */ /* 0x001fea0003c00000 */
[----:B------:R-:W-:Y:S01]  /*40b0*/  VOTE.ANY R8, PT, P2 ;  /* 0x0000000000087806 */ /* 0x000fe200010e0100 */
[----:B0-----:R-:W-:Y:S06]  /*40c0*/  ENDCOLLECTIVE ;  /* 0x000000000000791b */ /* 0x001fec0003800000 */
.L_x_39:
[----:B------:R-:W-:Y:S05]  /*40d0*/  BSYNC B1 ;  /* 0x0000000000017941 */ /* 0x000fea0003800000 */
.L_x_38:
[----:B------:R-:W-:Y:S01]  /*40e0*/  LOP3.LUT R8, R8, 0x80000000, R45, 0xec, !PT ;  /* 0x8000000008087812 */ /* 0x000fe200078eec2d */
[----:B------:R-:W-:Y:S02]  /*40f0*/  IMAD.MOV.U32 R10, RZ, RZ, 0x1 ;  /* 0x00000001ff0a7424 */ /* 0x000fe400078e00ff */
[----:B------:R-:W-:Y:S02]  /*4100*/  VIADD R33, R44, 0x2 ;  /* 0x000000022c217836 */ /* 0x000fe40000000000 */
[----:B------:R-:W-:Y:S02]  /*4110*/  VIADD R9, R8, 0xffffffff ;  /* 0xffffffff08097836 */ /* 0x000fe40000000000 */
[C---:B------:R-:W-:Y:S02]  /*4120*/  VIADD R32, R44.reuse, 0x4 ;  /* 0x000000042c207836 */ /* 0x040fe40000000000 */
[----:B------:R-:W-:Y:S01]  /*4130*/  VIADD R19, R44, 0x8 ;  /* 0x000000082c137836 */ /* 0x000fe20000000000 */
[----:B------:R-:W-:Y:S01]  /*4140*/  LOP3.LUT R38, R8, R9, RZ, 0xc, !PT ;  /* 0x0000000908267212 */ /* 0x000fe200078e0cff */
[----:B------:R-:W-:-:S02]  /*4150*/  IMAD.MOV.U32 R8, RZ, RZ, -0x1 ;  /* 0xffffffffff087424 */ /* 0x000fc400078e00ff */
[----:B------:R-:W-:-:S03]  /*4160*/  VIADD R34, R44, 0x10 ;  /* 0x000000102c227836 */ /* 0x000fc60000000000 */
[----:B------:R-:W0:Y:S02]  /*4170*/  POPC R38, R38 ;  /* 0x0000002600267309 */ /* 0x000e240000000000 */
[----:B0-----:R-:W-:-:S07]  /*4180*/  IMAD.MOV.U32 R9, RZ, RZ, R38 ;  /* 0x000000ffff097224 */ /* 0x001fce00078e0026 */
[----:B------:R-:W-:Y:S05]  /*4190*/  WARPSYNC.COLLECTIVE R8, `(.L_x_40) ;  /* 0x0000000008087348 */ /* 0x000fea0003c00000 */
[----:B------:R0:W1:Y:S02]  /*41a0*/  SHFL.DOWN P2, R16, R15, R10, R9 ;  /* 0x0800000a0f107389 */ /* 0x0000640000040009 */
[----:B01----:R-:W-:Y:S05]  /*41b0*/  ENDCOLLECTIVE ;  /* 0x000000000000791b */ /* 0x003fea0003800000 */
.L_x_40:
[----:B------:R-:W-:Y:S01]  /*41c0*/  IMAD.MOV.U32 R10, RZ, RZ, 0x2 ;  /* 0x00000002ff0a7424 */ /* 0x000fe200078e00ff */
[----:B------:R-:W-:-:S04]  /*41d0*/  ISETP.GE.AND P2, PT, R44, R38, PT ;  /* 0x000000262c00720c */ /* 0x000fc80003f46270 */
[----:B------:R-:W-:-:S05]  /*41e0*/  SEL R16, R16, RZ, !P2 ;  /* 0x000000ff10107207 */ /* 0x000fca0005000000 */
[----:B------:R-:W-:-:S04]  /*41f0*/  IMAD.IADD R17, R16, 0x1, R15 ;  /* 0x0000000110117824 */ /* 0x000fc800078e020f */
[----:B------:R-:W-:-:S07]  /*4200*/  IMAD.MOV.U32 R15, RZ, RZ, R17 ;  /* 0x000000ffff0f7224 */ /* 0x000fce00078e0011 */
[----:B------:R-:W-:Y:S05]  /*4210*/  WARPSYNC.COLLECTIVE R8, `(.L_x_41) ;  /* 0x0000000008087348 */ /* 0x000fea0003c00000 */
[----:B------:R0:W1:Y:S02]  /*4220*/  SHFL.DOWN P2, R16, R15, R10, R9 ;  /* 0x0800000a0f107389 */ /* 0x0000640000040009 */
[----:B01----:R-:W-:Y:S05]  /*4230*/  ENDCOLLECTIVE ;  /* 0x000000000000791b */ /* 0x003fea0003800000 */
.L_x_41:
[----:B------:R-:W-:Y:S01]  /*4240*/  IMAD.MOV.U32 R10, RZ, RZ, 0x4 ;  /* 0x00000004ff0a7424 */ /* 0x000fe200078e00ff */
[----:B------:R-:W-:-:S04]  /*4250*/  ISETP.GT.AND P2, PT, R33, R38, PT ;  /* 0x000000262100720c */ /* 0x000fc80003f44270 */
[----:B------:R-:W-:-:S05]  /*4260*/  SEL R16, R16, RZ, !P2 ;  /* 0x000000ff10107207 */ /* 0x000fca0005000000 */
[----:B------:R-:W-:-:S04]  /*4270*/  IMAD.IADD R35, R17, 0x1, R16 ;  /* 0x0000000111237824 */ /* 0x000fc800078e0210 */
[----:B------:R-:W-:-:S07]  /*4280*/  IMAD.MOV.U32 R15, RZ, RZ, R35 ;  /* 0x000000ffff0f7224 */ /* 0x000fce00078e0023 */
[----:B------:R-:W-:Y:S05]  /*4290*/  WARPSYNC.COLLECTIVE R8, `(.L_x_42) ;  /* 0x0000000008087348 */ /* 0x000fea0003c00000 */
[----:B------:R0:W1:Y:S02]  /*42a0*/  SHFL.DOWN P2, R16, R15, R10, R9 ;  /* 0x0800000a0f107389 */ /* 0x0000640000040009 */
[----:B01----:R-:W-:Y:S05]  /*42b0*/  ENDCOLLECTIVE ;  /* 0x000000000000791b */ /* 0x003fea0003800000 */
.L_x_42:
        /* <DEDUP_REMOVED lines=8> */
.L_x_43:
        /* <DEDUP_REMOVED lines=8> */
.L_x_44:
[----:B------:R-:W0:Y:S01]  /*43c0*/  LDC.64 R8, c[0x0][0x390] ;  /* 0x0000e400ff087b82 */ /* 0x000e220000000a00 */
[----:B------:R-:W-:-:S04]  /*43d0*/  ISETP.GT.AND P2, PT, R34, R38, PT ;  /* 0x000000262200720c */ /* 0x000fc80003f44270 */
[----:B------:R-:W-:-:S05]  /*43e0*/  SEL R16, R16, RZ, !P2 ;  /* 0x000000ff10107207 */ /* 0x000fca0005000000 */
[----:B------:R-:W-:Y:S01]  /*43f0*/  IMAD.IADD R36, R17, 0x1, R16 ;  /* 0x0000000111247824 */ /* 0x000fe200078e0210 */
[----:B0-----:R-:W-:Y:S01]  /*4400*/  IADD3 R35, P2, PT, R8, 0x100, RZ ;  /* 0x0000010008237810 */ /* 0x001fe20007f5e0ff */
[----:B------:R-:W-:-:S04]  /*4410*/  IMAD.MOV.U32 R8, RZ, RZ, -0x1 ;  /* 0xffffffffff087424 */ /* 0x000fc800078e00ff */
[----:B------:R-:W-:-:S08]  /*4420*/  IMAD.X R37, RZ, RZ, R9, P2 ;  /* 0x000000ffff257224 */ /* 0x000fd000010e0609 */
[----:B------:R-:W-:Y:S05]  /*4430*/  WARPSYNC.COLLECTIVE R8, `(.L_x_45) ;  /* 0x0000000008087348 */ /* 0x000fea0003c00000 */
[----:B------:R-:W-:Y:S01]  /*4440*/  VOTE.ALL P0, P0 ;  /* 0x0000000000ff7806 */ /* 0x000fe20000000000 */
[----:B------:R-:W-:-:S12]  /*4450*/  ENDCOLLECTIVE ;  /* 0x000000000000791b */ /* 0x000fd80003800000 */
.L_x_45:
[----:B------:R-:W-:Y:S05]  /*4460*/  BRA `(.L_x_46) ;  /* 0xffffffcc00907947 */ /* 0x000fea000383ffff */
.L_x_11:
[----:B------:R-:W-:Y:S01]  /*4470*/  BSSY B1, `(.L_x_47) ;  /* 0x0000006000017945 */ /* 0x000fe20003800000 */
[----:B------:R-:W-:Y:S01]  /*4480*/  PLOP3.LUT P0, PT, P0, PT, PT, 0x8, 0x80 ;  /* 0x000000000080781c */ /* 0x000fe2000070e170 */
[----:B------:R-:W-:-:S12]  /*4490*/  IMAD.MOV.U32 R8, RZ, RZ, -0x1 ;  /* 0xffffffffff087424 */ /* 0x000fd800078e00ff */
[----:B------:R-:W-:Y:S05]  /*44a0*/  WARPSYNC.COLLECTIVE R8, `(.L_x_48) ;  /* 0x0000000008087348 */ /* 0x000fea0003c00000 */
[----:B------:R-:W-:Y:S01]  /*44b0*/  VOTE.ANY P0, P0 ;  /* 0x0000000000ff7806 */ /* 0x000fe20000000100 */
[----:B------:R-:W-:-:S12]  /*44c0*/  ENDCOLLECTIVE ;  /* 0x000000000000791b */ /* 0x000fd80003800000 */
.L_x_48:
[----:B------:R-:W-:Y:S05]  /*44d0*/  BSYNC B1 ;  /* 0x0000000000017941 */ /* 0x000fea0003800000 */
.L_x_47:
[----:B------:R-:W-:Y:S05]  /*44e0*/  BRA `(.L_x_49) ;  /* 0xffffffcc00a07947 */ /* 0x000fea000383ffff */
.L_x_13:
[----:B------:R-:W-:Y:S01]  /*44f0*/  BSSY B1, `(.L_x_50) ;  /* 0x0000006000017945 */ /* 0x000fe20003800000 */
[----:B------:R-:W-:Y:S01]  /*4500*/  PLOP3.LUT P0, PT, P0, PT, PT, 0x8, 0x80 ;  /* 0x000000000080781c */ /* 0x000fe2000070e170 */
[----:B------:R-:W-:-:S12]  /*4510*/  IMAD.MOV.U32 R8, RZ, RZ, -0x1 ;  /* 0xffffffffff087424 */ /* 0x000fd800078e00ff */
[----:B------:R-:W-:Y:S05]  /*4520*/  WARPSYNC.COLLECTIVE R8, `(.L_x_51) ;  /* 0x0000000008087348 */ /* 0x000fea0003c00000 */
[----:B------:R-:W-:Y:S01]  /*4530*/  VOTE.ANY P0, P0 ;  /* 0x0000000000ff7806 */ /* 0x000fe20000000100 */
[----:B------:R-:W-:-:S12]  /*4540*/  ENDCOLLECTIVE ;  /* 0x000000000000791b */ /* 0x000fd80003800000 */
.L_x_51:
[----:B------:R-:W-:Y:S05]  /*4550*/  BSYNC B1 ;  /* 0x0000000000017941 */ /* 0x000fea0003800000 */
.L_x_50:
[----:B------:R-:W-:Y:S05]  /*4560*/  BRA `(.L_x_52) ;  /* 0xffffffcc00a47947 */ /* 0x000fea000383ffff */
.L_x_15:
[----:B------:R-:W-:Y:S01]  /*4570*/  BSSY B1, `(.L_x_53) ;  /* 0x0000006000017945 */ /* 0x000fe20003800000 */
[----:B------:R-:W-:Y:S01]  /*4580*/  PLOP3.LUT P2, PT, P0, PT, PT, 0x8, 0x80 ;  /* 0x000000000080781c */ /* 0x000fe2000074e170 */
[----:B------:R-:W-:-:S12]  /*4590*/  IMAD.MOV.U32 R8, RZ, RZ, -0x1 ;  /* 0xffffffffff087424 */ /* 0x000fd800078e00ff */
[----:B------:R-:W-:Y:S05]  /*45a0*/  WARPSYNC.COLLECTIVE R8, `(.L_x_54) ;  /* 0x0000000008087348 */ /* 0x000fea0003c00000 */
[----:B------:R-:W-:Y:S01]  /*45b0*/  VOTE.ANY R8, PT, P2 ;  /* 0x0000000000087806 */ /* 0x000fe200010e0100 */
[----:B------:R-:W-:Y:S06]  /*45c0*/  ENDCOLLECTIVE ;  /* 0x000000000000791b */ /* 0x000fec0003800000 */
.L_x_54:
[----:B------:R-:W-:Y:S05]  /*45d0*/  BSYNC B1 ;  /* 0x0000000000017941 */ /* 0x000fea0003800000 */
.L_x_53:
[----:B------:R-:W-:Y:S01]  /*45e0*/  LOP3.LUT R8, R8, 0x80000000, R45, 0xec, !PT ;  /* 0x8000000008087812 */ /* 0x000fe200078eec2d */
[----:B------:R-:W-:Y:S02]  /*45f0*/  IMAD.MOV.U32 R10, RZ, RZ, 0x1 ;  /* 0x00000001ff0a7424 */ /* 0x000fe400078e00ff */
[----:B------:R-:W-:Y:S02]  /*4600*/  VIADD R18, R18, 0xffffffe0 ;  /* 0xffffffe012127836 */ /* 0x000fe40000000000 */
[----:B------:R-:W-:-:S05]  /*4610*/  VIADD R9, R8, 0xffffffff ;  /* 0xffffffff08097836 */ /* 0x000fca0000000000 */
[----:B------:R-:W-:Y:S01]  /*4620*/  LOP3.LUT R17, R8, R9, RZ, 0xc, !PT ;  /* 0x0000000908117212 */ /* 0x000fe200078e0cff */
[----:B------:R-:W-:-:S03]  /*4630*/  IMAD.MOV.U32 R8, RZ, RZ, -0x1 ;  /* 0xffffffffff087424 */ /* 0x000fc600078e00ff */
[----:B------:R0:W1:Y:S04]  /*4640*/  POPC R9, R17 ;  /* 0x0000001100097309 */ /* 0x0000680000000000 */
[----:B01----:R-:W-:Y:S05]  /*4650*/  WARPSYNC.COLLECTIVE R8, `(.L_x_55) ;  /* 0x0000000008087348 */ /* 0x003fea0003c00000 */
[----:B-1----:R1:W2:Y:S02]  /*4660*/  SHFL.DOWN P2, R16, R15, R10, R9 ;  /* 0x0800000a0f107389 */ /* 0x0022a40000040009 */
[----:B012---:R-:W-:Y:S05]  /*4670*/  ENDCOLLECTIVE ;  /* 0x000000000000791b */ /* 0x007fea0003800000 */
.L_x_55:
[----:B------:R-:W-:Y:S01]  /*4680*/  ISETP.GE.AND P0, PT, R44, R9, PT ;  /* 0x000000092c00720c */ /* 0x000fe20003f06270 */
[----:B------:R-:W-:-:S03]  /*4690*/  IMAD.MOV.U32 R10, RZ, RZ, 0x2 ;  /* 0x00000002ff0a7424 */ /* 0x000fc600078e00ff */
[----:B------:R-:W-:Y:S02]  /*46a0*/  SEL R16, R16, RZ, !P0 ;  /* 0x000000ff10107207 */ /* 0x000fe40004000000 */
[----:B------:R-:W-:-:S03]  /*46b0*/  ISETP.GT.AND P0, PT, R33, R9, PT ;  /* 0x000000092100720c */ /* 0x000fc60003f04270 */
[----:B------:R-:W-:-:S10]  /*46c0*/  IMAD.IADD R15, R16, 0x1, R15 ;  /* 0x00000001100f7824 */ /* 0x000fd400078e020f */
[----:B------:R-:W-:Y:S05]  /*46d0*/  WARPSYNC.COLLECTIVE R8, `(.L_x_56) ;  /* 0x0000000008087348 */ /* 0x000fea0003c00000 */
[----:B------:R0:W1:Y:S02]  /*46e0*/  SHFL.DOWN P2, R16, R15, R10, R9 ;  /* 0x0800000a0f107389 */ /* 0x0000640000040009 */
[----:B01----:R-:W-:Y:S05]  /*46f0*/  ENDCOLLECTIVE ;  /* 0x000000000000791b */ /* 0x003fea0003800000 */
.L_x_56:
[----:B------:R-:W-:Y:S01]  /*4700*/  IMAD.MOV.U32 R10, RZ, RZ, 0x4 ;  /* 0x00000004ff0a7424 */ /* 0x000fe200078e00ff */
[----:B------:R-:W-:Y:S02]  /*4710*/  SEL R16, R16, RZ, !P0 ;  /* 0x000000ff10107207 */ /* 0x000fe40004000000 */
[----:B------:R-:W-:-:S03]  /*4720*/  ISETP.GT.AND P0, PT, R32, R9, PT ;  /* 0x000000092000720c */ /* 0x000fc60003f04270 */
[----:B------:R-:W-:-:S10]  /*4730*/  IMAD.IADD R15, R15, 0x1, R16 ;  /* 0x000000010f0f7824 */ /* 0x000fd400078e0210 */
[----:B------:R-:W-:Y:S05]  /*4740*/  WARPSYNC.COLLECTIVE R8, `(.L_x_57) ;  /* 0x0000000008087348 */ /* 0x000fea0003c00000 */
[----:B------:R0:W1:Y:S02]  /*4750*/  SHFL.DOWN P2, R16, R15, R10, R9 ;  /* 0x0800000a0f107389 */ /* 0x0000640000040009 */
[----:B01----:R-:W-:Y:S05]  /*4760*/  ENDCOLLECTIVE ;  /* 0x000000000000791b */ /* 0x003fea0003800000 */
.L_x_57:
[----:B------:R-:W-:Y:S01]  /*4770*/  IMAD.MOV.U32 R10, RZ, RZ, 0x8 ;  /* 0x00000008ff0a7424 */ /* 0x000fe200078e00ff */
[----:B------:R-:W-:Y:S02]  /*4780*/  SEL R16, R16, RZ, !P0 ;  /* 0x000000ff10107207 */ /* 0x000fe40004000000 */
[----:B------:R-:W-:-:S03]  /*4790*/  ISETP.GT.AND P0, PT, R19, R9, PT ;  /* 0x000000091300720c */ /* 0x000fc60003f04270 */
[----:B------:R-:W-:-:S10]  /*47a0*/  IMAD.IADD R15, R15, 0x1, R16 ;  /* 0x000000010f0f7824 */ /* 0x000fd400078e0210 */
[----:B------:R-:W-:Y:S05]  /*47b0*/  WARPSYNC.COLLECTIVE R8, `(.L_x_58) ;  /* 0x0000000008087348 */ /* 0x000fea0003c00000 */
[----:B------:R0:W1:Y:S02]  /*47c0*/  SHFL.DOWN P2, R16, R15, R10, R9 ;  /* 0x0800000a0f107389 */ /* 0x0000640000040009 */
[----:B01----:R-:W-:Y:S05]  /*47d0*/  ENDCOLLECTIVE ;  /* 0x000000000000791b */ /* 0x003fea0003800000 */
.L_x_58:
[----:B------:R-:W-:Y:S01]  /*47e0*/  IMAD.MOV.U32 R10, RZ, RZ, 0x10 ;  /* 0x00000010ff0a7424 */ /* 0x000fe200078e00ff */
[----:B------:R-:W-:Y:S02]  /*47f0*/  SEL R16, R16, RZ, !P0 ;  /* 0x000000ff10107207 */ /* 0x000fe40004000000 */
[----:B------:R-:W-:-:S03]  /*4800*/  ISETP.GT.AND P0, PT, R34, R9, PT ;  /* 0x000000092200720c */ /* 0x000fc60003f04270 */
[----:B------:R-:W-:-:S10]  /*4810*/  IMAD.IADD R15, R15, 0x1, R16 ;  /* 0x000000010f0f7824 */ /* 0x000fd400078e0210 */
[----:B------:R-:W-:Y:S05]  /*4820*/  WARPSYNC.COLLECTIVE R8, `(.L_x_59) ;  /* 0x0000000008087348 */ /* 0x000fea0003c00000 */
[----:B------:R0:W1:Y:S02]  /*4830*/  SHFL.DOWN P2, R16, R15, R10, R9 ;  /* 0x0800000a0f107389 */ /* 0x0000640000040009 */
[----:B01----:R-:W-:Y:S05]  /*4840*/  ENDCOLLECTIVE ;  /* 0x000000000000791b */ /* 0x003fea0003800000 */
.L_x_59:
[----:B------:R-:W-:Y:S02]  /*4850*/  SEL R16, R16, RZ, !P0 ;  /* 0x000000ff10107207 */ /* 0x000fe40004000000 */
[----:B------:R-:W-:Y:S02]  /*4860*/  ISETP.NE.AND P0, PT, R14, 0x65, PT ;  /* 0x000000650e00780c */ /* 0x000fe40003f05270 */
[----:B------:R-:W-:-:S11]  /*4870*/  IADD3 R36, PT, PT, R15, R16, R36 ;  /* 0x000000100f247210 */ /* 0x000fd60007ffe024 */
[----:B------:R-:W-:Y:S05]  /*4880*/  WARPSYNC.COLLECTIVE R8, `(.L_x_60) ;  /* 0x0000000008087348 */ /* 0x000fea0003c00000 */
[----:B------:R-:W-:Y:S01]  /*4890*/  VOTE.ALL P0, P0 ;  /* 0x0000000000ff7806 */ /* 0x000fe20000000000 */
[----:B------:R-:W-:-:S12]  /*48a0*/  ENDCOLLECTIVE ;  /* 0x000000000000791b */ /* 0x000fd80003800000 */
.L_x_60:
[----:B------:R-:W-:Y:S05]  /*48b0*/  BRA `(.L_x_61) ;  /* 0xffffffcc00507947 */ /* 0x000fea000383ffff */
.L_x_20:
[----:B------:R-:W-:Y:S01]  /*48c0*/  BSSY B0, `(.L_x_62) ;  /* 0x0000006000007945 */ /* 0x000fe20003800000 */
[----:B------:R-:W-:Y:S01]  /*48d0*/  PLOP3.LUT P0, PT, P0, PT, PT, 0x8, 0x80 ;  /* 0x000000000080781c */ /* 0x000fe2000070e170 */
[----:B------:R-:W-:-:S12]  /*48e0*/  IMAD.MOV.U32 R8, RZ, RZ, -0x1 ;  /* 0xffffffffff087424 */ /* 0x000fd800078e00ff */
[----:B------:R-:W-:Y:S05]  /*48f0*/  WARPSYNC.COLLECTIVE R8, `(.L_x_63) ;  /* 0x0000000008087348 */ /* 0x000fea0003c00000 */
[----:B------:R-:W-:Y:S01]  /*4900*/  VOTE.ANY P0, P0 ;  /* 0x0000000000ff7806 */ /* 0x000fe20000000100 */
[----:B------:R-:W-:-:S12]  /*4910*/  ENDCOLLECTIVE ;  /* 0x000000000000791b */ /* 0x000fd80003800000 */
.L_x_63:
[----:B------:R-:W-:Y:S05]  /*4920*/  BSYNC B0 ;  /* 0x0000000000007941 */ /* 0x000fea0003800000 */
.L_x_62:
[----:B------:R-:W-:Y:S05]  /*4930*/  BRA `(.L_x_64) ;  /* 0xffffffe400687947 */ /* 0x000fea000383ffff */
.L_x_22:
[----:B------:R-:W-:Y:S01]  /*4940*/  BSSY B0, `(.L_x_65) ;  /* 0x0000006000007945 */ /* 0x000fe20003800000 */
[----:B------:R-:W-:Y:S01]  /*4950*/  PLOP3.LUT P0, PT, P0, PT, PT, 0x8, 0x80 ;  /* 0x000000000080781c */ /* 0x000fe2000070e170 */
[----:B------:R-:W-:-:S12]  /*4960*/  IMAD.MOV.U32 R8, RZ, RZ, -0x1 ;  /* 0xffffffffff087424 */ /* 0x000fd800078e00ff */
[----:B------:R-:W-:Y:S05]  /*4970*/  WARPSYNC.COLLECTIVE R8, `(.L_x_66) ;  /* 0x0000000008087348 */ /* 0x000fea0003c00000 */
[----:B------:R-:W-:Y:S01]  /*4980*/  VOTE.ANY P0, P0 ;  /* 0x0000000000ff7806 */ /* 0x000fe20000000100 */
[----:B------:R-:W-:-:S12]  /*4990*/  ENDCOLLECTIVE ;  /* 0x000000000000791b */ /* 0x000fd80003800000 */
.L_x_66:
[----:B------:R-:W-:Y:S05]  /*49a0*/  BSYNC B0 ;  /* 0x0000000000007941 */ /* 0x000fea0003800000 */
.L_x_65:
[----:B------:R-:W-:Y:S05]  /*49b0*/  BRA `(.L_x_67) ;  /* 0xffffffe4006c7947 */ /* 0x000fea000383ffff */
.L_x_24:
        /* <DEDUP_REMOVED lines=8> */
.L_x_69:
[----:B------:R-:W-:Y:S05]  /*4a40*/  BSYNC B0 ;  /* 0x0000000000007941 */ /* 0x000fea0003800000 */
.L_x_68:
[----:B------:R-:W-:Y:S01]  /*4a50*/  LOP3.LUT R8, R8, 0x80000000, R42, 0xec, !PT ;  /* 0x8000000008087812 */ /* 0x000fe200078eec2a */
[----:B------:R-:W-:Y:S02]  /*4a60*/  IMAD.MOV.U32 R10, RZ, RZ, 0x1 ;  /* 0x00000001ff0a7424 */ /* 0x000fe400078e00ff */
[----:B------:R-:W-:Y:S02]  /*4a70*/  VIADD R19, R33, 0x2 ;  /* 0x0000000221137836 */ /* 0x000fe40000000000 */
[----:B------:R-:W-:-:S05]  /*4a80*/  VIADD R9, R8, 0xffffffff ;  /* 0xffffffff08097836 */ /* 0x000fca0000000000 */
[----:B------:R-:W-:Y:S01]  /*4a90*/  LOP3.LUT R38, R8, R9, RZ, 0xc, !PT ;  /* 0x0000000908267212 */ /* 0x000fe200078e0cff */
[----:B------:R-:W-:-:S05]  /*4aa0*/  IMAD.MOV.U32 R8, RZ, RZ, -0x1 ;  /* 0xffffffffff087424 */ /* 0x000fca00078e00ff */
[----:B------:R-:W0:Y:S02]  /*4ab0*/  POPC R38, R38 ;  /* 0x0000002600267309 */ /* 0x000e240000000000 */
[----:B0-----:R-:W-:Y:S01]  /*4ac0*/  IMAD.MOV.U32 R9, RZ, RZ, R38 ;  /* 0x000000ffff097224 */ /* 0x001fe200078e0026 */
[----:B------:R-:W-:-:S13]  /*4ad0*/  ISETP.GT.AND P3, PT, R19, R38, PT ;  /* 0x000000261300720c */ /* 0x000fda0003f64270 */
[----:B------:R-:W-:Y:S05]  /*4ae0*/  WARPSYNC.COLLECTIVE R8, `(.L_x_70) ;  /* 0x0000000008087348 */ /* 0x000fea0003c00000 */
[----:B------:R0:W1:Y:S02]  /*4af0*/  SHFL.DOWN P2, R16, R15, R10, R9 ;  /* 0x0800000a0f107389 */ /* 0x0000640000040009 */
[----:B01----:R-:W-:Y:S05]  /*4b00*/  ENDCOLLECTIVE ;  /* 0x000000000000791b */ /* 0x003fea0003800000 */
.L_x_70:
        /* <DEDUP_REMOVED lines=8> */
.L_x_71:
[----:B------:R-:W-:Y:S01]  /*4b90*/  IMAD.MOV.U32 R10, RZ, RZ, 0x4 ;  /* 0x00000004ff0a7424 */ /* 0x000fe200078e00ff */
[----:B------:R-:W-:-:S05]  /*4ba0*/  SEL R16, R16, RZ, !P3 ;  /* 0x000000ff10107207 */ /* 0x000fca0005800000 */
[----:B------:R-:W-:Y:S02]  /*4bb0*/  IMAD.IADD R19, R17, 0x1, R16 ;  /* 0x0000000111137824 */ /* 0x000fe400078e0210 */
[----:B------:R-:W-:Y:S02]  /*4bc0*/  VIADD R17, R33, 0x4 ;  /* 0x0000000421117836 */ /* 0x000fe40000000000 */
[----:B------:R-:W-:-:S03]  /*4bd0*/  IMAD.MOV.U32 R15, RZ, RZ, R19 ;  /* 0x000000ffff0f7224 */ /* 0x000fc600078e0013 */
[----:B------:R-:W-:Y:S01]  /*4be0*/  ISETP.GT.AND P3, PT, R17, R38, PT ;  /* 0x000000261100720c */ /* 0x000fe20003f64270 */
[----:B------:R-:W-:-:S12]  /*4bf0*/  VIADD R17, R33, 0x8 ;  /* 0x0000000821117836 */ /* 0x000fd80000000000 */
[----:B------:R-:W-:Y:S05]  /*4c00*/  WARPSYNC.COLLECTIVE R8, `(.L_x_72) ;  /* 0x0000000008087348 */ /* 0x000fea0003c00000 */
[----:B------:R0:W1:Y:S02]  /*4c10*/  SHFL.DOWN P2, R16, R15, R10, R9 ;  /* 0x0800000a0f107389 */ /* 0x0000640000040009 */
[----:B01----:R-:W-:Y:S05]  /*4c20*/  ENDCOLLECTIVE ;  /* 0x000000000000791b */ /* 0x003fea0003800000 */
.L_x_72:
[----:B------:R-:W-:Y:S01]  /*4c30*/  IMAD.MOV.U32 R10, RZ, RZ, 0x8 ;  /* 0x00000008ff0a7424 */ /* 0x000fe200078e00ff */
[----:B------:R-:W-:Y:S02]  /*4c40*/  SEL R16, R16, RZ, !P3 ;  /* 0x000000ff10107207 */ /* 0x000fe40005800000 */
[----:B------:R-:W-:-:S03]  /*4c50*/  ISETP.GT.AND P3, PT, R17, R38, PT ;  /* 0x000000261100720c */ /* 0x000fc60003f64270 */
[----:B------:R-:W-:Y:S02]  /*4c60*/  IMAD.IADD R37, R19, 0x1, R16 ;  /* 0x0000000113257824 */ /* 0x000fe400078e0210 */
[----:B------:R-:W-:Y:S02]  /*4c70*/  VIADD R19, R33, 0x10 ;  /* 0x0000001021137836 */ /* 0x000fe40000000000 */
[----:B------:R-:W-:-:S07]  /*4c80*/  IMAD.MOV.U32 R15, RZ, RZ, R37 ;  /* 0x000000ffff0f7224 */ /* 0x000fce00078e0025 */
[----:B------:R-:W-:Y:S05]  /*4c90*/  WARPSYNC.COLLECTIVE R8, `(.L_x_73) ;  /* 0x0000000008087348 */ /* 0x000fea0003c00000 */
[----:B------:R0:W1:Y:S02]  /*4ca0*/  SHFL.DOWN P2, R16, R15, R10, R9 ;  /* 0x0800000a0f107389 */ /* 0x0000640000040009 */
[----:B01----:R-:W-:Y:S05]  /*4cb0*/  ENDCOLLECTIVE ;  /* 0x000000000000791b */ /* 0x003fea0003800000 */
.L_x_73:
[----:B------:R-:W-:Y:S01]  /*4cc0*/  IMAD.MOV.U32 R10, RZ, RZ, 0x10 ;  /* 0x00000010ff0a7424 */ /* 0x000fe200078e00ff */
[----:B------:R-:W-:-:S05]  /*4cd0*/  SEL R16, R16, RZ, !P3 ;  /* 0x000000ff10107207 */ /* 0x000fca0005800000 */
[----:B------:R-:W-:-:S04]  /*4ce0*/  IMAD.IADD R17, R37, 0x1, R16 ;  /* 0x0000000125117824 */ /* 0x000fc800078e0210 */
[----:B------:R-:W-:-:S07]  /*4cf0*/  IMAD.MOV.U32 R15, RZ, RZ, R17 ;  /* 0x000000ffff0f7224 */ /* 0x000fce00078e0011 */
[----:B------:R-:W-:Y:S05]  /*4d00*/  WARPSYNC.COLLECTIVE R8, `(.L_x_74) ;  /* 0x0000000008087348 */ /* 0x000fea0003c00000 */
[----:B------:R0:W1:Y:S02]  /*4d10*/  SHFL.DOWN P2, R16, R15, R10, R9 ;  /* 0x0800000a0f107389 */ /* 0x0000640000040009 */
[----:B01----:R-:W-:Y:S05]  /*4d20*/  ENDCOLLECTIVE ;  /* 0x000000000000791b */ /* 0x003fea0003800000 */
.L_x_74:
        /* <DEDUP_REMOVED lines=10> */
.L_x_75:
[----:B------:R-:W-:Y:S05]  /*4dd0*/  BRA `(.L_x_76) ;  /* 0xffffffe400007947 */ /* 0x000fea000383ffff */
.L_x_26:
[----:B------:R-:W-:Y:S01]  /*4de0*/  BSSY B0, `(.L_x_77) ;  /* 0x0000006000007945 */ /* 0x000fe20003800000 */
[----:B------:R-:W-:Y:S01]  /*4df0*/  PLOP3.LUT P0, PT, P0, PT, PT, 0x8, 0x80 ;  /* 0x000000000080781c */ /* 0x000fe2000070e170 */
[----:B------:R-:W-:-:S12]  /*4e00*/  IMAD.MOV.U32 R8, RZ, RZ, -0x1 ;  /* 0xffffffffff087424 */ /* 0x000fd800078e00ff */
[----:B------:R-:W-:Y:S05]  /*4e10*/  WARPSYNC.COLLECTIVE R8, `(.L_x_78) ;  /* 0x0000000008087348 */ /* 0x000fea0003c00000 */
[----:B------:R-:W-:Y:S01]  /*4e20*/  VOTE.ANY P0, P0 ;  /* 0x0000000000ff7806 */ /* 0x000fe20000000100 */
[----:B------:R-:W-:-:S12]  /*4e30*/  ENDCOLLECTIVE ;  /* 0x000000000000791b */ /* 0x000fd80003800000 */
.L_x_78:
[----:B------:R-:W-:Y:S05]  /*4e40*/  BSYNC B0 ;  /* 0x0000000000007941 */ /* 0x000fea0003800000 */
.L_x_77:
[----:B------:R-:W-:Y:S05]  /*4e50*/  BRA `(.L_x_79) ;  /* 0xffffffe400107947 */ /* 0x000fea000383ffff */
.L_x_28:
[----:B------:R-:W-:Y:S01]  /*4e60*/  BSSY B0, `(.L_x_80) ;  /* 0x0000006000007945 */ /* 0x000fe20003800000 */
[----:B------:R-:W-:Y:S01]  /*4e70*/  PLOP3.LUT P0, PT, P0, PT, PT, 0x8, 0x80 ;  /* 0x000000000080781c */ /* 0x000fe2000070e170 */
[----:B------:R-:W-:-:S12]  /*4e80*/  IMAD.MOV.U32 R8, RZ, RZ, -0x1 ;  /* 0xffffffffff087424 */ /* 0x000fd800078e00ff */
[----:B------:R-:W-:Y:S05]  /*4e90*/  WARPSYNC.COLLECTIVE R8, `(.L_x_81) ;  /* 0x0000000008087348 */ /* 0x000fea0003c00000 */
[----:B------:R-:W-:Y:S01]  /*4ea0*/  VOTE.ANY P0, P0 ;  /* 0x0000000000ff7806 */ /* 0x000fe20000000100 */
[----:B------:R-:W-:-:S12]  /*4eb0*/  ENDCOLLECTIVE ;  /* 0x000000000000791b */ /* 0x000fd80003800000 */
.L_x_81:
[----:B------:R-:W-:Y:S05]  /*4ec0*/  BSYNC B0 ;  /* 0x0000000000007941 */ /* 0x000fea0003800000 */
.L_x_80:
[----:B------:R-:W-:Y:S05]  /*4ed0*/  BRA `(.L_x_82) ;  /* 0xffffffe400147947 */ /* 0x000fea000383ffff */
.L_x_30:
[----:B------:R-:W-:Y:S01]  /*4ee0*/  BSSY B0, `(.L_x_83) ;  /* 0x0000006000007945 */ /* 0x000fe20003800000 */
[----:B------:R-:W-:Y:S01]  /*4ef0*/  PLOP3.LUT P2, PT, P0, PT, PT, 0x8, 0x80 ;  /* 0x000000000080781c */ /* 0x000fe2000074e170 */
[----:B------:R-:W-:-:S12]  /*4f00*/  IMAD.MOV.U32 R8, RZ, RZ, -0x1 ;  /* 0xffffffffff087424 */ /* 0x000fd800078e00ff */
[----:B------:R-:W-:Y:S05]  /*4f10*/  WARPSYNC.COLLECTIVE R8, `(.L_x_84) ;  /* 0x0000000008087348 */ /* 0x000fea0003c00000 */
[----:B------:R-:W-:Y:S01]  /*4f20*/  VOTE.ANY R8, PT, P2 ;  /* 0x0000000000087806 */ /* 0x000fe200010e0100 */
[----:B------:R-:W-:Y:S06]  /*4f30*/  ENDCOLLECTIVE ;  /* 0x000000000000791b */ /* 0x000fec0003800000 */
.L_x_84:
[----:B------:R-:W-:Y:S05]  /*4f40*/  BSYNC B0 ;  /* 0x0000000000007941 */ /* 0x000fea0003800000 */
.L_x_83:
        /* <DEDUP_REMOVED lines=10> */
.L_x_85:
[----:B------:R-:W-:Y:S01]  /*4ff0*/  ISETP.GE.AND P0, PT, R33, R9, PT ;  /* 0x000000092100720c */ /* 0x000fe20003f06270 */
[----:B------:R-:W-:-:S03]  /*5000*/  IMAD.MOV.U32 R10, RZ, RZ, 0x2 ;  /* 0x00000002ff0a7424 */ /* 0x000fc600078e00ff */
[----:B------:R-:W-:-:S05]  /*5010*/  SEL R16, R16, RZ, !P0 ;  /* 0x000000ff10107207 */ /* 0x000fca0004000000 */
[----:B------:R-:W-:Y:S02]  /*5020*/  IMAD.IADD R44, R16, 0x1, R15 ;  /* 0x00000001102c7824 */ /* 0x000fe400078e020f */
[----:B------:R-:W-:Y:S02]  /*5030*/  VIADD R16, R33, 0x2 ;  /* 0x0000000221107836 */ /* 0x000fe40000000000 */
[----:B------:R-:W-:-:S03]  /*5040*/  IMAD.MOV.U32 R15, RZ, RZ, R44 ;  /* 0x000000ffff0f7224 */ /* 0x000fc600078e002c */
[----:B------:R-:W-:-:S13]  /*5050*/  ISETP.GT.AND P0, PT, R16, R9, PT ;  /* 0x000000091000720c */ /* 0x000fda0003f04270 */
[----:B------:R-:W-:Y:S05]  /*5060*/  WARPSYNC.COLLECTIVE R8, `(.L_x_86) ;  /* 0x0000000008087348 */ /* 0x000fea0003c00000 */
[----:B------:R0:W1:Y:S02]  /*5070*/  SHFL.DOWN P2, R16, R15, R10, R9 ;  /* 0x0800000a0f107389 */ /* 0x0000640000040009 */
[----:B01----:R-:W-:Y:S05]  /*5080*/  ENDCOLLECTIVE ;  /* 0x000000000000791b */ /* 0x003fea0003800000 */
.L_x_86:
[----:B------:R-:W-:Y:S01]  /*5090*/  IMAD.MOV.U32 R10, RZ, RZ, 0x4 ;  /* 0x00000004ff0a7424 */ /* 0x000fe200078e00ff */
[----:B------:R-:W-:Y:S01]  /*50a0*/  SEL R17, R16, RZ, !P0 ;  /* 0x000000ff10117207 */ /* 0x000fe20004000000 */
[----:B------:R-:W-:-:S04]  /*50b0*/  VIADD R16, R33, 0x4 ;  /* 0x0000000421107836 */ /* 0x000fc80000000000 */
[----:B------:R-:W-:Y:S01]  /*50c0*/  IMAD.IADD R17, R44, 0x1, R17 ;  /* 0x000000012c117824 */ /* 0x000fe200078e0211 */
[----:B------:R-:W-:-:S03]  /*50d0*/  ISETP.GT.AND P0, PT, R16, R9, PT ;  /* 0x000000091000720c */ /* 0x000fc60003f04270 */
[----:B------:R-:W-:-:S10]  /*50e0*/  IMAD.MOV.U32 R15, RZ, RZ, R17 ;  /* 0x000000ffff0f7224 */ /* 0x000fd400078e0011 */
[----:B------:R-:W-:Y:S05]  /*50f0*/  WARPSYNC.COLLECTIVE R8, `(.L_x_87) ;  /* 0x0000000008087348 */ /* 0x000fea0003c00000 */
[----:B------:R0:W1:Y:S02]  /*5100*/  SHFL.DOWN P2, R16, R15, R10, R9 ;  /* 0x0800000a0f107389 */ /* 0x0000640000040009 */
[----:B01----:R-:W-:Y:S05]  /*5110*/  ENDCOLLECTIVE ;  /* 0x000000000000791b */ /* 0x003fea0003800000 */
.L_x_87:
[----:B------:R-:W-:Y:S01]  /*5120*/  IMAD.MOV.U32 R10, RZ, RZ, 0x8 ;  /* 0x00000008ff0a7424 */ /* 0x000fe200078e00ff */
[----:B------:R-:W-:-:S05]  /*5130*/  SEL R16, R16, RZ, !P0 ;  /* 0x000000ff10107207 */ /* 0x000fca0004000000 */
[----:B------:R-:W-:Y:S02]  /*5140*/  IMAD.IADD R45, R17, 0x1, R16 ;  /* 0x00000001112d7824 */ /* 0x000fe400078e0210 */
[C---:B------:R-:W-:Y:S02]  /*5150*/  VIADD R16, R33.reuse, 0x8 ;  /* 0x0000000821107836 */ /* 0x040fe40000000000 */
[----:B------:R-:W-:Y:S02]  /*5160*/  IMAD.MOV.U32 R15, RZ, RZ, R45 ;  /* 0x000000ffff0f7224 */ /* 0x000fe400078e002d */
[----:B------:R-:W-:Y:S01]  /*5170*/  VIADD R17, R33, 0x10 ;  /* 0x0000001021117836 */ /* 0x000fe20000000000 */
[----:B------:R-:W-:-:S13]  /*5180*/  ISETP.GT.AND P0, PT, R16, R9, PT ;  /* 0x000000091000720c */ /* 0x000fda0003f04270 */
[----:B------:R-:W-:Y:S05]  /*5190*/  WARPSYNC.COLLECTIVE R8, `(.L_x_88) ;  /* 0x0000000008087348 */ /* 0x000fea0003c00000 */
[----:B------:R0:W1:Y:S02]  /*51a0*/  SHFL.DOWN P2, R16, R15, R10, R9 ;  /* 0x0800000a0f107389 */ /* 0x0000640000040009 */
[----:B01----:R-:W-:Y:S05]  /*51b0*/  ENDCOLLECTIVE ;  /* 0x000000000000791b */ /* 0x003fea0003800000 */
.L_x_88:
[----:B------:R-:W-:Y:S01]  /*51c0*/  IMAD.MOV.U32 R10, RZ, RZ, 0x10 ;  /* 0x00000010ff0a7424 */ /* 0x000fe200078e00ff */
[----:B------:R-:W-:Y:S02]  /*51d0*/  SEL R16, R16, RZ, !P0 ;  /* 0x000000ff10107207 */ /* 0x000fe40004000000 */
[----:B------:R-:W-:-:S03]  /*51e0*/  ISETP.GT.AND P0, PT, R17, R9, PT ;  /* 0x000000091100720c */ /* 0x000fc60003f04270 */
[----:B------:R-:W-:-:S04]  /*51f0*/  IMAD.IADD R44, R45, 0x1, R16 ;  /* 0x000000012d2c7824 */ /* 0x000fc800078e0210 */
[----:B------:R-:W-:-:S07]  /*5200*/  IMAD.MOV.U32 R15, RZ, RZ, R44 ;  /* 0x000000ffff0f7224 */ /* 0x000fce00078e002c */
[----:B------:R-:W-:Y:S05]  /*5210*/  WARPSYNC.COLLECTIVE R8, `(.L_x_89) ;  /* 0x0000000008087348 */ /* 0x000fea0003c00000 */
[----:B------:R0:W1:Y:S02]  /*5220*/  SHFL.DOWN P2, R16, R15, R10, R9 ;  /* 0x0800000a0f107389 */ /* 0x0000640000040009 */
[----:B01----:R-:W-:Y:S05]  /*5230*/  ENDCOLLECTIVE ;  /* 0x000000000000791b */ /* 0x003fea0003800000 */
.L_x_89:
[----:B------:R-:W-:Y:S02]  /*5240*/  SEL R16, R16, RZ, !P0 ;  /* 0x000000ff10107207 */ /* 0x000fe40004000000 */
[----:B------:R-:W-:Y:S02]  /*5250*/  ISETP.NE.AND P0, PT, R14, 0x65, PT ;  /* 0x000000650e00780c */ /* 0x000fe40003f05270 */
[----:B------:R-:W-:-:S11]  /*5260*/  IADD3 R19, PT, PT, R44, R16, R19 ;  /* 0x000000102c137210 */ /* 0x000fd60007ffe013 */
[----:B------:R-:W-:Y:S05]  /*5270*/  WARPSYNC.COLLECTIVE R8, `(.L_x_90) ;  /* 0x0000000008087348 */ /* 0x000fea0003c00000 */
[----:B------:R-:W-:Y:S01]  /*5280*/  VOTE.ALL P0, P0 ;  /* 0x0000000000ff7806 */ /* 0x000fe20000000000 */
[----:B------:R-:W-:-:S12]  /*5290*/  ENDCOLLECTIVE ;  /* 0x000000000000791b */ /* 0x000fd80003800000 */
.L_x_90:
[----:B------:R-:W-:Y:S05]  /*52a0*/  BRA `(.L_x_91) ;  /* 0xffffffe000b07947 */ /* 0x000fea000383ffff */
.L_x_92:
[----:B------:R-:W-:-:S00]  /*52b0*/  BRA `(.L_x_92) ;  /* 0xfffffffc00fc7947 */ /* 0x000fc0000383ffff */
[----:B------:R-:W-:-:S00]  /*52c0*/  NOP ;  /* 0x0000000000007918 */ /* 0x000fc00000000000 */
        /* <DEDUP_REMOVED lines=11> */
.L_x_253:


//--------------------- .text._ZN3cub18CUB_300001_SM_10006detail4scan16DeviceScanKernelINS2_10policy_hubIiiijN4cuda3std3__44plusIvEEE10Policy1000EPiSC_NS0_13ScanTileStateIiLb1EEES9_NS0_8NullTypeEjiLb0ESF_EEvT0_T1_T2_iT3_T4_T5_ --------------------------
	.section	.text._ZN3cub18CUB_300001_SM_10006detail4scan16DeviceScanKernelINS2_10policy_hubIiiijN4cuda3std3__44plusIvEEE10Policy1000EPiSC_NS0_13ScanTileStateIiLb1EEES9_NS0_8NullTypeEjiLb0ESF_EEvT0_T1_T2_iT3_T4_T5_,"ax",@progbits
	.align	128
        .global         _ZN3cub18CUB_300001_SM_10006detail4scan16DeviceScanKernelINS2_10policy_hubIiiijN4cuda3std3__44plusIvEEE10Policy1000EPiSC_NS0_13ScanTileStateIiLb1EEES9_NS0_8NullTypeEjiLb0ESF_EEvT0_T1_T2_iT3_T4_T5_
        .type           _ZN3cub18CUB_300001_SM_10006detail4scan16DeviceScanKernelINS2_10policy_hubIiiijN4cuda3std3__44plusIvEEE10Policy1000EPiSC_NS0_13ScanTileStateIiLb1EEES9_NS0_8NullTypeEjiLb0ESF_EEvT0_T1_T2_iT3_T4_T5_,@function
        .size           _ZN3cub18CUB_300001_SM_10006detail4scan16DeviceScanKernelINS2_10policy_hubIiiijN4cuda3std3__44plusIvEEE10Policy1000EPiSC_NS0_13ScanTileStateIiLb1EEES9_NS0_8NullTypeEjiLb0ESF_EEvT0_T1_T2_iT3_T4_T5_,(.L_x_254 - _ZN3cub18CUB_300001_SM_10006detail4scan16DeviceScanKernelINS2_10policy_hubIiiijN4cuda3std3__44plusIvEEE10Policy1000EPiSC_NS0_13ScanTileStateIiLb1EEES9_NS0_8NullTypeEjiLb0ESF_EEvT0_T1_T2_iT3_T4_T5_)
        .other          _ZN3cub18CUB_300001_SM_10006detail4scan16DeviceScanKernelINS2_10policy_hubIiiijN4cuda3std3__44plusIvEEE10Policy1000EPiSC_NS0_13ScanTileStateIiLb1EEES9_NS0_8NullTypeEjiLb0ESF_EEvT0_T1_T2_iT3_T4_T5_,@"STO_CUDA_ENTRY STV_DEFAULT"
_ZN3cub18CUB_300001_SM_10006detail4scan16DeviceScanKernelINS2_10policy_hubIiiijN4cuda3std3__44plusIvEEE10Policy1000EPiSC_NS0_13ScanTileStateIiLb1EEES9_NS0_8NullTypeEjiLb0ESF_EEvT0_T1_T2_iT3_T4_T5_:
.text._ZN3cub18CUB_300001_SM_10006detail4scan16DeviceScanKernelINS2_10policy_hubIiiijN4cuda3std3__44plusIvEEE10Policy1000EPiSC_NS0_13ScanTileStateIiLb1EEES9_NS0_8NullTypeEjiLb0ESF_EEvT0_T1_T2_iT3_T4_T5_:
[----:B------:R-:W-:Y:S08]  /*0000*/  LDC R1, c[0x0][0x37c] ;  /* 0x0000df00ff017b82 */ /* 0x000ff00000000800 */
[----:B------:R-:W0:Y:S01]  /*0010*/  S2UR UR4, SR_CTAID.X ;  /* 0x00000000000479c3 */ /* 0x000e220000002500 */
[----:B------:R-:W1:Y:S01]  /*0020*/  LDCU UR5, c[0x0][0x3a0] ;  /* 0x00007400ff0577ac */ /* 0x000e620008000800 */
[----:B------:R-:W2:Y:S06]  /*0030*/  LDCU.64 UR8, c[0x0][0x358] ;  /* 0x00006b00ff0877ac */ /* 0x000eac0008000a00 */
[----:B------:R-:W0:Y:S02]  /*0040*/  LDC R39, c[0x0][0x398] ;  /* 0x0000e600ff277b82 */ /* 0x000e240000000800 */
[----:B0-----:R-:W-:-:S04]  /*0050*/  VIADD R39, R39, UR4 ;  /* 0x0000000427277c36 */ /* 0x001fc80008000000 */
[----:B------:R-:W-:-:S05]  /*0060*/  IMAD R5, R39, 0x2100, RZ ;  /* 0x0000210027057824 */ /* 0x000fca00078e02ff */
[----:B-1----:R-:W-:-:S04]  /*0070*/  IADD3 R0, PT, PT, -R5, UR5, RZ ;  /* 0x0000000505007c10 */ /* 0x002fc8000fffe1ff */
[----:B------:R-:W-:-:S13]  /*0080*/  ISETP.GE.U32.AND P0, PT, R0, 0x2101, PT ;  /* 0x000021010000780c */ /* 0x000fda0003f06070 */
[----:B--2---:R-:W-:Y:S05]  /*0090*/  @!P0 BRA `(.L_x_93) ;  /* 0x0000001c00888947 */ /* 0x004fea0003800000 */
[----:B------:R-:W0:Y:S01]  /*00a0*/  S2R R50, SR_TID.X ;  /* 0x0000000000327919 */ /* 0x000e220000002100 */
[----:B------:R-:W1:Y:S01]  /*00b0*/  LDCU.64 UR4, c[0x0][0x380] ;  /* 0x00007000ff0477ac */ /* 0x000e620008000a00 */
[C---:B0-----:R-:W-:Y:S02]  /*00c0*/  LOP3.LUT R0, R50.reuse, 0x1f, RZ, 0xc0, !PT ;  /* 0x0000001f32007812 */ /* 0x041fe400078ec0ff */
[----:B------:R-:W-:-:S05]  /*00d0*/  LOP3.LUT R3, R50, 0x3e0, RZ, 0xc0, !PT ;  /* 0x000003e032037812 */ /* 0x000fca00078ec0ff */
[----:B------:R-:W-:-:S05]  /*00e0*/  IMAD R0, R3, 0x16, R0 ;  /* 0x0000001603007824 */ /* 0x000fca00078e0200 */
[----:B------:R-:W-:-:S05]  /*00f0*/  IADD3 R0, P0, PT, R5, R0, RZ ;  /* 0x0000000005007210 */ /* 0x000fca0007f1e0ff */
[----:B------:R-:W-:Y:S02]  /*0100*/  IMAD.X R45, RZ, RZ, RZ, P0 ;  /* 0x000000ffff2d7224 */ /* 0x000fe400000e06ff */
[----:B------:R-:W-:-:S03]  /*0110*/  IMAD.SHL.U32 R46, R0, 0x4, RZ ;  /* 0x00000004002e7824 */ /* 0x000fc600078e00ff */
[----:B------:R-:W-:Y:S02]  /*0120*/  SHF.L.U64.HI R45, R0, 0x2, R45 ;  /* 0x00000002002d7819 */ /* 0x000fe4000001022d */
[----:B-1----:R-:W-:-:S04]  /*0130*/  IADD3 R2, P0, PT, R46, UR4, RZ ;  /* 0x000000042e027c10 */ /* 0x002fc8000ff1e0ff */
[----:B------:R-:W-:-:S05]  /*0140*/  IADD3.X R3, PT, PT, R45, UR5, RZ, P0, !PT ;  /* 0x000000052d037c10 */ /* 0x000fca00087fe4ff */
[----:B------:R-:W2:Y:S04]  /*0150*/  LDG.E R5, desc[UR8][R2.64] ;  /* 0x0000000802057981 */ /* 0x000ea8000c1e1900 */
[----:B------:R-:W3:Y:S04]  /*0160*/  LDG.E R7, desc[UR8][R2.64+0x80] ;  /* 0x0000800802077981 */ /* 0x000ee8000c1e1900 */
[----:B------:R-:W4:Y:S04]  /*0170*/  LDG.E R9, desc[UR8][R2.64+0x100] ;  /* 0x0001000802097981 */ /* 0x000f28000c1e1900 */
[----:B------:R-:W5:Y:S04]  /*0180*/  LDG.E R11, desc[UR8][R2.64+0x180] ;  /* 0x00018008020b7981 */ /* 0x000f68000c1e1900 */
        /* <DEDUP_REMOVED lines=17> */
[----:B------:R-:W5:Y:S01]  /*02a0*/  LDG.E R4, desc[UR8][R2.64+0xa80] ;  /* 0x000a800802047981 */ /* 0x000f62000c1e1900 */
[----:B------:R-:W0:Y:S01]  /*02b0*/  S2UR UR5, SR_CgaCtaId ;  /* 0x00000000000579c3 */ /* 0x000e220000008800 */
[----:B------:R-:W-:Y:S01]  /*02c0*/  SHF.R.U32.HI R16, RZ, 0x5, R50 ;  /* 0x00000005ff107819 */ /* 0x000fe20000011632 */
[----:B------:R-:W-:Y:S01]  /*02d0*/  UMOV UR4, 0x400 ;  /* 0x0000040000047882 */ /* 0x000fe20000000000 */
[----:B------:R-:W1:Y:S01]  /*02e0*/  S2R R48, SR_LANEID ;  /* 0x0000000000307919 */ /* 0x000e620000000000 */
[----:B------:R-:W-:Y:S01]  /*02f0*/  ISETP.NE.AND P0, PT, R39, RZ, PT ;  /* 0x000000ff2700720c */ /* 0x000fe20003f05270 */
        /* <DEDUP_REMOVED lines=28> */
[----:B------:R0:W1:Y:S04]  /*04c0*/  LDS.64 R36, [R0] ;  /* 0x0000000000247984 */ /* 0x0000680000000a00 */
[----:B------:R0:W2:Y:S04]  /*04d0*/  LDS.64 R34, [R0+0x8] ;  /* 0x0000080000227984 */ /* 0x0000a80000000a00 */
[----:B------:R0:W3:Y:S04]  /*04e0*/  LDS.64 R32, [R0+0x10] ;  /* 0x0000100000207984 */ /* 0x0000e80000000a00 */
[----:B------:R0:W4:Y:S04]  /*04f0*/  LDS.64 R18, [R0+0x18] ;  /* 0x0000180000127984 */ /* 0x0001280000000a00 */
[----:B------:R0:W0:Y:S04]  /*0500*/  LDS.64 R14, [R0+0x20] ;  /* 0x00002000000e7984 */ /* 0x0000280000000a00 */
[----:B------:R0:W0:Y:S04]  /*0510*/  LDS.64 R12, [R0+0x28] ;  /* 0x00002800000c7984 */ /* 0x0000280000000a00 */
[----:B------:R0:W0:Y:S04]  /*0520*/  LDS.64 R10, [R0+0x30] ;  /* 0x00003000000a7984 */ /* 0x0000280000000a00 */
[----:B------:R0:W0:Y:S04]  /*0530*/  LDS.64 R8, [R0+0x38] ;  /* 0x0000380000087984 */ /* 0x0000280000000a00 */
[----:B------:R0:W0:Y:S04]  /*0540*/  LDS.64 R6, [R0+0x40] ;  /* 0x0000400000067984 */ /* 0x0000280000000a00 */
[----:B------:R0:W0:Y:S04]  /*0550*/  LDS.64 R4, [R0+0x48] ;  /* 0x0000480000047984 */ /* 0x0000280000000a00 */
[----:B------:R0:W0:Y:S01]  /*0560*/  LDS.64 R2, [R0+0x50] ;  /* 0x0000500000027984 */ /* 0x0000220000000a00 */
[----:B------:R-:W-:Y:S06]  /*0570*/  BAR.SYNC.DEFER_BLOCKING 0x0 ;  /* 0x0000000000007b1d */ /* 0x000fec0000010000 */
[----:B-1----:R-:W-:Y:S05]  /*0580*/  @P0 BRA `(.L_x_95) ;  /* 0x00000004001c0947 */ /* 0x002fea0003800000 */
[----:B0-2---:R-:W-:Y:S02]  /*0590*/  IADD3 R17, PT, PT, R34, R37, R36 ;  /* 0x0000002522117210 */ /* 0x005fe40007ffe024 */
[----:B------:R-:W-:Y:S02]  /*05a0*/  ISETP.NE.AND P1, PT, R48, 0x1f, PT ;  /* 0x0000001f3000780c */ /* 0x000fe40003f25270 */
[----:B---3--:R-:W-:Y:S02]  /*05b0*/  IADD3 R17, PT, PT, R32, R35, R17 ;  /* 0x0000002320117210 */ /* 0x008fe40007ffe011 */
[----:B------:R-:W-:Y:S02]  /*05c0*/  ISETP.GE.U32.AND P2, PT, R50, 0x20, PT ;  /* 0x000000203200780c */ /* 0x000fe40003f46070 */
[----:B----4-:R-:W-:Y:S02]  /*05d0*/  IADD3 R17, PT, PT, R18, R33, R17 ;  /* 0x0000002112117210 */ /* 0x010fe40007ffe011 */
[----:B------:R-:W-:-:S02]  /*05e0*/  ISETP.NE.AND P3, PT, R48, RZ, PT ;  /* 0x000000ff3000720c */ /* 0x000fc40003f65270 */
[----:B------:R-:W-:-:S03]  /*05f0*/  IADD3 R17, PT, PT, R14, R19, R17 ;  /* 0x000000130e117210 */ /* 0x000fc60007ffe011 */
[----:B------:R-:W-:Y:S02]  /*0600*/  @!P1 LEA R41, R16, UR4, 0x2 ;  /* 0x0000000410299c11 */ /* 0x000fe4000f8e10ff */
[----:B------:R-:W-:-:S04]  /*0610*/  IADD3 R17, PT, PT, R12, R15, R17 ;  /* 0x0000000f0c117210 */ /* 0x000fc80007ffe011 */
[----:B------:R-:W-:-:S04]  /*0620*/  IADD3 R17, PT, PT, R10, R13, R17 ;  /* 0x0000000d0a117210 */ /* 0x000fc80007ffe011 */
[----:B------:R-:W-:-:S04]  /*0630*/  IADD3 R17, PT, PT, R8, R11, R17 ;  /* 0x0000000b08117210 */ /* 0x000fc80007ffe011 */
[----:B------:R-:W-:-:S04]  /*0640*/  IADD3 R17, PT, PT, R6, R9, R17 ;  /* 0x0000000906117210 */ /* 0x000fc80007ffe011 */
[----:B------:R-:W-:-:S04]  /*0650*/  IADD3 R17, PT, PT, R4, R7, R17 ;  /* 0x0000000704117210 */ /* 0x000fc80007ffe011 */
[----:B------:R-:W-:-:S05]  /*0660*/  IADD3 R20, PT, PT, R2, R5, R17 ;  /* 0x0000000502147210 */ /* 0x000fca0007ffe011 */
[----:B------:R-:W-:-:S05]  /*0670*/  IMAD.IADD R17, R3, 0x1, R20 ;  /* 0x0000000103117824 */ /* 0x000fca00078e0214 */
        /* <DEDUP_REMOVED lines=19> */
[----:B------:R-:W-:Y:S01]  /*07b0*/  SEL R20, R21, R20, !P0 ;  /* 0x0000001415147207 */ /* 0x000fe20004000000 */
[----:B------:R-:W-:Y:S01]  /*07c0*/  IMAD.IADD R21, R40, 0x1, -R17 ;  /* 0x0000000128157824 */ /* 0x000fe200078e0a11 */
[----:B------:R-:W-:Y:S01]  /*07d0*/  ISETP.NE.AND P0, PT, R16, 0x3, PT ;  /* 0x000000031000780c */ /* 0x000fe20003f05270 */
[----:B------:R-:W-:-:S03]  /*07e0*/  IMAD.IADD R23, R23, 0x1, R22 ;  /* 0x0000000117177824 */ /* 0x000fc600078e0216 */
[----:B------:R-:W-:Y:S01]  /*07f0*/  SEL R20, R22, R20, !P0 ;  /* 0x0000001416147207 */ /* 0x000fe20004000000 */
[----:B-1----:R-:W-:Y:S01]  /*0800*/  IMAD.IADD R24, R23, 0x1, R24 ;  /* 0x0000000117187824 */ /* 0x002fe200078e0218 */
[C---:B------:R-:W-:Y:S02]  /*0810*/  ISETP.NE.AND P0, PT, R16.reuse, 0x4, PT ;  /* 0x000000041000780c */ /* 0x040fe40003f05270 */
[----:B------:R-:W-:Y:S01]  /*0820*/  SEL R17, R21, RZ, P3 ;  /* 0x000000ff15117207 */ /* 0x000fe20001800000 */
        /* <DEDUP_REMOVED lines=18> */
[----:B------:R-:W-:Y:S02]  /*0950*/  ISETP.NE.AND P1, PT, R16, 0xb, PT ;  /* 0x0000000b1000780c */ /* 0x000fe40003f25270 */
[----:B------:R-:W-:Y:S02]  /*0960*/  SEL R20, R29, R20, !P0 ;  /* 0x000000141d147207 */ /* 0x000fe40004000000 */
[----:B------:R-:W-:-:S02]  /*0970*/  ISETP.NE.AND P0, PT, R50, RZ, PT ;  /* 0x000000ff3200720c */ /* 0x000fc40003f05270 */
[----:B------:R-:W-:-:S05]  /*0980*/  SEL R20, R30, R20, !P1 ;  /* 0x000000141e147207 */ /* 0x000fca0004800000 */
[----:B------:R-:W-:-:S06]  /*0990*/  @P2 IMAD.IADD R21, R20, 0x1, R17 ;  /* 0x0000000114152824 */ /* 0x000fcc00078e0211 */
[----:B------:R-:W-:Y:S05]  /*09a0*/  @P0 BRA `(.L_x_96) ;  /* 0x0000000c00f40947 */ /* 0x000fea0003800000 */
[----:B------:R-:W0:Y:S01]  /*09b0*/  LDC.64 R16, c[0x0][0x390] ;  /* 0x0000e400ff107b82 */ /* 0x000e220000000a00 */
[----:B------:R-:W-:Y:S02]  /*09c0*/  IMAD.MOV.U32 R30, RZ, RZ, 0x65 ;  /* 0x00000065ff1e7424 */ /* 0x000fe400078e00ff */
[----:B------:R-:W-:-:S03]  /*09d0*/  IMAD.MOV.U32 R21, RZ, RZ, RZ ;  /* 0x000000ffff157224 */ /* 0x000fc600078e00ff */
[----:B0-----:R0:W-:Y:S01]  /*09e0*/  ST.E.64.STRONG.GPU desc[UR8][R16.64+0x100], R30 ;  /* 0x0001001e10007985 */ /* 0x0011e2000c10fb08 */
[----:B------:R-:W-:Y:S05]  /*09f0*/  BRA `(.L_x_96) ;  /* 0x0000000c00e07947 */ /* 0x000fea0003800000 */
.L_x_95:
[----:B0-2---:R-:W-:Y:S02]  /*0a00*/  IADD3 R17, PT, PT, R34, R37, R36 ;  /* 0x0000002522117210 */ /* 0x005fe40007ffe024 */
[----:B------:R-:W-:Y:S02]  /*0a10*/  ISETP.NE.AND P1, PT, R48, 0x1f, PT ;  /* 0x0000001f3000780c */ /* 0x000fe40003f25270 */
[----:B---3--:R-:W-:Y:S02]  /*0a20*/  IADD3 R17, PT, PT, R32, R35, R17 ;  /* 0x0000002320117210 */ /* 0x008fe40007ffe011 */
[----:B------:R-:W-:Y:S02]  /*0a30*/  ISETP.NE.AND P2, PT, R48, RZ, PT ;  /* 0x000000ff3000720c */ /* 0x000fe40003f45270 */
[----:B----4-:R-:W-:-:S04]  /*0a40*/  IADD3 R17, PT, PT, R18, R33, R17 ;  /* 0x0000002112117210 */ /* 0x010fc80007ffe011 */
        /* <DEDUP_REMOVED lines=56> */
[----:B------:R-:W-:-:S02]  /*0dd0*/  ISETP.GT.U32.AND P0, PT, R50, 0x1f, PT ;  /* 0x0000001f3200780c */ /* 0x000fc40003f04070 */
[----:B------:R-:W-:Y:S02]  /*0de0*/  SEL R20, R30, R20, !P1 ;  /* 0x000000141e147207 */ /* 0x000fe40004800000 */
[----:B------:R-:W-:-:S03]  /*0df0*/  ISETP.GE.U32.AND P1, PT, R50, 0x20, PT ;  /* 0x000000203200780c */ /* 0x000fc60003f26070 */
[----:B------:R-:W-:-:S05]  /*0e00*/  IMAD.IADD R20, R20, 0x1, R21 ;  /* 0x0000000114147824 */ /* 0x000fca00078e0215 */
[----:B------:R-:W-:Y:S01]  /*0e10*/  SEL R47, R17, R20, !P1 ;  /* 0x00000014112f7207 */ /* 0x000fe20004800000 */
[----:B------:R-:W-:Y:S06]  /*0e20*/  @P0 BRA `(.L_x_97) ;  /* 0x0000000800b00947 */ /* 0x000fec0003800000 */
[----:B------:R-:W0:Y:S01]  /*0e30*/  LDC.64 R16, c[0x0][0x390] ;  /* 0x0000e400ff107b82 */ /* 0x000e220000000a00 */
[----:B------:R-:W-:Y:S02]  /*0e40*/  ISETP.NE.AND P1, PT, R50, RZ, PT ;  /* 0x000000ff3200720c */ /* 0x000fe40003f25270 */
[----:B------:R-:W-:-:S05]  /*0e50*/  LOP3.LUT R20, RZ, R50, RZ, 0x33, !PT ;  /* 0x00000032ff147212 */ /* 0x000fca00078e33ff */
[----:B------:R-:W-:-:S06]  /*0e60*/  IMAD.IADD R23, R39, 0x1, R20 ;  /* 0x0000000127177824 */ /* 0x000fcc00078e0214 */
        /* <DEDUP_REMOVED lines=11> */
.L_x_127:
[----:B------:R-:W-:Y:S05]  /*0f20*/  @!P0 BRA `(.L_x_99) ;  /* 0x0000000000748947 */ /* 0x000fea0003800000 */
[----:B------:R-:W-:-:S07]  /*0f30*/  IMAD.MOV.U32 R22, RZ, RZ, 0x3b8 ;  /* 0x000003b8ff167424 */ /* 0x000fce00078e00ff */
.L_x_101:
[----:B------:R-:W-:Y:S02]  /*0f40*/  VIADD R24, R22, 0x1 ;  /* 0x0000000116187836 */ /* 0x000fe40000000000 */
[----:B------:R-:W-:Y:S02]  /*0f50*/  IMAD R39, R39, 0x41a7, RZ ;  /* 0x000041a727277824 */ /* 0x000fe400078e02ff */
[----:B------:R-:W0:Y:S01]  /*0f60*/  I2F.U32.RP R25, R24 ;  /* 0x0000001800197306 */ /* 0x000e220000209000 */
[----:B------:R-:W-:Y:S01]  /*0f70*/  IMAD.MOV R29, RZ, RZ, -R24 ;  /* 0x000000ffff1d7224 */ /* 0x000fe200078e0a18 */
[----:B------:R-:W-:Y:S02]  /*0f80*/  ISETP.NE.U32.AND P2, PT, R24, RZ, PT ;  /* 0x000000ff1800720c */ /* 0x000fe40003f45070 */
[----:B------:R-:W-:-:S04]  /*0f90*/  LOP3.LUT R39, R39, 0x7fffffff, RZ, 0xc0, !PT ;  /* 0x7fffffff27277812 */ /* 0x000fc800078ec0ff */
[----:B0-----:R-:W0:Y:S02]  /*0fa0*/  MUFU.RCP R25, R25 ;  /* 0x0000001900197308 */ /* 0x001e240000001000 */
[----:B0-----:R-:W-:-:S06]  /*0fb0*/  VIADD R20, R25, 0xffffffe ;  /* 0x0ffffffe19147836 */ /* 0x001fcc0000000000 */
[----:B------:R0:W1:Y:S02]  /*0fc0*/  F2I.FTZ.U32.TRUNC.NTZ R21, R20 ;  /* 0x0000001400157305 */ /* 0x000064000021f000 */
[----:B0-----:R-:W-:Y:S02]  /*0fd0*/  IMAD.MOV.U32 R20, RZ, RZ, RZ ;  /* 0x000000ffff147224 */ /* 0x001fe400078e00ff */
[----:B-1----:R-:W-:-:S04]  /*0fe0*/  IMAD R29, R29, R21, RZ ;  /* 0x000000151d1d7224 */ /* 0x002fc800078e02ff */
[----:B------:R-:W-:-:S06]  /*0ff0*/  IMAD.HI.U32 R28, R21, R29, R20 ;  /* 0x0000001d151c7227 */ /* 0x000fcc00078e0014 */
[----:B------:R-:W-:-:S04]  /*1000*/  IMAD.HI.U32 R28, R28, R39, RZ ;  /* 0x000000271c1c7227 */ /* 0x000fc800078e00ff */
[----:B------:R-:W-:-:S04]  /*1010*/  IMAD.MOV R28, RZ, RZ, -R28 ;  /* 0x000000ffff1c7224 */ /* 0x000fc800078e0a1c */
[----:B------:R-:W-:-:S05]  /*1020*/  IMAD R21, R24, R28, R39 ;  /* 0x0000001c18157224 */ /* 0x000fca00078e0227 */
[----:B------:R-:W-:-:S13]  /*1030*/  ISETP.GE.U32.AND P0, PT, R21, R24, PT ;  /* 0x000000181500720c */ /* 0x000fda0003f06070 */
[----:B------:R-:W-:-:S05]  /*1040*/  @P0 IMAD.IADD R21, R21, 0x1, -R24 ;  /* 0x0000000115150824 */ /* 0x000fca00078e0a18 */
[----:B------:R-:W-:-:S13]  /*1050*/  ISETP.GE.U32.AND P0, PT, R21, R24, PT ;  /* 0x000000181500720c */ /* 0x000fda0003f06070 */
[----:B------:R-:W-:Y:S01]  /*1060*/  @P0 IMAD.IADD R21, R21, 0x1, -R24 ;  /* 0x0000000115150824 */ /* 0x000fe200078e0a18 */
[----:B------:R-:W-:-:S04]  /*1070*/  @!P2 LOP3.LUT R21, RZ, R24, RZ, 0x33, !PT ;  /* 0x00000018ff15a212 */ /* 0x000fc800078e33ff */
[----:B------:R-:W-:Y:S05]  /*1080*/  NANOSLEEP R21 ;  /* 0x000000150000735d */ /* 0x000fea0003800000 */
[----:B------:R-:W2:Y:S01]  /*1090*/  LD.E.64.STRONG.GPU R28, desc[UR8][R16.64+0x100] ;  /* 0x00010008101c7980 */ /* 0x000ea2000c10fb00 */
[----:B------:R-:W-:Y:S01]  /*10a0*/  UMOV UR5, 0xffffffff ;  /* 0xffffffff00057882 */ /* 0x000fe20000000000 */
[----:B------:R-:W-:Y:S02]  /*10b0*/  SHF.R.U32.HI R22, RZ, 0x1, R22 ;  /* 0x00000001ff167819 */ /* 0x000fe40000011616 */
[----:B--2---:R-:W-:Y:S01]  /*10c0*/  ISETP.NE.AND P0, PT, R28, 0x63, PT ;  /* 0x000000631c00780c */ /* 0x004fe20003f05270 */
[----:B------:R-:W-:-:S12]  /*10d0*/  BRA.DIV UR5, `(.L_x_100) ;  /* 0x0000003205f47947 */ /* 0x000fd8000b800000 */
[----:B------:R-:W-:-:S13]  /*10e0*/  VOTE.ANY P0, !P0 ;  /* 0x0000000000ff7806 */ /* 0x000fda0004000100 */
.L_x_130:
[----:B------:R-:W-:Y:S05]  /*10f0*/  @P0 BRA `(.L_x_101) ;  /* 0xfffffffc00900947 */ /* 0x000fea000383ffff */
.L_x_99:
        /* <DEDUP_REMOVED lines=22> */
[----:B------:R-:W-:Y:S02]  /*1260*/  IMAD.IADD R43, R41, 0x1, R22 ;  /* 0x00000001292b7824 */ /* 0x000fe400078e0216 */
[----:B------:R-:W0:Y:S03]  /*1270*/  LDC.64 R40, c[0x0][0x390] ;  /* 0x0000e400ff287b82 */ /* 0x000e260000000a00 */
[----:B------:R-:W1:Y:S01]  /*1280*/  SHFL.DOWN PT, R22, R43, 0x4, R16 ;  /* 0x088000002b167989 */ /* 0x000e6200000e0010 */
[----:B0-----:R-:W-:Y:S02]  /*1290*/  IADD3 R40, P3, PT, R40, 0x100, RZ ;  /* 0x0000010028287810 */ /* 0x001fe40007f7e0ff */
[----:B-1----:R-:W-:Y:S02]  /*12a0*/  SEL R22, R22, RZ, !P0 ;  /* 0x000000ff16167207 */ /* 0x002fe40004000000 */
[----:B------:R-:W-:Y:S01]  /*12b0*/  ISETP.GT.AND P0, PT, R24, R16, PT ;  /* 0x000000101800720c */ /* 0x000fe20003f04270 */
[----:B------:R-:W-:-:S02]  /*12c0*/  IMAD.X R41, RZ, RZ, R41, P3 ;  /* 0x000000ffff297224 */ /* 0x000fc400018e0629 */
[----:B------:R-:W-:-:S05]  /*12d0*/  IMAD.IADD R51, R43, 0x1, R22 ;  /* 0x000000012b337824 */ /* 0x000fca00078e0216 */
[----:B------:R-:W0:Y:S02]  /*12e0*/  SHFL.DOWN PT, R22, R51, 0x8, R16 ;  /* 0x0900000033167989 */ /* 0x000e2400000e0010 */
[----:B0-----:R-:W-:Y:S02]  /*12f0*/  SEL R22, R22, RZ, !P0 ;  /* 0x000000ff16167207 */ /* 0x001fe40004000000 */
[----:B------:R-:W-:-:S03]  /*1300*/  ISETP.NE.AND P0, PT, R28, 0x65, PT ;  /* 0x000000651c00780c */ /* 0x000fc60003f05270 */
[----:B------:R-:W-:-:S05]  /*1310*/  IMAD.IADD R29, R51, 0x1, R22 ;  /* 0x00000001331d7824 */ /* 0x000fca00078e0216 */
[----:B------:R-:W0:Y:S05]  /*1320*/  SHFL.DOWN PT, R22, R29, 0x10, R16 ;  /* 0x0a0000001d167989 */ /* 0x000e2a00000e0010 */
[----:B------:R-:W-:Y:S02]  /*1330*/  VOTE.ALL P0, P0 ;  /* 0x0000000000ff7806 */ /* 0x000fe40000000000 */
[----:B0-----:R-:W-:-:S05]  /*1340*/  SEL R22, R22, RZ, !P2 ;  /* 0x000000ff16167207 */ /* 0x001fca0005000000 */
[----:B------:R-:W-:-:S07]  /*1350*/  IMAD.IADD R43, R29, 0x1, R22 ;  /* 0x000000011d2b7824 */ /* 0x000fce00078e0216 */
.L_x_139:
[----:B------:R-:W-:Y:S05]  /*1360*/  @!P0 BRA `(.L_x_103) ;  /* 0x0000000400248947 */ /* 0x000fea0003800000 */
[----:B------:R-:W-:-:S07]  /*1370*/  IMAD.MOV.U32 R44, RZ, RZ, 0x3b8 ;  /* 0x000003b8ff2c7424 */ /* 0x000fce00078e00ff */
.L_x_109:
        /* <DEDUP_REMOVED lines=10> */
.L_x_142:
[----:B------:R-:W-:Y:S05]  /*1420*/  @!P0 BRA `(.L_x_105) ;  /* 0x0000000000748947 */ /* 0x000fea0003800000 */
[----:B------:R-:W-:-:S07]  /*1430*/  IMAD.MOV.U32 R22, RZ, RZ, R44 ;  /* 0x000000ffff167224 */ /* 0x000fce00078e002c */
.L_x_107:
[----:B------:R-:W-:Y:S02]  /*1440*/  VIADD R28, R22, 0x1 ;  /* 0x00000001161c7836 */ /* 0x000fe40000000000 */
[----:B------:R-:W-:Y:S02]  /*1450*/  IMAD R51, R39, 0x41a7, RZ ;  /* 0x000041a727337824 */ /* 0x000fe400078e02ff */
[----:B------:R-:W0:Y:S01]  /*1460*/  I2F.U32.RP R29, R28 ;  /* 0x0000001c001d7306 */ /* 0x000e220000209000 */
[----:B------:R-:W-:Y:S01]  /*1470*/  IMAD.MOV R53, RZ, RZ, -R28 ;  /* 0x000000ffff357224 */ /* 0x000fe200078e0a1c */
[----:B------:R-:W-:-:S06]  /*1480*/  ISETP.NE.U32.AND P2, PT, R28, RZ, PT ;  /* 0x000000ff1c00720c */ /* 0x000fcc0003f45070 */
[----:B0-----:R-:W0:Y:S02]  /*1490*/  MUFU.RCP R29, R29 ;  /* 0x0000001d001d7308 */ /* 0x001e240000001000 */
[----:B0-----:R-:W-:-:S06]  /*14a0*/  VIADD R20, R29, 0xffffffe ;  /* 0x0ffffffe1d147836 */ /* 0x001fcc0000000000 */
[----:B------:R0:W1:Y:S02]  /*14b0*/  F2I.FTZ.U32.TRUNC.NTZ R21, R20 ;  /* 0x0000001400157305 */ /* 0x000064000021f000 */
[----:B0-----:R-:W-:Y:S02]  /*14c0*/  IMAD.MOV.U32 R20, RZ, RZ, RZ ;  /* 0x000000ffff147224 */ /* 0x001fe400078e00ff */
[----:B-1----:R-:W-:-:S04]  /*14d0*/  IMAD R39, R53, R21, RZ ;  /* 0x0000001535277224 */ /* 0x002fc800078e02ff */
[----:B------:R-:W-:Y:S01]  /*14e0*/  IMAD.HI.U32 R52, R21, R39, R20 ;  /* 0x0000002715347227 */ /* 0x000fe200078e0014 */
[----:B------:R-:W-:-:S05]  /*14f0*/  LOP3.LUT R39, R51, 0x7fffffff, RZ, 0xc0, !PT ;  /* 0x7fffffff33277812 */ /* 0x000fca00078ec0ff */
        /* <DEDUP_REMOVED lines=15> */
.L_x_145:
[----:B------:R-:W-:Y:S05]  /*15f0*/  @P0 BRA `(.L_x_107) ;  /* 0xfffffffc00900947 */ /* 0x000fea000383ffff */
.L_x_105:
        /* <DEDUP_REMOVED lines=31> */
.L_x_154:
[----:B------:R-:W-:Y:S05]  /*17f0*/  @P0 BRA `(.L_x_109) ;  /* 0xfffffff800e00947 */ /* 0x000fea000383ffff */
.L_x_103:
        /* <DEDUP_REMOVED lines=8> */
[----:B0-----:R-:W-:-:S05]  /*1880*/  @!P1 LEA R16, R17, R16, 0x18 ;  /* 0x0000001011109211 */ /* 0x001fca00078ec0ff */
[----:B------:R1:W-:Y:S04]  /*1890*/  @!P1 STS [R16+0x8], R31 ;  /* 0x0000081f10009388 */ /* 0x0003e80000000800 */
[----:B------:R1:W-:Y:S01]  /*18a0*/  @!P1 STS [R16+0x4], R43 ;  /* 0x0000042b10009388 */ /* 0x0003e20000000800 */
[----:B--2---:R-:W-:Y:S01]  /*18b0*/  @!P0 LEA R22, R21, R20, 0x18 ;  /* 0x0000001415168211 */ /* 0x004fe200078ec0ff */
[----:B------:R-:W-:Y:S02]  /*18c0*/  IMAD.MOV.U32 R20, RZ, RZ, R47 ;  /* 0x000000ffff147224 */ /* 0x000fe400078e002f */
[----:B------:R-:W-:Y:S02]  /*18d0*/  @!P0 IMAD.MOV.U32 R20, RZ, RZ, R43 ;  /* 0x000000ffff148224 */ /* 0x000fe400078e002b */
[----:B------:R1:W-:Y:S05]  /*18e0*/  @!P0 STS [R22+0x4c], R43 ;  /* 0x00004c2b16008388 */ /* 0x0003ea0000000800 */
.L_x_97:
[----:B------:R-:W-:Y:S05]  /*18f0*/  WARPSYNC.ALL ;  /* 0x0000000000007948 */ /* 0x000fea0003800000 */
[----:B------:R-:W0:Y:S08]  /*1900*/  S2UR UR6, SR_CgaCtaId ;  /* 0x00000000000679c3 */ /* 0x000e300000008800 */
[----:B------:R-:W-:Y:S01]  /*1910*/  BAR.SYNC.DEFER_BLOCKING 0x0 ;  /* 0x0000000000007b1d */ /* 0x000fe20000010000 */
[----:B------:R-:W-:-:S05]  /*1920*/  ISETP.NE.AND P0, PT, R50, RZ, PT ;  /* 0x000000ff3200720c */ /* 0x000fca0003f05270 */
[----:B------:R-:W-:Y:S02]  /*1930*/  UMOV UR5, 0x400 ;  /* 0x0000040000057882 */ /* 0x000fe40000000000 */
[----:B0-----:R-:W-:-:S09]  /*1940*/  ULEA UR5, UR6, UR5, 0x18 ;  /* 0x0000000506057291 */ /* 0x001fd2000f8ec0ff */
[----:B-1----:R-:W0:Y:S02]  /*1950*/  LDS R16, [UR5+0x4c] ;  /* 0x00004c05ff107984 */ /* 0x002e240008000800 */
[----:B0-----:R-:W-:-:S05]  /*1960*/  SEL R21, R16, RZ, P0 ;  /* 0x000000ff10157207 */ /* 0x001fca0000000000 */
[----:B------:R-:W-:-:S07]  /*1970*/  IMAD.IADD R21, R21, 0x1, R20 ;  /* 0x0000000115157824 */ /* 0x000fce00078e0214 */
.L_x_96:
[----:B------:R-:W-:Y:S05]  /*1980*/  BSYNC.RECONVERGENT B0 ;  /* 0x0000000000007941 */ /* 0x000fea0003800200 */
.L_x_94:
[----:B------:R-:W-:Y:S01]  /*1990*/  IMAD.IADD R36, R36, 0x1, R21 ;  /* 0x0000000124247824 */ /* 0x000fe200078e0215 */
[----:B------:R-:W-:Y:S03]  /*19a0*/  BAR.SYNC.DEFER_BLOCKING 0x0 ;  /* 0x0000000000007b1d */ /* 0x000fe60000010000 */
[----:B------:R-:W-:-:S03]  /*19b0*/  IMAD.IADD R37, R37, 0x1, R36 ;  /* 0x0000000125257824 */ /* 0x000fc600078e0224 */
[----:B------:R-:W1:Y:S01]  /*19c0*/  LDCU.64 UR6, c[0x0][0x388] ;  /* 0x00007100ff0677ac */ /* 0x000e620008000a00 */
[----:B------:R-:W-:-:S04]  /*19d0*/  IMAD.IADD R34, R34, 0x1, R37 ;  /* 0x0000000122227824 */ /* 0x000fc800078e0225 */
[----:B------:R-:W-:-:S04]  /*19e0*/  IMAD.IADD R35, R35, 0x1, R34 ;  /* 0x0000000123237824 */ /* 0x000fc800078e0222 */
[----:B------:R-:W-:-:S04]  /*19f0*/  IMAD.IADD R32, R32, 0x1, R35 ;  /* 0x0000000120207824 */ /* 0x000fc800078e0223 */
[----:B------:R-:W-:-:S04]  /*1a00*/  IMAD.IADD R33, R33, 0x1, R32 ;  /* 0x0000000121217824 */ /* 0x000fc800078e0220 */
[----:B------:R-:W-:Y:S01]  /*1a10*/  IMAD.IADD R18, R18, 0x1, R33 ;  /* 0x0000000112127824 */ /* 0x000fe200078e0221 */
[----:B------:R-:W-:Y:S01]  /*1a20*/  STS.64 [R0], R36 ;  /* 0x0000002400007388 */ /* 0x000fe20000000a00 */
[----:B-1----:R-:W-:Y:S02]  /*1a30*/  IADD3 R46, P0, PT, R46, UR6, RZ ;  /* 0x000000062e2e7c10 */ /* 0x002fe4000ff1e0ff */
[----:B------:R-:W-:Y:S01]  /*1a40*/  IMAD.IADD R19, R19, 0x1, R18 ;  /* 0x0000000113137824 */ /* 0x000fe200078e0212 */
[----:B------:R-:W-:Y:S01]  /*1a50*/  STS.64 [R0+0x8], R34 ;  /* 0x0000082200007388 */ /* 0x000fe20000000a00 */
[----:B------:R-:W-:Y:S02]  /*1a60*/  IADD3.X R47, PT, PT, R45, UR7, RZ, P0, !PT ;  /* 0x000000072d2f7c10 */ /* 0x000fe400087fe4ff */
[----:B------:R-:W-:Y:S01]  /*1a70*/  IMAD.IADD R14, R14, 0x1, R19 ;  /* 0x000000010e0e7824 */ /* 0x000fe200078e0213 */
[----:B------:R-:W-:Y:S03]  /*1a80*/  STS.64 [R0+0x10], R32 ;  /* 0x0000102000007388 */ /* 0x000fe60000000a00 */
[----:B------:R-:W-:Y:S01]  /*1a90*/  IMAD.IADD R15, R15, 0x1, R14 ;  /* 0x000000010f0f7824 */ /* 0x000fe200078e020e */
[----:B------:R-:W-:Y:S03]  /*1aa0*/  STS.64 [R0+0x18], R18 ;  /* 0x0000181200007388 */ /* 0x000fe60000000a00 */
[----:B------:R-:W-:Y:S01]  /*1ab0*/  IMAD.IADD R12, R12, 0x1, R15 ;  /* 0x000000010c0c7824 */ /* 0x000fe200078e020f */
[----:B------:R-:W-:Y:S03]  /*1ac0*/  STS.64 [R0+0x20], R14 ;  /* 0x0000200e00007388 */ /* 0x000fe60000000a00 */
[----:B------:R-:W-:-:S04]  /*1ad0*/  IMAD.IADD R13, R13, 0x1, R12 ;  /* 0x000000010d0d7824 */ /* 0x000fc800078e020c */
        /* <DEDUP_REMOVED lines=14> */
[----:B------:R-:W-:-:S05]  /*1bc0*/  IMAD.IADD R3, R3, 0x1, R2 ;  /* 0x0000000103037824 */ /* 0x000fca00078e0202 */
[----:B------:R-:W-:Y:S01]  /*1bd0*/  STS.64 [R0+0x50], R2 ;  /* 0x0000500200007388 */ /* 0x000fe20000000a00 */
[----:B------:R-:W-:-:S03]  /*1be0*/  NOP ;  /* 0x0000000000007918 */ /* 0x000fc60000000000 */
[----:B0-----:R-:W0:Y:S04]  /*1bf0*/  LDS R17, [R38] ;  /* 0x0000000026117984 */ /* 0x001e280000000800 */
        /* <DEDUP_REMOVED lines=44> */
.L_x_93:
[----:B------:R-:W-:-:S13]  /*1ec0*/  ISETP.NE.AND P0, PT, R0, RZ, PT ;  /* 0x000000ff0000720c */ /* 0x000fda0003f05270 */
[----:B------:R-:W-:Y:S05]  /*1ed0*/  @!P0 EXIT ;  /* 0x000000000000894d */ /* 0x000fea0003800000 */
[----:B------:R-:W0:Y:S02]  /*1ee0*/  LDC.64 R2, c[0x0][0x380] ;  /* 0x0000e000ff027b82 */ /* 0x000e240000000a00 */
[----:B0-----:R-:W-:-:S05]  /*1ef0*/  IMAD.WIDE.U32 R2, R5, 0x4, R2 ;  /* 0x0000000405027825 */ /* 0x001fca00078e0002 */
[----:B------:R0:W2:Y:S01]  /*1f00*/  LDG.E R7, desc[UR8][R2.64] ;  /* 0x0000000802077981 */ /* 0x0000a2000c1e1900 */
[----:B------:R-:W1:Y:S02]  /*1f10*/  S2R R52, SR_TID.X ;  /* 0x0000000000347919 */ /* 0x000e640000002100 */
[C---:B-1----:R-:W-:Y:S02]  /*1f20*/  LOP3.LUT R4, R52.reuse, 0x1f, RZ, 0xc0, !PT ;  /* 0x0000001f34047812 */ /* 0x042fe400078ec0ff */
[----:B------:R-:W-:-:S05]  /*1f30*/  LOP3.LUT R5, R52, 0x3e0, RZ, 0xc0, !PT ;  /* 0x000003e034057812 */ /* 0x000fca00078ec0ff */
[----:B------:R-:W-:-:S04]  /*1f40*/  IMAD R15, R5, 0x16, R4 ;  /* 0x00000016050f7824 */ /* 0x000fc800078e0204 */
[C---:B------:R-:W-:Y:S01]  /*1f50*/  VIADD R5, R15.reuse, 0x20 ;  /* 0x000000200f057836 */ /* 0x040fe20000000000 */
[C---:B------:R-:W-:Y:S01]  /*1f60*/  ISETP.GE.U32.AND P6, PT, R15.reuse, R0, PT ;  /* 0x000000000f00720c */ /* 0x040fe20003fc6070 */
[C---:B------:R-:W-:Y:S01]  /*1f70*/  VIADD R9, R15.reuse, 0x40 ;  /* 0x000000400f097836 */ /* 0x040fe20000000000 */
[C---:B------:R-:W-:Y:S01]  /*1f80*/  LEA R4, P1, R15.reuse, R2, 0x2 ;  /* 0x000000020f047211 */ /* 0x040fe200078210ff */
[----:B------:R-:W-:Y:S01]  /*1f90*/  VIADD R11, R15, 0xa0 ;  /* 0x000000a00f0b7836 */ /* 0x000fe20000000000 */
[-C--:B------:R-:W-:Y:S01]  /*1fa0*/  ISETP.GE.U32.AND P5, PT, R5, R0.reuse, PT ;  /* 0x000000000500720c */ /* 0x080fe20003fa6070 */
[----:B------:R-:W-:Y:S01]  /*1fb0*/  VIADD R5, R15, 0xc0 ;  /* 0x000000c00f057836 */ /* 0x000fe20000000000 */
[-C--:B------:R-:W-:Y:S01]  /*1fc0*/  ISETP.GE.U32.AND P0, PT, R9, R0.reuse, PT ;  /* 0x000000000900720c */ /* 0x080fe20003f06070 */
[----:B------:R-:W-:Y:S01]  /*1fd0*/  VIADD R9, R15, 0x100 ;  /* 0x000001000f097836 */ /* 0x000fe20000000000 */
[-C--:B------:R-:W-:Y:S01]  /*1fe0*/  ISETP.GE.U32.AND P4, PT, R11, R0.reuse, PT ;  /* 0x000000000b00720c */ /* 0x080fe20003f86070 */
[----:B------:R-:W-:Y:S01]  /*1ff0*/  VIADD R11, R15, 0x120 ;  /* 0x000001200f0b7836 */ /* 0x000fe20000000000 */
[-C--:B------:R-:W-:Y:S01]  /*2000*/  ISETP.GE.U32.AND P3, PT, R5, R0.reuse, PT ;  /* 0x000000000500720c */ /* 0x080fe20003f66070 */
[----:B------:R-:W-:Y:S01]  /*2010*/  IMAD.X R5, RZ, RZ, R3, P1 ;  /* 0x000000ffff057224 */ /* 0x000fe200008e0603 */
[-C--:B------:R-:W-:Y:S01]  /*2020*/  ISETP.GE.U32.AND P2, PT, R9, R0.reuse, PT ;  /* 0x000000000900720c */ /* 0x080fe20003f46070 */
[----:B0-----:R-:W-:Y:S01]  /*2030*/  VIADD R3, R15, 0x140 ;  /* 0x000001400f037836 */ /* 0x001fe20000000000 */
[----:B------:R-:W-:Y:S01]  /*2040*/  ISETP.GE.U32.AND P1, PT, R11, R0, PT ;  /* 0x000000000b00720c */ /* 0x000fe20003f26070 */
[----:B------:R-:W-:-:S02]  /*2050*/  VIADD R11, R15, 0x1e0 ;  /* 0x000001e00f0b7836 */ /* 0x000fc40000000000 */
[C---:B------:R-:W-:Y:S02]  /*2060*/  VIADD R13, R15.reuse, 0x240 ;  /* 0x000002400f0d7836 */ /* 0x040fe40000000000 */
[C---:B------:R-:W-:Y:S02]  /*2070*/  VIADD R51, R15.reuse, 0x60 ;  /* 0x000000600f337836 */ /* 0x040fe40000000000 */
[C---:B------:R-:W-:Y:S02]  /*2080*/  VIADD R50, R15.reuse, 0x80 ;  /* 0x000000800f327836 */ /* 0x040fe40000000000 */
[C---:B------:R-:W-:Y:S02]  /*2090*/  VIADD R49, R15.reuse, 0xe0 ;  /* 0x000000e00f317836 */ /* 0x040fe40000000000 */
[C---:B------:R-:W-:Y:S02]  /*20a0*/  VIADD R48, R15.reuse, 0x160 ;  /* 0x000001600f307836 */ /* 0x040fe40000000000 */
[----:B------:R-:W-:-:S02]  /*20b0*/  VIADD R47, R15, 0x180 ;  /* 0x000001800f2f7836 */ /* 0x000fc40000000000 */
[C---:B------:R-:W-:Y:S02]  /*20c0*/  VIADD R46, R15.reuse, 0x1a0 ;  /* 0x000001a00f2e7836 */ /* 0x040fe40000000000 */
[C---:B------:R-:W-:Y:S02]  /*20d0*/  VIADD R45, R15.reuse, 0x1c0 ;  /* 0x000001c00f2d7836 */ /* 0x040fe40000000000 */
[C---:B------:R-:W-:Y:S02]  /*20e0*/  VIADD R41, R15.reuse, 0x200 ;  /* 0x000002000f297836 */ /* 0x040fe40000000000 */
[C---:B------:R-:W-:Y:S02]  /*20f0*/  VIADD R40, R15.reuse, 0x260 ;  /* 0x000002600f287836 */ /* 0x040fe40000000000 */
[----:B------:R-:W-:Y:S02]  /*2100*/  VIADD R2, R15, 0x2a0 ;  /* 0x000002a00f027836 */ /* 0x000fe40000000000 */
[----:B--2---:R-:W-:-:S02]  /*2110*/  IMAD.MOV.U32 R17, RZ, RZ, R7 ;  /* 0x000000ffff117224 */ /* 0x004fc400078e0007 */
[----:B------:R-:W2:Y:S02]  /*2120*/  @!P6 LDG.E R7, desc[UR8][R4.64] ;  /* 0x000000080407e981 */ /* 0x000ea4000c1e1900 */
[----:B------:R-:W-:Y:S01]  /*2130*/  IMAD.MOV.U32 R9, RZ, RZ, R17 ;  /* 0x000000ffff097224 */ /* 0x000fe200078e0011 */
[----:B------:R-:W-:Y:S01]  /*2140*/  ISETP.GE.U32.AND P6, PT, R3, R0, PT ;  /* 0x000000000300720c */ /* 0x000fe20003fc6070 */
[----:B------:R-:W-:-:S04]  /*2150*/  VIADD R3, R15, 0x220 ;  /* 0x000002200f037836 */ /* 0x000fc80000000000 */
[----:B------:R-:W3:Y:S01]  /*2160*/  @!P5 LDG.E R9, desc[UR8][R4.64+0x80] ;  /* 0x000080080409d981 */ /* 0x000ee2000c1e1900 */
[-C--:B------:R-:W-:Y:S01]  /*2170*/  ISETP.GE.U32.AND P5, PT, R11, R0.reuse, PT ;  /* 0x000000000b00720c */ /* 0x080fe20003fa6070 */
[--C-:B------:R-:W-:Y:S02]  /*2180*/  IMAD.MOV.U32 R11, RZ, RZ, R17.reuse ;  /* 0x000000ffff0b7224 */ /* 0x100fe400078e0011 */
[--C-:B------:R-:W-:Y:S02]  /*2190*/  IMAD.MOV.U32 R19, RZ, RZ, R17.reuse ;  /* 0x000000ffff137224 */ /* 0x100fe400078e0011 */
[--C-:B------:R-:W-:Y:S02]  /*21a0*/  IMAD.MOV.U32 R21, RZ, RZ, R17.reuse ;  /* 0x000000ffff157224 */ /* 0x100fe400078e0011 */
[----:B------:R-:W4:Y:S01]  /*21b0*/  @!P0 LDG.E R11, desc[UR8][R4.64+0x100] ;  /* 0x00010008040b8981 */ /* 0x000f22000c1e1900 */
[--C-:B------:R-:W-:Y:S01]  /*21c0*/  IMAD.MOV.U32 R25, RZ, RZ, R17.reuse ;  /* 0x000000ffff197224 */ /* 0x100fe200078e0011 */
[----:B------:R-:W-:Y:S01]  /*21d0*/  ISETP.GE.U32.AND P0, PT, R3, R0, PT ;  /* 0x000000000300720c */ /* 0x000fe20003f06070 */
[--C-:B------:R-:W-:Y:S01]  /*21e0*/  IMAD.MOV.U32 R27, RZ, RZ, R17.reuse ;  /* 0x000000ffff1b7224 */ /* 0x100fe200078e0011 */
[----:B------:R-:W5:Y:S01]  /*21f0*/  @!P4 LDG.E R19, desc[UR8][R4.64+0x280] ;  /* 0x000280080413c981 */ /* 0x000f62000c1e1900 */
[----:B------:R-:W-:-:S02]  /*2200*/  IMAD.MOV.U32 R29, RZ, RZ, R17 ;  /* 0x000000ffff1d7224 */ /* 0x000fc400078e0011 */
[----:B------:R-:W-:Y:S01]  /*2210*/  VIADD R3, R15, 0x280 ;  /* 0x000002800f037836 */ /* 0x000fe20000000000 */
[----:B------:R-:W5:Y:S01]  /*2220*/  @!P3 LDG.E R21, desc[UR8][R4.64+0x300] ;  /* 0x000300080415b981 */ /* 0x000f62000c1e1900 */
[----:B------:R-:W-:-:S03]  /*2230*/  ISETP.GE.U32.AND P4, PT, R13, R0, PT ;  /* 0x000000000d00720c */ /* 0x000fc60003f86070 */
[----:B------:R-:W5:Y:S01]  /*2240*/  @!P2 LDG.E R25, desc[UR8][R4.64+0x400] ;  /* 0x000400080419a981 */ /* 0x000f62000c1e1900 */
[-C--:B------:R-:W-:Y:S02]  /*2250*/  ISETP.GE.U32.AND P3, PT, R3, R0.reuse, PT ;  /* 0x000000000300720c */ /* 0x080fe40003f66070 */
[-C--:B------:R-:W-:Y:S01]  /*2260*/  ISETP.GE.U32.AND P2, PT, R51, R0.reuse, PT ;  /* 0x000000003300720c */ /* 0x080fe20003f46070 */
[----:B------:R-:W5:Y:S01]  /*2270*/  @!P1 LDG.E R27, desc[UR8][R4.64+0x480] ;  /* 0x00048008041b9981 */ /* 0x000f62000c1e1900 */
[----:B------:R-:W-:-:S03]  /*2280*/  ISETP.GE.U32.AND P1, PT, R50, R0, PT ;  /* 0x000000003200720c */ /* 0x000fc60003f26070 */
[----:B------:R-:W5:Y:S01]  /*2290*/  @!P6 LDG.E R29, desc[UR8][R4.64+0x500] ;  /* 0x00050008041de981 */ /* 0x000f62000c1e1900 */
[----:B------:R-:W-:Y:S01]  /*22a0*/  ISETP.GE.U32.AND P6, PT, R49, R0, PT ;  /* 0x000000003100720c */ /* 0x000fe20003fc6070 */
[--C-:B------:R-:W-:Y:S02]  /*22b0*/  IMAD.MOV.U32 R43, RZ, RZ, R17.reuse ;  /* 0x000000ffff2b7224 */ /* 0x100fe400078e0011 */
[--C-:B------:R-:W-:Y:S02]  /*22c0*/  IMAD.MOV.U32 R6, RZ, RZ, R17.reuse ;  /* 0x000000ffff067224 */ /* 0x100fe400078e0011 */
[--C-:B------:R-:W-:Y:S02]  /*22d0*/  IMAD.MOV.U32 R8, RZ, RZ, R17.reuse ;  /* 0x000000ffff087224 */ /* 0x100fe400078e0011 */
[--C-:B------:R-:W-:Y:S01]  /*22e0*/  IMAD.MOV.U32 R10, RZ, RZ, R17.reuse ;  /* 0x000000ffff0a7224 */ /* 0x100fe200078e0011 */
[----:B------:R-:W5:Y:S01]  /*22f0*/  @!P5 LDG.E R43, desc[UR8][R4.64+0x780] ;  /* 0x00078008042bd981 */ /* 0x000f62000c1e1900 */
[----:B------:R-:W-:-:S02]  /*2300*/  IMAD.MOV.U32 R13, RZ, RZ, R17 ;  /* 0x000000ffff0d7224 */ /* 0x000fc400078e0011 */
[--C-:B------:R-:W-:Y:S01]  /*2310*/  IMAD.MOV.U32 R15, RZ, RZ, R17.reuse ;  /* 0x000000ffff0f7224 */ /* 0x100fe200078e0011 */
[----:B------:R-:W5:Y:S01]  /*2320*/  @!P0 LDG.E R6, desc[UR8][R4.64+0x880] ;  /* 0x0008800804068981 */ /* 0x000f62000c1e1900 */
[----:B------:R-:W-:Y:S01]  /*2330*/  IMAD.MOV.U32 R23, RZ, RZ, R17 ;  /* 0x000000ffff177224 */ /* 0x000fe200078e0011 */
[-C--:B------:R-:W-:Y:S02]  /*2340*/  ISETP.GE.U32.AND P5, PT, R48, R0.reuse, PT ;  /* 0x000000003000720c */ /* 0x080fe40003fa6070 */
[----:B------:R-:W5:Y:S01]  /*2350*/  @!P4 LDG.E R8, desc[UR8][R4.64+0x900] ;  /* 0x000900080408c981 */ /* 0x000f62000c1e1900 */
[-C--:B------:R-:W-:Y:S02]  /*2360*/  ISETP.GE.U32.AND P0, PT, R47, R0.reuse, PT ;  /* 0x000000002f00720c */ /* 0x080fe40003f06070 */
[-C--:B------:R-:W-:Y:S01]  /*2370*/  ISETP.GE.U32.AND P4, PT, R46, R0.reuse, PT ;  /* 0x000000002e00720c */ /* 0x080fe20003f86070 */
[----:B------:R-:W5:Y:S01]  /*2380*/  @!P3 LDG.E R10, desc[UR8][R4.64+0xa00] ;  /* 0x000a0008040ab981 */ /* 0x000f62000c1e1900 */
[----:B------:R-:W-:-:S03]  /*2390*/  ISETP.GE.U32.AND P3, PT, R45, R0, PT ;  /* 0x000000002d00720c */ /* 0x000fc60003f66070 */
[----:B------:R-:W5:Y:S01]  /*23a0*/  @!P2 LDG.E R13, desc[UR8][R4.64+0x180] ;  /* 0x00018008040da981 */ /* 0x000f62000c1e1900 */
[----:B------:R-:W-:-:S03]  /*23b0*/  ISETP.GE.U32.AND P2, PT, R41, R0, PT ;  /* 0x000000002900720c */ /* 0x000fc60003f46070 */
        /* <DEDUP_REMOVED lines=10> */
[----:B------:R-:W-:Y:S01]  /*2460*/  IMAD.MOV.U32 R16, RZ, RZ, R17 ;  /* 0x000000ffff107224 */ /* 0x000fe200078e0011 */
[----:B------:R-:W5:Y:S04]  /*2470*/  @!P0 LDG.E R33, desc[UR8][R4.64+0x600] ;  /* 0x0006000804218981 */ /* 0x000f68000c1e1900 */
[----:B------:R-:W5:Y:S04]  /*2480*/  @!P4 LDG.E R35, desc[UR8][R4.64+0x680] ;  /* 0x000680080423c981 */ /* 0x000f68000c1e1900 */
[----:B------:R-:W5:Y:S04]  /*2490*/  @!P3 LDG.E R37, desc[UR8][R4.64+0x700] ;  /* 0x000700080425b981 */ /* 0x000f68000c1e1900 */
[----:B------:R-:W5:Y:S04]  /*24a0*/  @!P2 LDG.E R53, desc[UR8][R4.64+0x800] ;  /* 0x000800080435a981 */ /* 0x000f68000c1e1900 */
[----:B------:R-:W5:Y:S04]  /*24b0*/  @!P1 LDG.E R16, desc[UR8][R4.64+0x980] ;  /* 0x0009800804109981 */ /* 0x000f68000c1e1900 */
[----:B------:R-:W5:Y:S01]  /*24c0*/  @!P6 LDG.E R17, desc[UR8][R4.64+0xa80] ;  /* 0x000a80080411e981 */ /* 0x000f62000c1e1900 */
[----:B------:R-:W0:Y:S01]  /*24d0*/  S2R R3, SR_LANEID ;  /* 0x0000000000037919 */ /* 0x000e220000000000 */
[----:B------:R-:W1:Y:S01]  /*24e0*/  S2UR UR5, SR_CgaCtaId ;  /* 0x00000000000579c3 */ /* 0x000e620000008800 */
[----:B------:R-:W-:Y:S01]  /*24f0*/  SHF.R.U32.HI R42, RZ, 0x5, R52 ;  /* 0x00000005ff2a7819 */ /* 0x000fe20000011634 */
[----:B------:R-:W-:Y:S01]  /*2500*/  UMOV UR4, 0x400 ;  /* 0x0000040000047882 */ /* 0x000fe20000000000 */
[----:B------:R-:W-:Y:S01]  /*2510*/  ISETP.NE.AND P0, PT, R39, RZ, PT ;  /* 0x000000ff2700720c */ /* 0x000fe20003f05270 */
[----:B-1----:R-:W-:-:S02]  /*2520*/  ULEA UR4, UR5, UR4, 0x18 ;  /* 0x0000000405047291 */ /* 0x002fc4000f8ec0ff */
[----:B0-----:R-:W-:-:S05]  /*2530*/  IMAD R38, R42, 0x2c0, R3 ;  /* 0x000002c02a267824 */ /* 0x001fca00078e0203 */
        /* <DEDUP_REMOVED lines=41> */
[----:B------:R-:W-:Y:S02]  /*27d0*/  ISETP.NE.AND P2, PT, R42, 0xb, PT ;  /* 0x0000000b2a00780c */ /* 0x000fe40003f45270 */
[----:B----4-:R-:W-:Y:S02]  /*27e0*/  IADD3 R16, PT, PT, R10, R9, R16 ;  /* 0x000000090a107210 */ /* 0x010fe40007ffe010 */
[----:B------:R-:W-:-:S02]  /*27f0*/  ISETP.GE.U32.AND P3, PT, R52, 0x20, PT ;  /* 0x000000203400780c */ /* 0x000fc40003f66070 */
        /* <DEDUP_REMOVED lines=46> */
[----:B------:R-:W-:Y:S02]  /*2ae0*/  SEL R16, R22, R16, !P0 ;  /* 0x0000001016107207 */ /* 0x000fe40004000000 */
[----:B------:R-:W-:-:S04]  /*2af0*/  ISETP.NE.AND P0, PT, R42, 0x8, PT ;  /* 0x000000082a00780c */ /* 0x000fc80003f05270 */
[----:B------:R-:W-:Y:S02]  /*2b00*/  SEL R16, R23, R16, !P0 ;  /* 0x0000001017107207 */ /* 0x000fe40004000000 */
[----:B------:R-:W-:Y:S02]  /*2b10*/  ISETP.NE.AND P0, PT, R42, 0xa, PT ;  /* 0x0000000a2a00780c */ /* 0x000fe40003f05270 */
[----:B------:R-:W-:Y:S02]  /*2b20*/  SEL R16, R24, R16, !P1 ;  /* 0x0000001018107207 */ /* 0x000fe40004800000 */
[----:B------:R-:W-:Y:S02]  /*2b30*/  ISETP.NE.AND P1, PT, R3, RZ, PT ;  /* 0x000000ff0300720c */ /* 0x000fe40003f25270 */
[----:B------:R-:W-:Y:S01]  /*2b40*/  SEL R16, R25, R16, !P0 ;  /* 0x0000001019107207 */ /* 0x000fe20004000000 */
[----:B------:R-:W-:Y:S01]  /*2b50*/  @!P2 IMAD.IADD R16, R26, 0x1, R25 ;  /* 0x000000011a10a824 */ /* 0x000fe200078e0219 */
[----:B------:R-:W-:-:S02]  /*2b60*/  SEL R3, R39, RZ, P1 ;  /* 0x000000ff27037207 */ /* 0x000fc40000800000 */
[----:B------:R-:W-:-:S03]  /*2b70*/  ISETP.NE.AND P0, PT, R52, RZ, PT ;  /* 0x000000ff3400720c */ /* 0x000fc60003f05270 */
[----:B------:R-:W-:-:S05]  /*2b80*/  @P3 IMAD.IADD R39, R16, 0x1, R3 ;  /* 0x0000000110273824 */ /* 0x000fca00078e0203 */
[----:B------:R-:W-:Y:S01]  /*2b90*/  SEL R39, R39, RZ, P0 ;  /* 0x000000ff27277207 */ /* 0x000fe20000000000 */
[----:B------:R-:W-:Y:S06]  /*2ba0*/  BRA `(.L_x_111) ;  /* 0x0000000c00f87947 */ /* 0x000fec0003800000 */
.L_x_110:
[----:B0-2---:R-:W-:Y:S02]  /*2bb0*/  IADD3 R16, PT, PT, R6, R5, R4 ;  /* 0x0000000506107210 */ /* 0x005fe40007ffe004 */
[C---:B------:R-:W-:Y:S02]  /*2bc0*/  ISETP.NE.AND P1, PT, R3.reuse, 0x1f, PT ;  /* 0x0000001f0300780c */ /* 0x040fe40003f25270 */
        /* <DEDUP_REMOVED lines=22> */
[----:B------:R-:W-:Y:S01]  /*2d30*/  ISETP.NE.AND P0, PT, R42, 0x2, PT ;  /* 0x000000022a00780c */ /* 0x000fe20003f05270 */
[----:B------:R-:W0:Y:S02]  /*2d40*/  S2R R53, SR_TID.X ;  /* 0x0000000000357919 */ /* 0x000e240000002100 */
[----:B------:R-:W-:Y:S01]  /*2d50*/  IMAD.IADD R43, R44, 0x1, -R43 ;  /* 0x000000012c2b7824 */ /* 0x000fe200078e0a2b */
[----:B------:R-:W-:Y:S01]  /*2d60*/  @!P1 STS [R52+0x10], R44 ;  /* 0x0000102c34009388 */ /* 0x000fe20000000800 */
[----:B------:R-:W-:Y:S01]  /*2d70*/  BAR.SYNC.DEFER_BLOCKING 0x0 ;  /* 0x0000000000007b1d */ /* 0x000fe20000010000 */
[----:B------:R-:W-:-:S05]  /*2d80*/  ISETP.NE.AND P1, PT, R42, 0x9, PT ;  /* 0x000000092a00780c */ /* 0x000fca0003f25270 */
[----:B------:R-:W1:Y:S04]  /*2d90*/  LDS.128 R16, [UR4+0x10] ;  /* 0x00001004ff107984 */ /* 0x000e680008000c00 */
[----:B------:R-:W2:Y:S04]  /*2da0*/  LDS.128 R20, [UR4+0x20] ;  /* 0x00002004ff147984 */ /* 0x000ea80008000c00 */
[----:B------:R-:W3:Y:S01]  /*2db0*/  LDS.128 R24, [UR4+0x30] ;  /* 0x00003004ff187984 */ /* 0x000ee20008000c00 */
[----:B-1----:R-:W-:-:S04]  /*2dc0*/  IMAD.IADD R17, R16, 0x1, R17 ;  /* 0x0000000110117824 */ /* 0x002fc800078e0211 */
[----:B------:R-:W-:Y:S01]  /*2dd0*/  IMAD.IADD R18, R18, 0x1, R17 ;  /* 0x0000000112127824 */ /* 0x000fe200078e0211 */
[----:B------:R-:W-:Y:S02]  /*2de0*/  SEL R16, R17, R16, !P0 ;  /* 0x0000001011107207 */ /* 0x000fe40004000000 */
[----:B------:R-:W-:Y:S01]  /*2df0*/  ISETP.NE.AND P0, PT, R42, 0x3, PT ;  /* 0x000000032a00780c */ /* 0x000fe20003f05270 */
[----:B------:R-:W-:Y:S01]  /*2e00*/  IMAD.IADD R19, R19, 0x1, R18 ;  /* 0x0000000113137824 */ /* 0x000fe200078e0212 */
[----:B------:R-:W-:Y:S02]  /*2e10*/  SEL R17, R43, RZ, P2 ;  /* 0x000000ff2b117207 */ /* 0x000fe40001000000 */
[----:B------:R-:W-:Y:S01]  /*2e20*/  SEL R16, R18, R16, !P0 ;  /* 0x0000001012107207 */ /* 0x000fe20004000000 */
[----:B--2---:R-:W-:Y:S01]  /*2e30*/  IMAD.IADD R20, R19, 0x1, R20 ;  /* 0x0000000113147824 */ /* 0x004fe200078e0214 */
        /* <DEDUP_REMOVED lines=8> */
[----:B---3--:R-:W-:Y:S01]  /*2ec0*/  IMAD.IADD R24, R23, 0x1, R24 ;  /* 0x0000000117187824 */ /* 0x008fe200078e0218 */
        /* <DEDUP_REMOVED lines=12> */
[----:B0-----:R-:W-:-:S02]  /*2f90*/  ISETP.GT.U32.AND P0, PT, R53, 0x1f, PT ;  /* 0x0000001f3500780c */ /* 0x001fc40003f04070 */
        /* <DEDUP_REMOVED lines=20> */
.L_x_157:
[----:B------:R-:W-:Y:S05]  /*30e0*/  @!P0 BRA `(.L_x_114) ;  /* 0x0000000000748947 */ /* 0x000fea0003800000 */
[----:B------:R-:W-:-:S07]  /*30f0*/  IMAD.MOV.U32 R22, RZ, RZ, 0x3b8 ;  /* 0x000003b8ff167424 */ /* 0x000fce00078e00ff */
.L_x_116:
        /* <DEDUP_REMOVED lines=27> */
.L_x_160:
[----:B------:R-:W-:Y:S05]  /*32b0*/  @P0 BRA `(.L_x_116) ;  /* 0xfffffffc00900947 */ /* 0x000fea000383ffff */
.L_x_114:
        /* <DEDUP_REMOVED lines=8> */
[----:B------:R-:W-:-:S06]  /*3340*/  LOP3.LUT R16, R21, R16, RZ, 0xc, !PT ;  /* 0x0000001015107212 */ /* 0x000fcc00078e0cff */
        /* <DEDUP_REMOVED lines=11> */
[----:B------:R-:W-:Y:S02]  /*3400*/  IMAD.IADD R26, R43, 0x1, R22 ;  /* 0x000000012b1a7824 */ /* 0x000fe400078e0216 */
[----:B------:R-:W0:Y:S03]  /*3410*/  LDC.64 R42, c[0x0][0x390] ;  /* 0x0000e400ff2a7b82 */ /* 0x000e260000000a00 */
[----:B------:R-:W1:Y:S02]  /*3420*/  SHFL.DOWN PT, R22, R26, 0x4, R16 ;  /* 0x088000001a167989 */ /* 0x000e6400000e0010 */
[----:B-1----:R-:W-:-:S02]  /*3430*/  SEL R25, R22, RZ, !P0 ;  /* 0x000000ff16197207 */ /* 0x002fc40004000000 */
[-C--:B------:R-:W-:Y:S01]  /*3440*/  ISETP.GT.AND P0, PT, R17, R16.reuse, PT ;  /* 0x000000101100720c */ /* 0x080fe20003f04270 */
[----:B------:R-:W-:Y:S02]  /*3450*/  VIADD R17, R3, 0x10 ;  /* 0x0000001003117836 */ /* 0x000fe40000000000 */
[----:B------:R-:W-:Y:S01]  /*3460*/  IMAD.IADD R25, R26, 0x1, R25 ;  /* 0x000000011a197824 */ /* 0x000fe200078e0219 */
[----:B0-----:R-:W-:Y:S02]  /*3470*/  IADD3 R26, P3, PT, R42, 0x100, RZ ;  /* 0x000001002a1a7810 */ /* 0x001fe40007f7e0ff */
[----:B------:R-:W-:Y:S02]  /*3480*/  ISETP.GT.AND P2, PT, R17, R16, PT ;  /* 0x000000101100720c */ /* 0x000fe40003f44270 */
[----:B------:R-:W0:Y:S01]  /*3490*/  SHFL.DOWN PT, R22, R25, 0x8, R16 ;  /* 0x0900000019167989 */ /* 0x000e2200000e0010 */
[----:B------:R-:W-:Y:S01]  /*34a0*/  IMAD.X R43, RZ, RZ, R43, P3 ;  /* 0x000000ffff2b7224 */ /* 0x000fe200018e062b */
[----:B0-----:R-:W-:-:S02]  /*34b0*/  SEL R20, R22, RZ, !P0 ;  /* 0x000000ff16147207 */ /* 0x001fc40004000000 */
[----:B------:R-:W-:-:S03]  /*34c0*/  ISETP.NE.AND P0, PT, R24, 0x65, PT ;  /* 0x000000651800780c */ /* 0x000fc60003f05270 */
[----:B------:R-:W-:-:S05]  /*34d0*/  IMAD.IADD R20, R25, 0x1, R20 ;  /* 0x0000000119147824 */ /* 0x000fca00078e0214 */
[----:B------:R-:W0:Y:S05]  /*34e0*/  SHFL.DOWN PT, R22, R20, 0x10, R16 ;  /* 0x0a00000014167989 */ /* 0x000e2a00000e0010 */
[----:B------:R-:W-:Y:S02]  /*34f0*/  VOTE.ALL P0, P0 ;  /* 0x0000000000ff7806 */ /* 0x000fe40000000000 */
[----:B0-----:R-:W-:-:S05]  /*3500*/  SEL R17, R22, RZ, !P2 ;  /* 0x000000ff16117207 */ /* 0x001fca0005000000 */
[----:B------:R-:W-:-:S07]  /*3510*/  IMAD.IADD R42, R20, 0x1, R17 ;  /* 0x00000001142a7824 */ /* 0x000fce00078e0211 */
.L_x_169:
[----:B------:R-:W-:Y:S05]  /*3520*/  @!P0 BRA `(.L_x_118) ;  /* 0x0000000400348947 */ /* 0x000fea0003800000 */
[----:B------:R-:W-:-:S07]  /*3530*/  IMAD.MOV.U32 R44, RZ, RZ, 0x3b8 ;  /* 0x000003b8ff2c7424 */ /* 0x000fce00078e00ff */
.L_x_124:
        /* <DEDUP_REMOVED lines=10> */
.L_x_172:
[----:B------:R-:W-:Y:S05]  /*35e0*/  @!P0 BRA `(.L_x_120) ;  /* 0x0000000000748947 */ /* 0x000fea0003800000 */
[----:B------:R-:W-:-:S07]  /*35f0*/  IMAD.MOV.U32 R22, RZ, RZ, R44 ;  /* 0x000000ffff167224 */ /* 0x000fce00078e002c */
.L_x_122:
        /* <DEDUP_REMOVED lines=8> */
[----:B------:R-:W0:Y:S02]  /*3680*/  F2I.FTZ.U32.TRUNC.NTZ R21, R21 ;  /* 0x0000001500157305 */ /* 0x000e24000021f000 */
[----:B0-----:R-:W-:Y:S02]  /*3690*/  IMAD R25, R20, R21, RZ ;  /* 0x0000001514197224 */ /* 0x001fe400078e02ff */
[----:B------:R-:W-:-:S04]  /*36a0*/  IMAD.MOV.U32 R20, RZ, RZ, RZ ;  /* 0x000000ffff147224 */ /* 0x000fc800078e00ff */
        /* <DEDUP_REMOVED lines=16> */
.L_x_175:
[----:B------:R-:W-:Y:S05]  /*37b0*/  @P0 BRA `(.L_x_122) ;  /* 0xfffffffc00900947 */ /* 0x000fea000383ffff */
.L_x_120:
[----:B------:R-:W-:Y:S01]  /*37c0*/  UMOV UR5, 0xffffffff ;  /* 0xffffffff00057882 */ /* 0x000fe20000000000 */
[----:B------:R-:W-:Y:S02]  /*37d0*/  ISETP.NE.AND P0, PT, R24, 0x65, PT ;  /* 0x000000651800780c */ /* 0x000fe40003f05270 */
[----:B------:R-:W-:Y:S11]  /*37e0*/  BRA.DIV UR5, `(.L_x_123) ;  /* 0x0000001a05fc7947 */ /* 0x000ff6000b800000 */
[----:B------:R-:W-:Y:S01]  /*37f0*/  VOTE.ANY R21, PT, !P0 ;  /* 0x0000000000157806 */ /* 0x000fe200040e0100 */
[----:B------:R-:W-:Y:S02]  /*3800*/  VIADD R17, R3, 0x2 ;  /* 0x0000000203117836 */ /* 0x000fe40000000000 */
[----:B------:R-:W-:Y:S01]  /*3810*/  VIADD R23, R23, 0xffffffe0 ;  /* 0xffffffe017177836 */ /* 0x000fe20000000000 */
[----:B------:R-:W-:-:S05]  /*3820*/  LOP3.LUT R21, R21, 0x80000000, R53, 0xec, !PT ;  /* 0x8000000015157812 */ /* 0x000fca00078eec35 */
        /* <DEDUP_REMOVED lines=28> */
.L_x_184:
[----:B------:R-:W-:Y:S05]  /*39f0*/  @P0 BRA `(.L_x_124) ;  /* 0xfffffff800d00947 */ /* 0x000fea000383ffff */
.L_x_118:
        /* <DEDUP_REMOVED lines=15> */
.L_x_112:
        /* <DEDUP_REMOVED lines=10> */
.L_x_111:
[----:B------:R-:W-:Y:S01]  /*3b90*/  IMAD.IADD R4, R4, 0x1, R39 ;  /* 0x0000000104047824 */ /* 0x000fe200078e0227 */
[----:B------:R-:W0:Y:S01]  /*3ba0*/  S2R R16, SR_TID.X ;  /* 0x0000000000107919 */ /* 0x000e220000002100 */
[----:B------:R-:W1:Y:S01]  /*3bb0*/  S2UR UR5, SR_CTAID.X ;  /* 0x00000000000579c3 */ /* 0x000e620000002500 */
[----:B------:R-:W2:Y:S01]  /*3bc0*/  LDCU.64 UR6, c[0x0][0x388] ;  /* 0x00007100ff0677ac */ /* 0x000ea20008000a00 */
[----:B------:R-:W-:Y:S01]  /*3bd0*/  IMAD.IADD R5, R5, 0x1, R4 ;  /* 0x0000000105057824 */ /* 0x000fe200078e0204 */
[----:B------:R-:W3:Y:S03]  /*3be0*/  S2R R3, SR_LANEID ;  /* 0x0000000000037919 */ /* 0x000ee60000000000 */
[----:B------:R-:W-:Y:S02]  /*3bf0*/  IMAD.IADD R6, R6, 0x1, R5 ;  /* 0x0000000106067824 */ /* 0x000fe400078e0205 */
[----:B------:R-:W-:Y:S02]  /*3c00*/  BAR.SYNC.DEFER_BLOCKING 0x0 ;  /* 0x0000000000007b1d */ /* 0x000fe40000010000 */
[----:B------:R-:W-:-:S04]  /*3c10*/  IMAD.IADD R7, R7, 0x1, R6 ;  /* 0x0000000107077824 */ /* 0x000fc800078e0206 */
[----:B------:R-:W-:Y:S01]  /*3c20*/  IMAD.IADD R8, R8, 0x1, R7 ;  /* 0x0000000108087824 */ /* 0x000fe200078e0207 */
[----:B------:R-:W4:Y:S03]  /*3c30*/  S2R R18, SR_TID.X ;  /* 0x0000000000127919 */ /* 0x000f260000002100 */
[----:B------:R-:W-:-:S04]  /*3c40*/  IMAD.IADD R9, R9, 0x1, R8 ;  /* 0x0000000109097824 */ /* 0x000fc800078e0208 */
[----:B------:R-:W-:-:S04]  /*3c50*/  IMAD.IADD R10, R10, 0x1, R9 ;  /* 0x000000010a0a7824 */ /* 0x000fc800078e0209 */
[----:B------:R-:W-:-:S04]  /*3c60*/  IMAD.IADD R11, R11, 0x1, R10 ;  /* 0x000000010b0b7824 */ /* 0x000fc800078e020a */
[----:B------:R-:W-:Y:S01]  /*3c70*/  IMAD.IADD R12, R12, 0x1, R11 ;  /* 0x000000010c0c7824 */ /* 0x000fe200078e020b */
[----:B0-----:R-:W-:-:S03]  /*3c80*/  ISETP.NE.AND P0, PT, R16, RZ, PT ;  /* 0x000000ff1000720c */ /* 0x001fc60003f05270 */
[----:B------:R-:W-:Y:S02]  /*3c90*/  IMAD.IADD R13, R13, 0x1, R12 ;  /* 0x000000010d0d7824 */ /* 0x000fe400078e020c */
[----:B---3--:R-:W-:Y:S02]  /*3ca0*/  IMAD R3, R3, 0x54, R38 ;  /* 0x0000005403037824 */ /* 0x008fe400078e0226 */
[----:B------:R-:W-:-:S03]  /*3cb0*/  IMAD.IADD R14, R14, 0x1, R13 ;  /* 0x000000010e0e7824 */ /* 0x000fc600078e020d */
[----:B------:R0:W-:Y:S01]  /*3cc0*/  STS.64 [R3], R4 ;  /* 0x0000000403007388 */ /* 0x0001e20000000a00 */
[----:B------:R-:W-:-:S03]  /*3cd0*/  IMAD.IADD R15, R15, 0x1, R14 ;  /* 0x000000010f0f7824 */ /* 0x000fc600078e020e */
[----:B------:R-:W-:Y:S01]  /*3ce0*/  STS.64 [R3+0x8], R6 ;  /* 0x0000080603007388 */ /* 0x000fe20000000a00 */
[----:B------:R-:W-:-:S03]  /*3cf0*/  IMAD.IADD R28, R28, 0x1, R15 ;  /* 0x000000011c1c7824 */ /* 0x000fc600078e020f */
[----:B------:R-:W-:Y:S01]  /*3d00*/  STS.64 [R3+0x10], R8 ;  /* 0x0000100803007388 */ /* 0x000fe20000000a00 */
[----:B------:R-:W-:-:S03]  /*3d10*/  IMAD.IADD R29, R29, 0x1, R28 ;  /* 0x000000011d1d7824 */ /* 0x000fc600078e021c */
[----:B------:R-:W-:Y:S01]  /*3d20*/  STS.64 [R3+0x18], R10 ;  /* 0x0000180a03007388 */ /* 0x000fe20000000a00 */
[----:B------:R-:W-:Y:S01]  /*3d30*/  IMAD.IADD R30, R30, 0x1, R29 ;  /* 0x000000011e1e7824 */ /* 0x000fe200078e021d */
[----:B0-----:R-:W1:Y:S02]  /*3d40*/  LDC R4, c[0x0][0x398] ;  /* 0x0000e600ff047b82 */ /* 0x001e640000000800 */
[----:B------:R4:W-:Y:S01]  /*3d50*/  STS.64 [R3+0x20], R12 ;  /* 0x0000200c03007388 */ /* 0x0009e20000000a00 */
[----:B------:R-:W-:-:S03]  /*3d60*/  IMAD.IADD R31, R31, 0x1, R30 ;  /* 0x000000011f1f7824 */ /* 0x000fc600078e021e */
[----:B------:R0:W-:Y:S01]  /*3d70*/  STS.64 [R3+0x28], R14 ;  /* 0x0000280e03007388 */ /* 0x0001e20000000a00 */
[----:B------:R-:W-:-:S03]  /*3d80*/  IMAD.IADD R32, R32, 0x1, R31 ;  /* 0x0000000120207824 */ /* 0x000fc600078e021f */
[----:B------:R-:W-:Y:S01]  /*3d90*/  STS.64 [R3+0x30], R28 ;  /* 0x0000301c03007388 */ /* 0x000fe20000000a00 */
[----:B------:R-:W-:-:S03]  /*3da0*/  IMAD.IADD R33, R33, 0x1, R32 ;  /* 0x0000000121217824 */ /* 0x000fc600078e0220 */
[----:B------:R-:W-:Y:S01]  /*3db0*/  STS.64 [R3+0x38], R30 ;  /* 0x0000381e03007388 */ /* 0x000fe20000000a00 */
[----:B------:R-:W-:Y:S01]  /*3dc0*/  IMAD.IADD R34, R34, 0x1, R33 ;  /* 0x0000000122227824 */ /* 0x000fe200078e0221 */
[C---:B----4-:R-:W-:Y:S02]  /*3dd0*/  LOP3.LUT R12, R18.reuse, 0x1f, RZ, 0xc0, !PT ;  /* 0x0000001f120c7812 */ /* 0x050fe400078ec0ff */
[----:B------:R-:W-:Y:S01]  /*3de0*/  STS.64 [R3+0x40], R32 ;  /* 0x0000402003007388 */ /* 0x000fe20000000a00 */
[----:B------:R-:W-:Y:S01]  /*3df0*/  IMAD.IADD R35, R35, 0x1, R34 ;  /* 0x0000000123237824 */ /* 0x000fe200078e0222 */
[----:B------:R-:W-:Y:S01]  /*3e00*/  LOP3.LUT R18, R18, 0x3e0, RZ, 0xc0, !PT ;  /* 0x000003e012127812 */ /* 0x000fe200078ec0ff */
[----:B------:R-:W3:Y:S02]  /*3e10*/  S2R R5, SR_TID.X ;  /* 0x0000000000057919 */ /* 0x000ee40000002100 */
[----:B------:R-:W-:Y:S02]  /*3e20*/  IMAD.IADD R16, R36, 0x1, R35 ;  /* 0x0000000124107824 */ /* 0x000fe400078e0223 */
[----:B-1----:R-:W-:Y:S01]  /*3e30*/  VIADD R4, R4, UR5 ;  /* 0x0000000504047c36 */ /* 0x002fe20008000000 */
[----:B------:R-:W-:Y:S01]  /*3e40*/  STS.64 [R3+0x48], R34 ;  /* 0x0000482203007388 */ /* 0x000fe20000000a00 */
[----:B------:R-:W-:-:S02]  /*3e50*/  IMAD.IADD R17, R37, 0x1, R16 ;  /* 0x0000000125117824 */ /* 0x000fc400078e0210 */
[----:B------:R-:W-:Y:S02]  /*3e60*/  IMAD R18, R18, 0x16, R12 ;  /* 0x0000001612127824 */ /* 0x000fe400078e020c */
[----:B------:R-:W-:Y:S01]  /*3e70*/  IMAD R12, R4, 0x2100, RZ ;  /* 0x00002100040c7824 */ /* 0x000fe200078e02ff */
[----:B------:R-:W-:Y:S01]  /*3e80*/  STS.64 [R3+0x50], R16 ;  /* 0x0000501003007388 */ /* 0x000fe20000000a00 */
[----:B------:R-:W-:-:S03]  /*3e90*/  NOP ;  /* 0x0000000000007918 */ /* 0x000fc60000000000 */
[----:B------:R-:W-:Y:S01]  /*3ea0*/  LDS R10, [R38] ;  /* 0x00000000260a7984 */ /* 0x000fe20000000800 */
[----:B0-----:R-:W-:-:S03]  /*3eb0*/  VIADD R14, R18, 0x40 ;  /* 0x00000040120e7836 */ /* 0x001fc60000000000 */
[----:B------:R-:W-:Y:S04]  /*3ec0*/  LDS R39, [R38+0x80] ;  /* 0x0000800026277984 */ /* 0x000fe80000000800 */
[----:B------:R-:W-:Y:S04]  /*3ed0*/  LDS R8, [R38+0x100] ;  /* 0x0001000026087984 */ /* 0x000fe80000000800 */
[----:B------:R-:W-:Y:S01]  /*3ee0*/  LDS R43, [R38+0x180] ;  /* 0x00018000262b7984 */ /* 0x000fe20000000800 */
[----:B---3--:R-:W-:-:S03]  /*3ef0*/  LOP3.LUT R4, R5, 0x3e0, RZ, 0xc0, !PT ;  /* 0x000003e005047812 */ /* 0x008fc600078ec0ff */
[----:B------:R-:W-:Y:S01]  /*3f00*/  LDS R53, [R38+0x200] ;  /* 0x0002000026357984 */ /* 0x000fe20000000800 */
[----:B------:R-:W-:-:S03]  /*3f10*/  LOP3.LUT R5, R5, 0x1f, RZ, 0xc0, !PT ;  /* 0x0000001f05057812 */ /* 0x000fc600078ec0ff */
        /* <DEDUP_REMOVED lines=17> */
[----:B------:R0:W-:Y:S01]  /*4030*/  @!P0 STS [UR4+0x8400], R0 ;  /* 0x00840000ff008988 */ /* 0x0001e20008000804 */
[----:B------:R-:W-:Y:S01]  /*4040*/  BAR.SYNC.DEFER_BLOCKING 0x0 ;  /* 0x0000000000007b1d */ /* 0x000fe20000010000 */
[----:B0-----:R-:W-:Y:S01]  /*4050*/  IADD3 R0, P0, PT, R12, R18, RZ ;  /* 0x000000120c007210 */ /* 0x001fe20007f1e0ff */
[----:B------:R-:W-:-:S04]  /*4060*/  IMAD R12, R4, 0x16, R5 ;  /* 0x00000016040c7824 */ /* 0x000fc800078e0205 */
[----:B------:R-:W-:Y:S01]  /*4070*/  IMAD.X R5, RZ, RZ, RZ, P0 ;  /* 0x000000ffff057224 */ /* 0x000fe200000e06ff */
[----:B--2---:R-:W-:-:S04]  /*4080*/  LEA R4, P0, R0, UR6, 0x2 ;  /* 0x0000000600047c11 */ /* 0x004fc8000f8010ff */
[----:B------:R-:W-:Y:S01]  /*4090*/  LEA.HI.X R5, R0, UR7, R5, 0x2, P0 ;  /* 0x0000000700057c11 */ /* 0x000fe200080f1405 */
[----:B------:R-:W-:Y:S01]  /*40a0*/  VIADD R0, R12, 0xa0 ;  /* 0x000000a00c007836 */ /* 0x000fe20000000000 */
[----:B------:R-:W0:Y:S02]  /*40b0*/  LDS R6, [UR4+0x8400] ;  /* 0x00840004ff067984 */ /* 0x000e240008000800 */
[-C--:B0-----:R-:W-:Y:S02]  /*40c0*/  ISETP.GE.AND P6, PT, R18, R6.reuse, PT ;  /* 0x000000061200720c */ /* 0x081fe40003fc6270 */
[-C--:B------:R-:W-:Y:S01]  /*40d0*/  ISETP.GE.AND P5, PT, R14, R6.reuse, PT ;  /* 0x000000060e00720c */ /* 0x080fe20003fa6270 */
[C---:B------:R-:W-:Y:S01]  /*40e0*/  VIADD R14, R12.reuse, 0xc0 ;  /* 0x000000c00c0e7836 */ /* 0x040fe20000000000 */
[-C--:B------:R-:W-:Y:S01]  /*40f0*/  ISETP.GE.AND P0, PT, R51, R6.reuse, PT ;  /* 0x000000063300720c */ /* 0x080fe20003f06270 */
[----:B------:R-:W-:Y:S01]  /*4100*/  VIADD R51, R12, 0x20 ;  /* 0x000000200c337836 */ /* 0x000fe20000000000 */
[----:B------:R-:W-:-:S02]  /*4110*/  ISETP.GE.AND P4, PT, R50, R6, PT ;  /* 0x000000063200720c */ /* 0x000fc40003f86270 */
[-C--:B------:R-:W-:Y:S02]  /*4120*/  ISETP.GE.AND P2, PT, R0, R6.reuse, PT ;  /* 0x000000060000720c */ /* 0x080fe40003f46270 */
[-C--:B------:R-:W-:Y:S01]  /*4130*/  ISETP.GE.AND P3, PT, R51, R6.reuse, PT ;  /* 0x000000063300720c */ /* 0x080fe20003f66270 */
[----:B------:R-:W-:Y:S01]  /*4140*/  VIADD R51, R12, 0x100 ;  /* 0x000001000c337836 */ /* 0x000fe20000000000 */
[-C--:B------:R-:W-:Y:S01]  /*4150*/  ISETP.GE.AND P1, PT, R14, R6.reuse, PT ;  /* 0x000000060e00720c */ /* 0x080fe20003f26270 */
[----:B------:R-:W-:Y:S01]  /*4160*/  @!P6 STG.E desc[UR8][R4.64], R10 ;  /* 0x0000000a0400e986 */ /* 0x000fe2000c101908 */
[-C--:B------:R-:W-:Y:S01]  /*4170*/  ISETP.GE.AND P6, PT, R49, R6.reuse, PT ;  /* 0x000000063100720c */ /* 0x080fe20003fc6270 */
[C---:B------:R-:W-:Y:S02]  /*4180*/  VIADD R49, R12.reuse, 0x120 ;  /* 0x000001200c317836 */ /* 0x040fe40000000000 */
[----:B------:R-:W-:Y:S01]  /*4190*/  @!P5 STG.E desc[UR8][R4.64+0x100], R8 ;  /* 0x000100080400d986 */ /* 0x000fe2000c101908 */
[----:B------:R-:W-:Y:S01]  /*41a0*/  ISETP.GE.AND P5, PT, R51, R6, PT ;  /* 0x000000063300720c */ /* 0x000fe20003fa6270 */
[----:B------:R-:W-:-:S02]  /*41b0*/  VIADD R51, R12, 0x140 ;  /* 0x000001400c337836 */ /* 0x000fc40000000000 */
[----:B------:R-:W-:Y:S01]  /*41c0*/  @!P0 STG.E desc[UR8][R4.64+0x180], R43 ;  /* 0x0001802b04008986 */ /* 0x000fe2000c101908 */
[----:B------:R-:W-:-:S03]  /*41d0*/  ISETP.GE.AND P0, PT, R49, R6, PT ;  /* 0x000000063100720c */ /* 0x000fc60003f06270 */
[----:B------:R-:W-:Y:S01]  /*41e0*/  @!P4 STG.E desc[UR8][R4.64+0x200], R53 ;  /* 0x000200350400c986 */ /* 0x000fe2000c101908 */
[----:B------:R-:W-:-:S03]  /*41f0*/  ISETP.GE.AND P4, PT, R51, R6, PT ;  /* 0x000000063300720c */ /* 0x000fc60003f86270 */
[----:B------:R0:W-:Y:S01]  /*4200*/  @!P3 STG.E desc[UR8][R4.64+0x80], R39 ;  /* 0x000080270400b986 */ /* 0x0001e2000c101908 */
[----:B------:R-:W-:-:S03]  /*4210*/  ISETP.GE.AND P3, PT, R48, R6, PT ;  /* 0x000000063000720c */ /* 0x000fc60003f66270 */
[----:B------:R1:W-:Y:S01]  /*4220*/  @!P2 STG.E desc[UR8][R4.64+0x280], R37 ;  /* 0x000280250400a986 */ /* 0x0003e2000c101908 */
[-C--:B------:R-:W-:Y:S01]  /*4230*/  ISETP.GE.AND P2, PT, R47, R6.reuse, PT ;  /* 0x000000062f00720c */ /* 0x080fe20003f46270 */
[----:B------:R-:W-:Y:S02]  /*4240*/  VIADD R47, R12, 0x1e0 ;  /* 0x000001e00c2f7836 */ /* 0x000fe40000000000 */
[----:B------:R-:W-:Y:S01]  /*4250*/  @!P1 STG.E desc[UR8][R4.64+0x300], R35 ;  /* 0x0003002304009986 */ /* 0x000fe2000c101908 */
[----:B------:R-:W-:-:S03]  /*4260*/  ISETP.GE.AND P1, PT, R46, R6, PT ;  /* 0x000000062e00720c */ /* 0x000fc60003f26270 */
[----:B------:R2:W-:Y:S01]  /*4270*/  @!P6 STG.E desc[UR8][R4.64+0x380], R31 ;  /* 0x0003801f0400e986 */ /* 0x0005e2000c101908 */
[-C--:B------:R-:W-:Y:S01]  /*4280*/  ISETP.GE.AND P6, PT, R45, R6.reuse, PT ;  /* 0x000000062d00720c */ /* 0x080fe20003fc6270 */
[C---:B0-----:R-:W-:Y:S02]  /*4290*/  VIADD R39, R12.reuse, 0x220 ;  /* 0x000002200c277836 */ /* 0x041fe40000000000 */
[----:B-1----:R-:W-:Y:S01]  /*42a0*/  VIADD R37, R12, 0x240 ;  /* 0x000002400c257836 */ /* 0x002fe20000000000 */
[----:B------:R0:W-:Y:S01]  /*42b0*/  @!P5 STG.E desc[UR8][R4.64+0x400], R33 ;  /* 0x000400210400d986 */ /* 0x0001e2000c101908 */
[----:B------:R-:W-:-:S03]  /*42c0*/  ISETP.GE.AND P5, PT, R47, R6, PT ;  /* 0x000000062f00720c */ /* 0x000fc60003fa6270 */
[----:B------:R0:W-:Y:S01]  /*42d0*/  @!P0 STG.E desc[UR8][R4.64+0x480], R29 ;  /* 0x0004801d04008986 */ /* 0x0001e2000c101908 */
[-C--:B------:R-:W-:Y:S01]  /*42e0*/  ISETP.GE.AND P0, PT, R41, R6.reuse, PT ;  /* 0x000000062900720c */ /* 0x080fe20003f06270 */
[----:B--2---:R-:W-:Y:S02]  /*42f0*/  VIADD R31, R12, 0x280 ;  /* 0x000002800c1f7836 */ /* 0x004fe40000000000 */
        /* <DEDUP_REMOVED lines=19> */
.L_x_98:
[----:B------:R-:W-:Y:S01]  /*4430*/  BSSY B1, `(.L_x_125) ;  /* 0x0000006000017945 */ /* 0x000fe20003800000 */
[----:B------:R-:W-:Y:S01]  /*4440*/  PLOP3.LUT P0, PT, P0, PT, PT, 0x8, 0x80 ;  /* 0x000000000080781c */ /* 0x000fe2000070e170 */
[----:B------:R-:W-:-:S12]  /*4450*/  IMAD.MOV.U32 R21, RZ, RZ, -0x1 ;  /* 0xffffffffff157424 */ /* 0x000fd800078e00ff */
[----:B------:R-:W-:Y:S05]  /*4460*/  WARPSYNC.COLLECTIVE R21, `(.L_x_126) ;  /* 0x0000000015087348 */ /* 0x000fea0003c00000 */
[----:B------:R-:W-:Y:S01]  /*4470*/  VOTE.ANY P0, P0 ;  /* 0x0000000000ff7806 */ /* 0x000fe20000000100 */
[----:B------:R-:W-:-:S12]  /*4480*/  ENDCOLLECTIVE ;  /* 0x000000000000791b */ /* 0x000fd80003800000 */
.L_x_126:
[----:B------:R-:W-:Y:S05]  /*4490*/  BSYNC B1 ;  /* 0x0000000000017941 */ /* 0x000fea0003800000 */
.L_x_125:
[----:B------:R-:W-:Y:S05]  /*44a0*/  BRA `(.L_x_127) ;  /* 0xffffffc8009c7947 */ /* 0x000fea000383ffff */
.L_x_100:
[----:B------:R-:W-:Y:S01]  /*44b0*/  BSSY B1, `(.L_x_128) ;  /* 0x0000006000017945 */ /* 0x000fe20003800000 */
[----:B------:R-:W-:Y:S01]  /*44c0*/  PLOP3.LUT P0, PT, P0, PT, PT, 0x8, 0x80 ;  /* 0x000000000080781c */ /* 0x000fe2000070e170 */
[----:B------:R-:W-:-:S12]  /*44d0*/  IMAD.MOV.U32 R21, RZ, RZ, -0x1 ;  /* 0xffffffffff157424 */ /* 0x000fd800078e00ff */
[----:B------:R-:W-:Y:S05]  /*44e0*/  WARPSYNC.COLLECTIVE R21, `(.L_x_129) ;  /* 0x0000000015087348 */ /* 0x000fea0003c00000 */
[----:B------:R-:W-:Y:S01]  /*44f0*/  VOTE.ANY P0, P0 ;  /* 0x0000000000ff7806 */ /* 0x000fe20000000100 */
[----:B------:R-:W-:-:S12]  /*4500*/  ENDCOLLECTIVE ;  /* 0x000000000000791b */ /* 0x000fd80003800000 */
.L_x_129:
[----:B------:R-:W-:Y:S05]  /*4510*/  BSYNC B1 ;  /* 0x0000000000017941 */ /* 0x000fea0003800000 */
.L_x_128:
[----:B------:R-:W-:Y:S05]  /*4520*/  BRA `(.L_x_130) ;  /* 0xffffffc800f07947 */ /* 0x000fea000383ffff */
.L_x_102:
[----:B------:R-:W0:Y:S01]  /*4530*/  S2R R49, SR_GEMASK ;  /* 0x0000000000317919 */ /* 0x000e220000003c00 */
[----:B------:R-:W-:Y:S01]  /*4540*/  BSSY B1, `(.L_x_131) ;  /* 0x0000006000017945 */ /* 0x000fe20003800000 */
[----:B------:R-:W-:Y:S01]  /*4550*/  PLOP3.LUT P0, PT, P0, PT, PT, 0x8, 0x80 ;  /* 0x000000000080781c */ /* 0x000fe2000070e170 */
[----:B------:R-:W-:-:S12]  /*4560*/  IMAD.MOV.U32 R21, RZ, RZ, -0x1 ;  /* 0xffffffffff157424 */ /* 0x000fd800078e00ff */
[----:B0-----:R-:W-:Y:S05]  /*4570*/  WARPSYNC.COLLECTIVE R21, `(.L_x_132) ;  /* 0x0000000015087348 */ /* 0x001fea0003c00000 */
[----:B------:R-:W-:Y:S01]  /*4580*/  VOTE.ANY R21, PT, P0 ;  /* 0x0000000000157806 */ /* 0x000fe200000e0100 */
[----:B0-----:R-:W-:Y:S06]  /*4590*/  ENDCOLLECTIVE ;  /* 0x000000000000791b */ /* 0x001fec0003800000 */
.L_x_132:
[----:B------:R-:W-:Y:S05]  /*45a0*/  BSYNC B1 ;  /* 0x0000000000017941 */ /* 0x000fea0003800000 */
.L_x_131:
[----:B------:R-:W-:Y:S01]  /*45b0*/  LOP3.LUT R21, R21, 0x80000000, R49, 0xec, !PT ;  /* 0x8000000015157812 */ /* 0x000fe200078eec31 */
[----:B------:R-:W-:Y:S02]  /*45c0*/  IMAD.MOV.U32 R20, RZ, RZ, R29 ;  /* 0x000000ffff147224 */ /* 0x000fe400078e001d */
[----:B------:R-:W-:Y:S02]  /*45d0*/  IMAD.MOV.U32 R17, RZ, RZ, 0x1 ;  /* 0x00000001ff117424 */ /* 0x000fe400078e00ff */
[C---:B------:R-:W-:Y:S02]  /*45e0*/  VIADD R16, R21.reuse, 0xffffffff ;  /* 0xffffffff15107836 */ /* 0x040fe40000000000 */
[C---:B------:R-:W-:Y:S02]  /*45f0*/  VIADD R30, R48.reuse, 0x2 ;  /* 0x00000002301e7836 */ /* 0x040fe40000000000 */
[----:B------:R-:W-:Y:S01]  /*4600*/  VIADD R25, R48, 0x4 ;  /* 0x0000000430197836 */ /* 0x000fe20000000000 */
[----:B------:R-:W-:Y:S01]  /*4610*/  LOP3.LUT R24, R21, R16, RZ, 0xc, !PT ;  /* 0x0000001015187212 */ /* 0x000fe200078e0cff */
[----:B------:R-:W-:-:S02]  /*4620*/  IMAD.MOV.U32 R21, RZ, RZ, -0x1 ;  /* 0xffffffffff157424 */ /* 0x000fc400078e00ff */
[C---:B------:R-:W-:Y:S01]  /*4630*/  VIADD R42, R48.reuse, 0x10 ;  /* 0x00000010302a7836 */ /* 0x040fe20000000000 */
[----:B------:R0:W1:Y:S02]  /*4640*/  POPC R16, R24 ;  /* 0x0000001800107309 */ /* 0x0000640000000000 */
[----:B0-----:R-:W-:-:S07]  /*4650*/  VIADD R24, R48, 0x8 ;  /* 0x0000000830187836 */ /* 0x001fce0000000000 */
[----:B-1----:R-:W-:Y:S05]  /*4660*/  WARPSYNC.COLLECTIVE R21, `(.L_x_133) ;  /* 0x0000000015087348 */ /* 0x002fea0003c00000 */
[----:B-1----:R0:W1:Y:S02]  /*4670*/  SHFL.DOWN P2, R22, R20, R17, R16 ;  /* 0x0800001114167389 */ /* 0x0020640000040010 */
[----:B01----:R-:W-:Y:S05]  /*4680*/  ENDCOLLECTIVE ;  /* 0x000000000000791b */ /* 0x003fea0003800000 */
.L_x_133:
[----:B------:R-:W-:Y:S01]  /*4690*/  ISETP.GE.AND P0, PT, R48, R16, PT ;  /* 0x000000103000720c */ /* 0x000fe20003f06270 */
[----:B------:R-:W-:-:S03]  /*46a0*/  IMAD.MOV.U32 R17, RZ, RZ, 0x2 ;  /* 0x00000002ff117424 */ /* 0x000fc600078e00ff */
[----:B------:R-:W-:Y:S02]  /*46b0*/  SEL R22, R22, RZ, !P0 ;  /* 0x000000ff16167207 */ /* 0x000fe40004000000 */
[----:B------:R-:W-:-:S03]  /*46c0*/  ISETP.GT.AND P0, PT, R30, R16, PT ;  /* 0x000000101e00720c */ /* 0x000fc60003f04270 */
[----:B------:R-:W-:-:S04]  /*46d0*/  IMAD.IADD R41, R22, 0x1, R29 ;  /* 0x0000000116297824 */ /* 0x000fc800078e021d */
[----:B------:R-:W-:-:S07]  /*46e0*/  IMAD.MOV.U32 R20, RZ, RZ, R41 ;  /* 0x000000ffff147224 */ /* 0x000fce00078e0029 */
[----:B------:R-:W-:Y:S05]  /*46f0*/  WARPSYNC.COLLECTIVE R21, `(.L_x_134) ;  /* 0x0000000015087348 */ /* 0x000fea0003c00000 */
[----:B------:R0:W1:Y:S02]  /*4700*/  SHFL.DOWN P2, R22, R20, R17, R16 ;  /* 0x0800001114167389 */ /* 0x0000640000040010 */
[----:B01----:R-:W-:Y:S05]  /*4710*/  ENDCOLLECTIVE ;  /* 0x000000000000791b */ /* 0x003fea0003800000 */
.L_x_134:
[----:B------:R-:W-:Y:S01]  /*4720*/  IMAD.MOV.U32 R17, RZ, RZ, 0x4 ;  /* 0x00000004ff117424 */ /* 0x000fe200078e00ff */
[----:B------:R-:W-:Y:S02]  /*4730*/  SEL R22, R22, RZ, !P0 ;  /* 0x000000ff16167207 */ /* 0x000fe40004000000 */
[----:B------:R-:W-:-:S03]  /*4740*/  ISETP.GT.AND P0, PT, R25, R16, PT ;  /* 0x000000101900720c */ /* 0x000fc60003f04270 */
[----:B------:R-:W-:Y:S02]  /*4750*/  IMAD.IADD R43, R41, 0x1, R22 ;  /* 0x00000001292b7824 */ /* 0x000fe400078e0216 */
[----:B------:R-:W0:Y:S02]  /*4760*/  LDC.64 R40, c[0x0][0x390] ;  /* 0x0000e400ff287b82 */ /* 0x000e240000000a00 */
[----:B------:R-:W-:-:S07]  /*4770*/  IMAD.MOV.U32 R20, RZ, RZ, R43 ;  /* 0x000000ffff147224 */ /* 0x000fce00078e002b */
[----:B0-----:R-:W-:Y:S05]  /*4780*/  WARPSYNC.COLLECTIVE R21, `(.L_x_135) ;  /* 0x0000000015087348 */ /* 0x001fea0003c00000 */
[----:B------:R1:W2:Y:S02]  /*4790*/  SHFL.DOWN P2, R22, R20, R17, R16 ;  /* 0x0800001114167389 */ /* 0x0002a40000040010 */
[----:B012---:R-:W-:Y:S05]  /*47a0*/  ENDCOLLECTIVE ;  /* 0x000000000000791b */ /* 0x007fea0003800000 */
.L_x_135:
[----:B------:R-:W-:Y:S01]  /*47b0*/  IMAD.MOV.U32 R17, RZ, RZ, 0x8 ;  /* 0x00000008ff117424 */ /* 0x000fe200078e00ff */
[----:B------:R-:W-:-:S05]  /*47c0*/  IADD3 R40, P3, PT, R40, 0x100, RZ ;  /* 0x0000010028287810 */ /* 0x000fca0007f7e0ff */
[----:B------:R-:W-:Y:S01]  /*47d0*/  IMAD.X R41, RZ, RZ, R41, P3 ;  /* 0x000000ffff297224 */ /* 0x000fe200018e0629 */
[----:B------:R-:W-:Y:S02]  /*47e0*/  SEL R22, R22, RZ, !P0 ;  /* 0x000000ff16167207 */ /* 0x000fe40004000000 */
[----:B------:R-:W-:-:S03]  /*47f0*/  ISETP.GT.AND P0, PT, R24, R16, PT ;  /* 0x000000101800720c */ /* 0x000fc60003f04270 */
[----:B------:R-:W-:-:S04]  /*4800*/  IMAD.IADD R51, R43, 0x1, R22 ;  /* 0x000000012b337824 */ /* 0x000fc800078e0216 */
[----:B------:R-:W-:-:S07]  /*4810*/  IMAD.MOV.U32 R20, RZ, RZ, R51 ;  /* 0x000000ffff147224 */ /* 0x000fce00078e0033 */
[----:B------:R-:W-:Y:S05]  /*4820*/  WARPSYNC.COLLECTIVE R21, `(.L_x_136) ;  /* 0x0000000015087348 */ /* 0x000fea0003c00000 */
[----:B------:R0:W1:Y:S02]  /*4830*/  SHFL.DOWN P2, R22, R20, R17, R16 ;  /* 0x0800001114167389 */ /* 0x0000640000040010 */
[----:B01----:R-:W-:Y:S05]  /*4840*/  ENDCOLLECTIVE ;  /* 0x000000000000791b */ /* 0x003fea0003800000 */
.L_x_136:
[----:B------:R-:W-:Y:S01]  /*4850*/  IMAD.MOV.U32 R17, RZ, RZ, 0x10 ;  /* 0x00000010ff117424 */ /* 0x000fe200078e00ff */
[----:B------:R-:W-:Y:S02]  /*4860*/  SEL R22, R22, RZ, !P0 ;  /* 0x000000ff16167207 */ /* 0x000fe40004000000 */
[----:B------:R-:W-:-:S03]  /*4870*/  ISETP.NE.AND P0, PT, R28, 0x65, PT ;  /* 0x000000651c00780c */ /* 0x000fc60003f05270 */
[----:B------:R-:W-:-:S04]  /*4880*/  IMAD.IADD R29, R51, 0x1, R22 ;  /* 0x00000001331d7824 */ /* 0x000fc800078e0216 */
[----:B------:R-:W-:-:S07]  /*4890*/  IMAD.MOV.U32 R20, RZ, RZ, R29 ;  /* 0x000000ffff147224 */ /* 0x000fce00078e001d */
[----:B------:R-:W-:Y:S05]  /*48a0*/  WARPSYNC.COLLECTIVE R21, `(.L_x_137) ;  /* 0x0000000015087348 */ /* 0x000fea0003c00000 */
[----:B------:R0:W1:Y:S02]  /*48b0*/  SHFL.DOWN P2, R22, R20, R17, R16 ;  /* 0x0800001114167389 */ /* 0x0000640000040010 */
[----:B01----:R-:W-:Y:S05]  /*48c0*/  ENDCOLLECTIVE ;  /* 0x000000000000791b */ /* 0x003fea0003800000 */
.L_x_137:
[----:B------:R-:W-:Y:S05]  /*48d0*/  WARPSYNC.COLLECTIVE R21, `(.L_x_138) ;  /* 0x0000000015087348 */ /* 0x000fea0003c00000 */
[----:B------:R-:W-:Y:S01]  /*48e0*/  VOTE.ALL P0, P0 ;  /* 0x0000000000ff7806 */ /* 0x000fe20000000000 */
[----:B------:R-:W-:-:S12]  /*48f0*/  ENDCOLLECTIVE ;  /* 0x000000000000791b */ /* 0x000fd80003800000 */
.L_x_138:
[----:B------:R-:W-:-:S04]  /*4900*/  ISETP.GT.AND P2, PT, R42, R16, PT ;  /* 0x000000102a00720c */ /* 0x000fc80003f44270 */
[----:B------:R-:W-:-:S05]  /*4910*/  SEL R22, R22, RZ, !P2 ;  /* 0x000000ff16167207 */ /* 0x000fca0005000000 */
[----:B------:R-:W-:Y:S01]  /*4920*/  IMAD.IADD R43, R29, 0x1, R22 ;  /* 0x000000011d2b7824 */ /* 0x000fe200078e0216 */
[----:B------:R-:W-:Y:S06]  /*4930*/  BRA `(.L_x_139) ;  /* 0xffffffc800887947 */ /* 0x000fec000383ffff */
.L_x_104:
[----:B------:R-:W-:Y:S01]  /*4940*/  BSSY B1, `(.L_x_140) ;  /* 0x0000006000017945 */ /* 0x000fe20003800000 */
[----:B------:R-:W-:Y:S01]  /*4950*/  PLOP3.LUT P0, PT, P0, PT, PT, 0x8, 0x80 ;  /* 0x000000000080781c */ /* 0x000fe2000070e170 */
[----:B------:R-:W-:-:S12]  /*4960*/  IMAD.MOV.U32 R21, RZ, RZ, -0x1 ;  /* 0xffffffffff157424 */ /* 0x000fd800078e00ff */
[----:B------:R-:W-:Y:S05]  /*4970*/  WARPSYNC.COLLECTIVE R21, `(.L_x_141) ;  /* 0x0000000015087348 */ /* 0x000fea0003c00000 */
[----:B------:R-:W-:Y:S01]  /*4980*/  VOTE.ANY P0, P0 ;  /* 0x0000000000ff7806 */ /* 0x000fe20000000100 */
[----:B------:R-:W-:-:S12]  /*4990*/  ENDCOLLECTIVE ;  /* 0x000000000000791b */ /* 0x000fd80003800000 */
.L_x_141:
[----:B------:R-:W-:Y:S05]  /*49a0*/  BSYNC B1 ;  /* 0x0000000000017941 */ /* 0x000fea0003800000 */
.L_x_140:
[----:B------:R-:W-:Y:S05]  /*49b0*/  BRA `(.L_x_142) ;  /* 0xffffffc800987947 */ /* 0x000fea000383ffff */
.L_x_106:
[----:B------:R-:W-:Y:S01]  /*49c0*/  BSSY B1, `(.L_x_143) ;  /* 0x0000006000017945 */ /* 0x000fe20003800000 */
[----:B------:R-:W-:Y:S01]  /*49d0*/  PLOP3.LUT P0, PT, P0, PT, PT, 0x8, 0x80 ;  /* 0x000000000080781c */ /* 0x000fe2000070e170 */
[----:B------:R-:W-:-:S12]  /*49e0*/  IMAD.MOV.U32 R21, RZ, RZ, -0x1 ;  /* 0xffffffffff157424 */ /* 0x000fd800078e00ff */
[----:B------:R-:W-:Y:S05]  /*49f0*/  WARPSYNC.COLLECTIVE R21, `(.L_x_144) ;  /* 0x0000000015087348 */ /* 0x000fea0003c00000 */
[----:B------:R-:W-:Y:S01]  /*4a00*/  VOTE.ANY P0, P0 ;  /* 0x0000000000ff7806 */ /* 0x000fe20000000100 */
[----:B------:R-:W-:-:S12]  /*4a10*/  ENDCOLLECTIVE ;  /* 0x000000000000791b */ /* 0x000fd80003800000 */
.L_x_144:
[----:B------:R-:W-:Y:S05]  /*4a20*/  BSYNC B1 ;  /* 0x0000000000017941 */ /* 0x000fea0003800000 */
.L_x_143:
[----:B------:R-:W-:Y:S05]  /*4a30*/  BRA `(.L_x_145) ;  /* 0xffffffc800ec7947 */ /* 0x000fea000383ffff */
.L_x_108:
[----:B------:R-:W-:Y:S01]  /*4a40*/  BSSY B1, `(.L_x_146) ;  /* 0x0000006000017945 */ /* 0x000fe20003800000 */
[----:B------:R-:W-:Y:S01]  /*4a50*/  PLOP3.LUT P0, PT, P0, PT, PT, 0x8, 0x80 ;  /* 0x000000000080781c */ /* 0x000fe2000070e170 */
[----:B------:R-:W-:-:S12]  /*4a60*/  IMAD.MOV.U32 R21, RZ, RZ, -0x1 ;  /* 0xffffffffff157424 */ /* 0x000fd800078e00ff */
[----:B------:R-:W-:Y:S05]  /*4a70*/  WARPSYNC.COLLECTIVE R21, `(.L_x_147) ;  /* 0x0000000015087348 */ /* 0x000fea0003c00000 */
[----:B------:R-:W-:Y:S01]  /*4a80*/  VOTE.ANY R21, PT, P0 ;  /* 0x0000000000157806 */ /* 0x000fe200000e0100 */
[----:B------:R-:W-:Y:S06]  /*4a90*/  ENDCOLLECTIVE ;  /* 0x000000000000791b */ /* 0x000fec0003800000 */
.L_x_147:
[----:B------:R-:W-:Y:S05]  /*4aa0*/  BSYNC B1 ;  /* 0x0000000000017941 */ /* 0x000fea0003800000 */
.L_x_146:
[----:B------:R-:W-:Y:S01]  /*4ab0*/  LOP3.LUT R21, R21, 0x80000000, R49, 0xec, !PT ;  /* 0x8000000015157812 */ /* 0x000fe200078eec31 */
[----:B------:R-:W-:Y:S02]  /*4ac0*/  IMAD.MOV.U32 R20, RZ, RZ, R29 ;  /* 0x000000ffff147224 */ /* 0x000fe400078e001d */
[----:B------:R-:W-:Y:S02]  /*4ad0*/  IMAD.MOV.U32 R17, RZ, RZ, 0x1 ;  /* 0x00000001ff117424 */ /* 0x000fe400078e00ff */
[----:B------:R-:W-:Y:S02]  /*4ae0*/  VIADD R16, R21, 0xffffffff ;  /* 0xffffffff15107836 */ /* 0x000fe40000000000 */
[----:B------:R-:W-:-:S03]  /*4af0*/  VIADD R23, R23, 0xffffffe0 ;  /* 0xffffffe017177836 */ /* 0x000fc60000000000 */
[----:B------:R-:W-:Y:S01]  /*4b00*/  LOP3.LUT R52, R21, R16, RZ, 0xc, !PT ;  /* 0x0000001015347212 */ /* 0x000fe200078e0cff */
[----:B------:R-:W-:-:S03]  /*4b10*/  IMAD.MOV.U32 R21, RZ, RZ, -0x1 ;  /* 0xffffffffff157424 */ /* 0x000fc600078e00ff */
[----:B------:R0:W1:Y:S04]  /*4b20*/  POPC R16, R52 ;  /* 0x0000003400107309 */ /* 0x0000680000000000 */
[----:B01----:R-:W-:Y:S05]  /*4b30*/  WARPSYNC.COLLECTIVE R21, `(.L_x_148) ;  /* 0x0000000015087348 */ /* 0x003fea0003c00000 */
[----:B-1----:R1:W2:Y:S02]  /*4b40*/  SHFL.DOWN P2, R22, R20, R17, R16 ;  /* 0x0800001114167389 */ /* 0x0022a40000040010 */
[----:B012---:R-:W-:Y:S05]  /*4b50*/  ENDCOLLECTIVE ;  /* 0x000000000000791b */ /* 0x007fea0003800000 */
.L_x_148:
        /* <DEDUP_REMOVED lines=9> */
.L_x_149:
        /* <DEDUP_REMOVED lines=8> */
.L_x_150:
        /* <DEDUP_REMOVED lines=8> */
.L_x_151:
        /* <DEDUP_REMOVED lines=8> */
.L_x_152:
[----:B------:R-:W-:Y:S05]  /*4d70*/  WARPSYNC.COLLECTIVE R21, `(.L_x_153) ;  /* 0x0000000015087348 */ /* 0x000fea0003c00000 */
[----:B------:R-:W-:Y:S01]  /*4d80*/  VOTE.ALL P0, P0 ;  /* 0x0000000000ff7806 */ /* 0x000fe20000000000 */
[----:B------:R-:W-:-:S12]  /*4d90*/  ENDCOLLECTIVE ;  /* 0x000000000000791b */ /* 0x000fd80003800000 */
.L_x_153:
[----:B------:R-:W-:-:S04]  /*4da0*/  ISETP.GT.AND P2, PT, R42, R16, PT ;  /* 0x000000102a00720c */ /* 0x000fc80003f44270 */
[----:B------:R-:W-:-:S04]  /*4db0*/  SEL R22, R22, RZ, !P2 ;  /* 0x000000ff16167207 */ /* 0x000fc80005000000 */
[----:B------:R-:W-:Y:S01]  /*4dc0*/  IADD3 R43, PT, PT, R52, R22, R43 ;  /* 0x00000016342b7210 */ /* 0x000fe20007ffe02b */
[----:B------:R-:W-:Y:S06]  /*4dd0*/  BRA `(.L_x_154) ;  /* 0xffffffc800847947 */ /* 0x000fec000383ffff */
.L_x_113:
[----:B------:R-:W-:Y:S01]  /*4de0*/  BSSY B0, `(.L_x_155) ;  /* 0x0000006000007945 */ /* 0x000fe20003800000 */
[----:B------:R-:W-:Y:S01]  /*4df0*/  PLOP3.LUT P0, PT, P0, PT, PT, 0x8, 0x80 ;  /* 0x000000000080781c */ /* 0x000fe2000070e170 */
[----:B------:R-:W-:-:S12]  /*4e00*/  IMAD.MOV.U32 R21, RZ, RZ, -0x1 ;  /* 0xffffffffff157424 */ /* 0x000fd800078e00ff */
[----:B------:R-:W-:Y:S05]  /*4e10*/  WARPSYNC.COLLECTIVE R21, `(.L_x_156) ;  /* 0x0000000015087348 */ /* 0x000fea0003c00000 */
[----:B------:R-:W-:Y:S01]  /*4e20*/  VOTE.ANY P0, P0 ;  /* 0x0000000000ff7806 */ /* 0x000fe20000000100 */
[----:B------:R-:W-:-:S12]  /*4e30*/  ENDCOLLECTIVE ;  /* 0x000000000000791b */ /* 0x000fd80003800000 */
.L_x_156:
[----:B------:R-:W-:Y:S05]  /*4e40*/  BSYNC B0 ;  /* 0x0000000000007941 */ /* 0x000fea0003800000 */
.L_x_155:
[----:B------:R-:W-:Y:S05]  /*4e50*/  BRA `(.L_x_157) ;  /* 0xffffffe000a07947 */ /* 0x000fea000383ffff */
.L_x_115:
[----:B------:R-:W-:Y:S01]  /*4e60*/  BSSY B0, `(.L_x_158) ;  /* 0x0000006000007945 */ /* 0x000fe20003800000 */
[----:B------:R-:W-:Y:S01]  /*4e70*/  PLOP3.LUT P0, PT, P0, PT, PT, 0x8, 0x80 ;  /* 0x000000000080781c */ /* 0x000fe2000070e170 */
[----:B------:R-:W-:-:S12]  /*4e80*/  IMAD.MOV.U32 R21, RZ, RZ, -0x1 ;  /* 0xffffffffff157424 */ /* 0x000fd800078e00ff */
[----:B------:R-:W-:Y:S05]  /*4e90*/  WARPSYNC.COLLECTIVE R21, `(.L_x_159) ;  /* 0x0000000015087348 */ /* 0x000fea0003c00000 */
[----:B------:R-:W-:Y:S01]  /*4ea0*/  VOTE.ANY P0, P0 ;  /* 0x0000000000ff7806 */ /* 0x000fe20000000100 */
[----:B------:R-:W-:-:S12]  /*4eb0*/  ENDCOLLECTIVE ;  /* 0x000000000000791b */ /* 0x000fd80003800000 */
.L_x_159:
[----:B------:R-:W-:Y:S05]  /*4ec0*/  BSYNC B0 ;  /* 0x0000000000007941 */ /* 0x000fea0003800000 */
.L_x_158:
[----:B------:R-:W-:Y:S05]  /*4ed0*/  BRA `(.L_x_160) ;  /* 0xffffffe000f47947 */ /* 0x000fea000383ffff */
.L_x_117:
[----:B------:R-:W0:Y:S01]  /*4ee0*/  S2R R53, SR_GEMASK ;  /* 0x0000000000357919 */ /* 0x000e220000003c00 */
[----:B------:R-:W-:Y:S01]  /*4ef0*/  BSSY B0, `(.L_x_161) ;  /* 0x0000006000007945 */ /* 0x000fe20003800000 */
[----:B------:R-:W-:Y:S01]  /*4f00*/  PLOP3.LUT P0, PT, P0, PT, PT, 0x8, 0x80 ;  /* 0x000000000080781c */ /* 0x000fe2000070e170 */
[----:B------:R-:W-:-:S12]  /*4f10*/  IMAD.MOV.U32 R21, RZ, RZ, -0x1 ;  /* 0xffffffffff157424 */ /* 0x000fd800078e00ff */
[----:B0-----:R-:W-:Y:S05]  /*4f20*/  WARPSYNC.COLLECTIVE R21, `(.L_x_162) ;  /* 0x0000000015087348 */ /* 0x001fea0003c00000 */
[----:B------:R-:W-:Y:S01]  /*4f30*/  VOTE.ANY R21, PT, P0 ;  /* 0x0000000000157806 */ /* 0x000fe200000e0100 */
[----:B0-----:R-:W-:Y:S06]  /*4f40*/  ENDCOLLECTIVE ;  /* 0x000000000000791b */ /* 0x001fec0003800000 */
.L_x_162:
[----:B------:R-:W-:Y:S05]  /*4f50*/  BSYNC B0 ;  /* 0x0000000000007941 */ /* 0x000fea0003800000 */
.L_x_161:
[----:B------:R-:W-:Y:S01]  /*4f60*/  LOP3.LUT R21, R21, 0x80000000, R53, 0xec, !PT ;  /* 0x8000000015157812 */ /* 0x000fe200078eec35 */
[----:B------:R-:W-:Y:S02]  /*4f70*/  IMAD.MOV.U32 R20, RZ, RZ, R25 ;  /* 0x000000ffff147224 */ /* 0x000fe400078e0019 */
[----:B------:R-:W-:Y:S02]  /*4f80*/  IMAD.MOV.U32 R17, RZ, RZ, 0x1 ;  /* 0x00000001ff117424 */ /* 0x000fe400078e00ff */
[----:B------:R-:W-:-:S05]  /*4f90*/  VIADD R16, R21, 0xffffffff ;  /* 0xffffffff15107836 */ /* 0x000fca0000000000 */
[----:B------:R-:W-:Y:S01]  /*4fa0*/  LOP3.LUT R26, R21, R16, RZ, 0xc, !PT ;  /* 0x00000010151a7212 */ /* 0x000fe200078e0cff */
[----:B------:R-:W-:-:S03]  /*4fb0*/  IMAD.MOV.U32 R21, RZ, RZ, -0x1 ;  /* 0xffffffffff157424 */ /* 0x000fc600078e00ff */
[----:B------:R0:W1:Y:S04]  /*4fc0*/  POPC R16, R26 ;  /* 0x0000001a00107309 */ /* 0x0000680000000000 */
[----:B01----:R-:W-:Y:S05]  /*4fd0*/  WARPSYNC.COLLECTIVE R21, `(.L_x_163) ;  /* 0x0000000015087348 */ /* 0x003fea0003c00000 */
[----:B-1----:R1:W2:Y:S02]  /*4fe0*/  SHFL.DOWN P2, R22, R20, R17, R16 ;  /* 0x0800001114167389 */ /* 0x0022a40000040010 */
[----:B012---:R-:W-:Y:S05]  /*4ff0*/  ENDCOLLECTIVE ;  /* 0x000000000000791b */ /* 0x007fea0003800000 */
.L_x_163:
[----:B------:R-:W-:Y:S01]  /*5000*/  ISETP.GE.AND P0, PT, R3, R16, PT ;  /* 0x000000100300720c */ /* 0x000fe20003f06270 */
[----:B------:R-:W-:-:S03]  /*5010*/  IMAD.MOV.U32 R17, RZ, RZ, 0x2 ;  /* 0x00000002ff117424 */ /* 0x000fc600078e00ff */
        /* <DEDUP_REMOVED lines=9> */
.L_x_164:
        /* <DEDUP_REMOVED lines=9> */
.L_x_165:
[----:B------:R-:W-:Y:S01]  /*5140*/  IMAD.MOV.U32 R17, RZ, RZ, 0x8 ;  /* 0x00000008ff117424 */ /* 0x000fe200078e00ff */
[----:B------:R-:W-:Y:S02]  /*5150*/  SEL R25, R22, RZ, !P0 ;  /* 0x000000ff16197207 */ /* 0x000fe40004000000 */
[----:B------:R-:W-:Y:S02]  /*5160*/  ISETP.GT.AND P0, PT, R43, R16, PT ;  /* 0x000000102b00720c */ /* 0x000fe40003f04270 */
[----:B------:R-:W0:Y:S01]  /*5170*/  LDC.64 R42, c[0x0][0x390] ;  /* 0x0000e400ff2a7b82 */ /* 0x000e220000000a00 */
[----:B------:R-:W-:-:S04]  /*5180*/  IMAD.IADD R25, R26, 0x1, R25 ;  /* 0x000000011a197824 */ /* 0x000fc800078e0219 */
[----:B------:R-:W-:-:S07]  /*5190*/  IMAD.MOV.U32 R20, RZ, RZ, R25 ;  /* 0x000000ffff147224 */ /* 0x000fce00078e0019 */
[----:B0-----:R-:W-:Y:S05]  /*51a0*/  WARPSYNC.COLLECTIVE R21, `(.L_x_166) ;  /* 0x0000000015087348 */ /* 0x001fea0003c00000 */
[----:B------:R1:W2:Y:S02]  /*51b0*/  SHFL.DOWN P2, R22, R20, R17, R16 ;  /* 0x0800001114167389 */ /* 0x0002a40000040010 */
[----:B012---:R-:W-:Y:S05]  /*51c0*/  ENDCOLLECTIVE ;  /* 0x000000000000791b */ /* 0x007fea0003800000 */
.L_x_166:
[----:B------:R-:W-:Y:S01]  /*51d0*/  IMAD.MOV.U32 R17, RZ, RZ, 0x10 ;  /* 0x00000010ff117424 */ /* 0x000fe200078e00ff */
[----:B------:R-:W-:Y:S02]  /*51e0*/  SEL R22, R22, RZ, !P0 ;  /* 0x000000ff16167207 */ /* 0x000fe40004000000 */
[----:B------:R-:W-:-:S03]  /*51f0*/  ISETP.NE.AND P0, PT, R24, 0x65, PT ;  /* 0x000000651800780c */ /* 0x000fc60003f05270 */
[----:B------:R-:W-:Y:S02]  /*5200*/  IMAD.IADD R20, R25, 0x1, R22 ;  /* 0x0000000119147824 */ /* 0x000fe400078e0216 */
[----:B------:R-:W-:-:S08]  /*5210*/  VIADD R25, R3, 0x10 ;  /* 0x0000001003197836 */ /* 0x000fd00000000000 */
[----:B------:R-:W-:Y:S05]  /*5220*/  WARPSYNC.COLLECTIVE R21, `(.L_x_167) ;  /* 0x0000000015087348 */ /* 0x000fea0003c00000 */
[----:B------:R0:W1:Y:S02]  /*5230*/  SHFL.DOWN P2, R22, R20, R17, R16 ;  /* 0x0800001114167389 */ /* 0x0000640000040010 */
[----:B01----:R-:W-:Y:S05]  /*5240*/  ENDCOLLECTIVE ;  /* 0x000000000000791b */ /* 0x003fea0003800000 */
.L_x_167:
[----:B------:R-:W-:-:S13]  /*5250*/  ISETP.GT.AND P3, PT, R25, R16, PT ;  /* 0x000000101900720c */ /* 0x000fda0003f64270 */
[----:B------:R-:W-:Y:S05]  /*5260*/  WARPSYNC.COLLECTIVE R21, `(.L_x_168) ;  /* 0x0000000015087348 */ /* 0x000fea0003c00000 */
[----:B------:R-:W-:Y:S01]  /*5270*/  VOTE.ALL P0, P0 ;  /* 0x0000000000ff7806 */ /* 0x000fe20000000000 */
[----:B------:R-:W-:-:S12]  /*5280*/  ENDCOLLECTIVE ;  /* 0x000000000000791b */ /* 0x000fd80003800000 */
.L_x_168:
[----:B------:R-:W-:Y:S02]  /*5290*/  IADD3 R26, P2, PT, R42, 0x100, RZ ;  /* 0x000001002a1a7810 */ /* 0x000fe40007f5e0ff */
[----:B------:R-:W-:-:S03]  /*52a0*/  SEL R25, R22, RZ, !P3 ;  /* 0x000000ff16197207 */ /* 0x000fc60005800000 */
[----:B------:R-:W-:Y:S02]  /*52b0*/  IMAD.X R43, RZ, RZ, R43, P2 ;  /* 0x000000ffff2b7224 */ /* 0x000fe400010e062b */
[----:B------:R-:W-:Y:S01]  /*52c0*/  IMAD.IADD R42, R20, 0x1, R25 ;  /* 0x00000001142a7824 */ /* 0x000fe200078e0219 */
[----:B------:R-:W-:Y:S06]  /*52d0*/  BRA `(.L_x_169) ;  /* 0xffffffe000907947 */ /* 0x000fec000383ffff */
.L_x_119:
[----:B------:R-:W-:Y:S01]  /*52e0*/  BSSY B0, `(.L_x_170) ;  /* 0x0000006000007945 */ /* 0x000fe20003800000 */
[----:B------:R-:W-:Y:S01]  /*52f0*/  PLOP3.LUT P0, PT, P0, PT, PT, 0x8, 0x80 ;  /* 0x000000000080781c */ /* 0x000fe2000070e170 */
[----:B------:R-:W-:-:S12]  /*5300*/  IMAD.MOV.U32 R21, RZ, RZ, -0x1 ;  /* 0xffffffffff157424 */ /* 0x000fd800078e00ff */
[----:B------:R-:W-:Y:S05]  /*5310*/  WARPSYNC.COLLECTIVE R21, `(.L_x_171) ;  /* 0x0000000015087348 */ /* 0x000fea0003c00000 */
[----:B------:R-:W-:Y:S01]  /*5320*/  VOTE.ANY P0, P0 ;  /* 0x0000000000ff7806 */ /* 0x000fe20000000100 */
[----:B------:R-:W-:-:S12]  /*5330*/  ENDCOLLECTIVE ;  /* 0x000000000000791b */ /* 0x000fd80003800000 */
.L_x_171:
[----:B------:R-:W-:Y:S05]  /*5340*/  BSYNC B0 ;  /* 0x0000000000007941 */ /* 0x000fea0003800000 */
.L_x_170:
[----:B------:R-:W-:Y:S05]  /*5350*/  BRA `(.L_x_172) ;  /* 0xffffffe000a07947 */ /* 0x000fea000383ffff */
.L_x_121:
[----:B------:R-:W-:Y:S01]  /*5360*/  BSSY B0, `(.L_x_173) ;  /* 0x0000006000007945 */ /* 0x000fe20003800000 */
[----:B------:R-:W-:Y:S01]  /*5370*/  PLOP3.LUT P0, PT, P0, PT, PT, 0x8, 0x80 ;  /* 0x000000000080781c */ /* 0x000fe2000070e170 */
[----:B------:R-:W-:-:S12]  /*5380*/  IMAD.MOV.U32 R21, RZ, RZ, -0x1 ;  /* 0xffffffffff157424 */ /* 0x000fd800078e00ff */
[----:B------:R-:W-:Y:S05]  /*5390*/  WARPSYNC.COLLECTIVE R21, `(.L_x_174) ;  /* 0x0000000015087348 */ /* 0x000fea0003c00000 */
[----:B------:R-:W-:Y:S01]  /*53a0*/  VOTE.ANY P0, P0 ;  /* 0x0000000000ff7806 */ /* 0x000fe20000000100 */
[----:B------:R-:W-:-:S12]  /*53b0*/  ENDCOLLECTIVE ;  /* 0x000000000000791b */ /* 0x000fd80003800000 */
.L_x_174:
[----:B------:R-:W-:Y:S05]  /*53c0*/  BSYNC B0 ;  /* 0x0000000000007941 */ /* 0x000fea0003800000 */
.L_x_173:
[----:B------:R-:W-:Y:S05]  /*53d0*/  BRA `(.L_x_175) ;  /* 0xffffffe000f47947 */ /* 0x000fea000383ffff */
.L_x_123:
[----:B------:R-:W-:Y:S01]  /*53e0*/  BSSY B0, `(.L_x_176) ;  /* 0x0000006000007945 */ /* 0x000fe20003800000 */
[----:B------:R-:W-:Y:S01]  /*53f0*/  PLOP3.LUT P0, PT, P0, PT, PT, 0x8, 0x80 ;  /* 0x000000000080781c */ /* 0x000fe2000070e170 */
[----:B------:R-:W-:-:S12]  /*5400*/  IMAD.MOV.U32 R21, RZ, RZ, -0x1 ;  /* 0xffffffffff157424 */ /* 0x000fd800078e00ff */
[----:B------:R-:W-:Y:S05]  /*5410*/  WARPSYNC.COLLECTIVE R21, `(.L_x_177) ;  /* 0x0000000015087348 */ /* 0x000fea0003c00000 */
[----:B------:R-:W-:Y:S01]  /*5420*/  VOTE.ANY R21, PT, P0 ;  /* 0x0000000000157806 */ /* 0x000fe200000e0100 */
[----:B------:R-:W-:Y:S06]  /*5430*/  ENDCOLLECTIVE ;  /* 0x000000000000791b */ /* 0x000fec0003800000 */
.L_x_177:
[----:B------:R-:W-:Y:S05]  /*5440*/  BSYNC B0 ;  /* 0x0000000000007941 */ /* 0x000fea0003800000 */
.L_x_176:
[----:B------:R-:W-:Y:S01]  /*5450*/  LOP3.LUT R21, R21, 0x80000000, R53, 0xec, !PT ;  /* 0x8000000015157812 */ /* 0x000fe200078eec35 */
[----:B------:R-:W-:Y:S02]  /*5460*/  IMAD.MOV.U32 R20, RZ, RZ, R25 ;  /* 0x000000ffff147224 */ /* 0x000fe400078e0019 */
[----:B------:R-:W-:Y:S02]  /*5470*/  IMAD.MOV.U32 R17, RZ, RZ, 0x1 ;  /* 0x00000001ff117424 */ /* 0x000fe400078e00ff */
[----:B------:R-:W-:Y:S02]  /*5480*/  VIADD R16, R21, 0xffffffff ;  /* 0xffffffff15107836 */ /* 0x000fe40000000000 */
[----:B------:R-:W-:-:S03]  /*5490*/  VIADD R23, R23, 0xffffffe0 ;  /* 0xffffffe017177836 */ /* 0x000fc60000000000 */
[----:B------:R-:W-:Y:S01]  /*54a0*/  LOP3.LUT R16, R21, R16, RZ, 0xc, !PT ;  /* 0x0000001015107212 */ /* 0x000fe200078e0cff */
[----:B------:R-:W-:-:S05]  /*54b0*/  IMAD.MOV.U32 R21, RZ, RZ, -0x1 ;  /* 0xffffffffff157424 */ /* 0x000fca00078e00ff */
[----:B------:R-:W0:Y:S02]  /*54c0*/  POPC R16, R16 ;  /* 0x0000001000107309 */ /* 0x000e240000000000 */
[----:B0-----:R-:W-:Y:S05]  /*54d0*/  WARPSYNC.COLLECTIVE R21, `(.L_x_178) ;  /* 0x0000000015087348 */ /* 0x001fea0003c00000 */
[----:B0-----:R0:W1:Y:S02]  /*54e0*/  SHFL.DOWN P2, R22, R20, R17, R16 ;  /* 0x0800001114167389 */ /* 0x0010640000040010 */
[----:B01----:R-:W-:Y:S05]  /*54f0*/  ENDCOLLECTIVE ;  /* 0x000000000000791b */ /* 0x003fea0003800000 */
.L_x_178:
        /* <DEDUP_REMOVED lines=10> */
.L_x_179:
[----:B------:R-:W-:Y:S01]  /*55a0*/  IMAD.MOV.U32 R17, RZ, RZ, 0x4 ;  /* 0x00000004ff117424 */ /* 0x000fe200078e00ff */
        /* <DEDUP_REMOVED lines=8> */
.L_x_180:
        /* <DEDUP_REMOVED lines=9> */
.L_x_181:
[----:B------:R-:W-:Y:S01]  /*56c0*/  IMAD.MOV.U32 R17, RZ, RZ, 0x10 ;  /* 0x00000010ff117424 */ /* 0x000fe200078e00ff */
[----:B------:R-:W-:-:S05]  /*56d0*/  SEL R22, R22, RZ, !P0 ;  /* 0x000000ff16167207 */ /* 0x000fca0004000000 */
[----:B------:R-:W-:-:S04]  /*56e0*/  IMAD.IADD R25, R25, 0x1, R22 ;  /* 0x0000000119197824 */ /* 0x000fc800078e0216 */
[----:B------:R-:W-:-:S07]  /*56f0*/  IMAD.MOV.U32 R20, RZ, RZ, R25 ;  /* 0x000000ffff147224 */ /* 0x000fce00078e0019 */
[----:B------:R-:W-:Y:S05]  /*5700*/  WARPSYNC.COLLECTIVE R21, `(.L_x_182) ;  /* 0x0000000015087348 */ /* 0x000fea0003c00000 */
[----:B------:R0:W1:Y:S02]  /*5710*/  SHFL.DOWN P2, R22, R20, R17, R16 ;  /* 0x0800001114167389 */ /* 0x0000640000040010 */
[----:B01----:R-:W-:Y:S05]  /*5720*/  ENDCOLLECTIVE ;  /* 0x000000000000791b */ /* 0x003fea0003800000 */
.L_x_182:
[----:B------:R-:W-:-:S05]  /*5730*/  VIADD R17, R3, 0x10 ;  /* 0x0000001003117836 */ /* 0x000fca0000000000 */
[----:B------:R-:W-:-:S04]  /*5740*/  ISETP.GT.AND P0, PT, R17, R16, PT ;  /* 0x000000101100720c */ /* 0x000fc80003f04270 */
[----:B------:R-:W-:Y:S02]  /*5750*/  SEL R22, R22, RZ, !P0 ;  /* 0x000000ff16167207 */ /* 0x000fe40004000000 */
[----:B------:R-:W-:Y:S02]  /*5760*/  ISETP.NE.AND P0, PT, R24, 0x65, PT ;  /* 0x000000651800780c */ /* 0x000fe40003f05270 */
[----:B------:R-:W-:-:S11]  /*5770*/  IADD3 R42, PT, PT, R25, R22, R42 ;  /* 0x00000016192a7210 */ /* 0x000fd60007ffe02a */
[----:B------:R-:W-:Y:S05]  /*5780*/  WARPSYNC.COLLECTIVE R21, `(.L_x_183) ;  /* 0x0000000015087348 */ /* 0x000fea0003c00000 */
[----:B------:R-:W-:Y:S01]  /*5790*/  VOTE.ALL P0, P0 ;  /* 0x0000000000ff7806 */ /* 0x000fe20000000000 */
[----:B------:R-:W-:-:S12]  /*57a0*/  ENDCOLLECTIVE ;  /* 0x000000000000791b */ /* 0x000fd80003800000 */
.L_x_183:
[----:B------:R-:W-:Y:S05]  /*57b0*/  BRA `(.L_x_184) ;  /* 0xffffffe0008c7947 */ /* 0x000fea000383ffff */
.L_x_185:
        /* <DEDUP_REMOVED lines=12> */
.L_x_254:


//--------------------- .text._ZN3cub18CUB_300001_SM_10006detail4scan20DeviceScanInitKernelINS0_13ScanTileStateIiLb1EEEEEvT_i --------------------------
	.section	.text._ZN3cub18CUB_300001_SM_10006detail4scan20DeviceScanInitKernelINS0_13ScanTileStateIiLb1EEEEEvT_i,"ax",@progbits
	.align	128
        .global         _ZN3cub18CUB_300001_SM_10006detail4scan20DeviceScanInitKernelINS0_13ScanTileStateIiLb1EEEEEvT_i
        .type           _ZN3cub18CUB_300001_SM_10006detail4scan20DeviceScanInitKernelINS0_13ScanTileStateIiLb1EEEEEvT_i,@function
        .size           _ZN3cub18CUB_300001_SM_10006detail4scan20DeviceScanInitKernelINS0_13ScanTileStateIiLb1EEEEEvT_i,(.L_x_255 - _ZN3cub18CUB_300001_SM_10006detail4scan20DeviceScanInitKernelINS0_13ScanTileStateIiLb1EEEEEvT_i)
        .other          _ZN3cub18CUB_300001_SM_10006detail4scan20DeviceScanInitKernelINS0_13ScanTileStateIiLb1EEEEEvT_i,@"STO_CUDA_ENTRY STV_DEFAULT"
_ZN3cub18CUB_300001_SM_10006detail4scan20DeviceScanInitKernelINS0_13ScanTileStateIiLb1EEEEEvT_i:
.text._ZN3cub18CUB_300001_SM_10006detail4scan20DeviceScanInitKernelINS0_13ScanTileStateIiLb1EEEEEvT_i:
[----:B------:R-:W-:Y:S01]  /*0000*/  LDC R1, c[0x0][0x37c] ;  /* 0x0000df00ff017b82 */ /* 0x000fe20000000800 */
[----:B------:R-:W0:Y:S07]  /*0010*/  S2R R0, SR_TID.X ;  /* 0x0000000000007919 */ /* 0x000e2e0000002100 */
[----:B------:R-:W1:Y:S01]  /*0020*/  S2UR UR6, SR_CTAID.X ;  /* 0x00000000000679c3 */ /* 0x000e620000002500 */
[----:B------:R-:W2:Y:S07]  /*0030*/  LDCU UR4, c[0x0][0x388] ;  /* 0x00007100ff0477ac */ /* 0x000eae0008000800 */
[----:B------:R-:W1:Y:S01]  /*0040*/  LDC R5, c[0x0][0x360] ;  /* 0x0000d800ff057b82 */ /* 0x000e620000000800 */
[----:B0-----:R-:W-:Y:S01]  /*0050*/  ISETP.GT.U32.AND P0, PT, R0, 0x1f, PT ;  /* 0x0000001f0000780c */ /* 0x001fe20003f04070 */
[----:B-1----:R-:W-:-:S03]  /*0060*/  IMAD R5, R5, UR6, R0 ;  /* 0x0000000605057c24 */ /* 0x002fc6000f8e0200 */
[----:B------:R-:W-:Y:S02]  /*0070*/  ISETP.NE.OR P0, PT, RZ, UR6, P0 ;  /* 0x00000006ff007c0c */ /* 0x000fe40008705670 */
[----:B--2---:R-:W-:Y:S01]  /*0080*/  ISETP.GE.AND P1, PT, R5, UR4, PT ;  /* 0x0000000405007c0c */ /* 0x004fe2000bf26270 */
[----:B------:R-:W0:-:S12]  /*0090*/  LDCU.64 UR4, c[0x0][0x358] ;  /* 0x00006b00ff0477ac */ /* 0x000e180008000a00 */
[----:B------:R-:W1:Y:S01]  /*00a0*/  @!P1 LDC.64 R2, c[0x0][0x380] ;  /* 0x0000e000ff029b82 */ /* 0x000e620000000a00 */
[----:B------:R-:W-:Y:S01]  /*00b0*/  @!P1 MOV R4, 0x63 ;  /* 0x0000006300049802 */ /* 0x000fe20000000f00 */
[----:B-1----:R-:W-:-:S04]  /*00c0*/  @!P1 IMAD.WIDE R2, R5, 0x8, R2 ;  /* 0x0000000805029825 */ /* 0x002fc800078e0202 */
[----:B------:R-:W-:-:S05]  /*00d0*/  HFMA2 R5, -RZ, RZ, 0, 0 ;  /* 0x00000000ff057431 */ /* 0x000fca00000001ff */
[----:B0-----:R0:W-:Y:S01]  /*00e0*/  @!P1 STG.E.64 desc[UR4][R2.64+0x100], R4 ;  /* 0x0001000402009986 */ /* 0x0011e2000c101b04 */
[----:B------:R-:W-:Y:S05]  /*00f0*/  @P0 EXIT ;  /* 0x000000000000094d */ /* 0x000fea0003800000 */
[----:B0-----:R-:W0:Y:S02]  /*0100*/  LDC.64 R2, c[0x0][0x380] ;  /* 0x0000e000ff027b82 */ /* 0x001e240000000a00 */
[----:B0-----:R-:W-:-:S05]  /*0110*/  IMAD.WIDE.U32 R2, R0, 0x8, R2 ;  /* 0x0000000800027825 */ /* 0x001fca00078e0002 */
[----:B------:R-:W-:Y:S01]  /*0120*/  STG.E.64 desc[UR4][R2.64], RZ ;  /* 0x000000ff02007986 */ /* 0x000fe2000c101b04 */
[----:B------:R-:W-:Y:S05]  /*0130*/  EXIT ;  /* 0x000000000000794d */ /* 0x000fea0003800000 */
.L_x_186:
        /* <DEDUP_REMOVED lines=12> */
.L_x_255:


//--------------------- .text._ZN3cub18CUB_300001_SM_10006detail11EmptyKernelIvEEvv --------------------------
	.section	.text._ZN3cub18CUB_300001_SM_10006detail11EmptyKernelIvEEvv,"ax",@progbits
	.align	128
        .global         _ZN3cub18CUB_300001_SM_10006detail11EmptyKernelIvEEvv
        .type           _ZN3cub18CUB_300001_SM_10006detail11EmptyKernelIvEEvv,@function
        .size           _ZN3cub18CUB_300001_SM_10006detail11EmptyKernelIvEEvv,(.L_x_256 - _ZN3cub18CUB_300001_SM_10006detail11EmptyKernelIvEEvv)
        .other          _ZN3cub18CUB_300001_SM_10006detail11EmptyKernelIvEEvv,@"STO_CUDA_ENTRY STV_DEFAULT"
_ZN3cub18CUB_300001_SM_10006detail11EmptyKernelIvEEvv:
.text._ZN3cub18CUB_300001_SM_10006detail11EmptyKernelIvEEvv:
[----:B------:R-:W-:Y:S01]  /*0000*/  LDC R1, c[0x0][0x37c] ;  /* 0x0000df00ff017b82 */ /* 0x000fe20000000800 */
[----:B------:R-:W-:Y:S05]  /*0010*/  EXIT ;  /* 0x000000000000794d */ /* 0x000fea0003800000 */
.L_x_187:
        /* <DEDUP_REMOVED lines=14> */
.L_x_256:


//--------------------- .text._Z15firstprefixsum8PiS_S_ii --------------------------
	.section	.text._Z15firstprefixsum8PiS_S_ii,"ax",@progbits
	.align	128
        .global         _Z15firstprefixsum8PiS_S_ii
        .type           _Z15firstprefixsum8PiS_S_ii,@function
        .size           _Z15firstprefixsum8PiS_S_ii,(.L_x_257 - _Z15firstprefixsum8PiS_S_ii)
        .other          _Z15firstprefixsum8PiS_S_ii,@"STO_CUDA_ENTRY STV_DEFAULT"
_Z15firstprefixsum8PiS_S_ii:
.text._Z15firstprefixsum8PiS_S_ii:
[----:B------:R-:W-:Y:S01]  /*0000*/  LDC R1, c[0x0][0x37c] ;  /* 0x0000df00ff017b82 */ /* 0x000fe20000000800 */
[----:B------:R-:W0:Y:S01]  /*0010*/  S2R R0, SR_CTAID.X ;  /* 0x0000000000007919 */ /* 0x000e220000002500 */
[----:B------:R-:W0:Y:S01]  /*0020*/  LDCU UR8, c[0x0][0x360] ;  /* 0x00006c00ff0877ac */ /* 0x000e220008000800 */
[----:B------:R-:W-:Y:S01]  /*0030*/  IMAD.MOV.U32 R6, RZ, RZ, RZ ;  /* 0x000000ffff067224 */ /* 0x000fe200078e00ff */
[----:B------:R-:W0:Y:S01]  /*0040*/  S2R R3, SR_TID.X ;  /* 0x0000000000037919 */ /* 0x000e220000002100 */
[----:B------:R-:W1:Y:S01]  /*0050*/  LDCU UR4, c[0x0][0x398] ;  /* 0x00007300ff0477ac */ /* 0x000e620008000800 */
[----:B------:R-:W2:Y:S01]  /*0060*/  LDCU.64 UR6, c[0x0][0x358] ;  /* 0x00006b00ff0677ac */ /* 0x000ea20008000a00 */
[----:B0-----:R-:W-:-:S05]  /*0070*/  IMAD R2, R0, UR8, R3 ;  /* 0x0000000800027c24 */ /* 0x001fca000f8e0203 */
[----:B-1----:R-:W-:-:S13]  /*0080*/  ISETP.GE.AND P0, PT, R2, UR4, PT ;  /* 0x0000000402007c0c */ /* 0x002fda000bf06270 */
[----:B------:R-:W0:Y:S02]  /*0090*/  @!P0 LDC.64 R4, c[0x0][0x380] ;  /* 0x0000e000ff048b82 */ /* 0x000e240000000a00 */
[----:B0-----:R-:W-:-:S05]  /*00a0*/  @!P0 IMAD.WIDE R4, R2, 0x4, R4 ;  /* 0x0000000402048825 */ /* 0x001fca00078e0204 */
[----:B--2---:R-:W2:Y:S01]  /*00b0*/  @!P0 LDG.E R6, desc[UR6][R4.64] ;  /* 0x0000000604068981 */ /* 0x004ea2000c1e1900 */
[----:B------:R-:W-:Y:S01]  /*00c0*/  BAR.SYNC.DEFER_BLOCKING 0x0 ;  /* 0x0000000000007b1d */ /* 0x000fe20000010000 */
[----:B------:R-:W-:-:S04]  /*00d0*/  LOP3.LUT P1, R8, R3, 0x1f, RZ, 0xc0, !PT ;  /* 0x0000001f03087812 */ /* 0x000fc8000782c0ff */
[----:B------:R-:W-:-:S03]  /*00e0*/  ISETP.GT.U32.AND P4, PT, R8, 0x1, PT ;  /* 0x000000010800780c */ /* 0x000fc60003f84070 */
[----:B------:R-:W0:Y:S01]  /*00f0*/  S2UR UR5, SR_CgaCtaId ;  /* 0x00000000000579c3 */ /* 0x000e220000008800 */
[C---:B------:R-:W-:Y:S01]  /*0100*/  ISETP.GT.U32.AND P3, PT, R8.reuse, 0x3, PT ;  /* 0x000000030800780c */ /* 0x040fe20003f64070 */
[----:B------:R-:W-:Y:S01]  /*0110*/  UMOV UR4, 0x400 ;  /* 0x0000040000047882 */ /* 0x000fe20000000000 */
[C---:B------:R-:W-:Y:S02]  /*0120*/  ISETP.GT.U32.AND P2, PT, R8.reuse, 0x7, PT ;  /* 0x000000070800780c */ /* 0x040fe40003f44070 */
[C---:B------:R-:W-:Y:S01]  /*0130*/  ISETP.NE.AND P5, PT, R8.reuse, 0x1f, PT ;  /* 0x0000001f0800780c */ /* 0x040fe20003fa5270 */
[----:B0-----:R-:W-:Y:S01]  /*0140*/  ULEA UR4, UR5, UR4, 0x18 ;  /* 0x0000000405047291 */ /* 0x001fe2000f8ec0ff */
[----:B--2---:R-:W0:Y:S02]  /*0150*/  SHFL.UP PT, R7, R6, 0x1, RZ ;  /* 0x0420000006077989 */ /* 0x004e2400000e00ff */
[----:B0-----:R-:W-:Y:S02]  /*0160*/  SEL R7, R7, RZ, P1 ;  /* 0x000000ff07077207 */ /* 0x001fe40000800000 */
[----:B------:R-:W-:-:S03]  /*0170*/  ISETP.GT.U32.AND P1, PT, R8, 0xf, PT ;  /* 0x0000000f0800780c */ /* 0x000fc60003f24070 */
[----:B------:R-:W-:-:S05]  /*0180*/  IMAD.IADD R7, R7, 0x1, R6 ;  /* 0x0000000107077824 */ /* 0x000fca00078e0206 */
[----:B------:R-:W0:Y:S02]  /*0190*/  SHFL.UP PT, R9, R7, 0x2, RZ ;  /* 0x0440000007097989 */ /* 0x000e2400000e00ff */
[----:B0-----:R-:W-:-:S05]  /*01a0*/  SEL R10, R9, RZ, P4 ;  /* 0x000000ff090a7207 */ /* 0x001fca0002000000 */
[----:B------:R-:W-:Y:S01]  /*01b0*/  IMAD.IADD R10, R7, 0x1, R10 ;  /* 0x00000001070a7824 */ /* 0x000fe200078e020a */
[----:B------:R-:W-:-:S04]  /*01c0*/  SHF.R.U32.HI R7, RZ, 0x3, R3 ;  /* 0x00000003ff077819 */ /* 0x000fc80000011603 */
[----:B------:R-:W0:Y:S01]  /*01d0*/  SHFL.UP PT, R9, R10, 0x4, RZ ;  /* 0x048000000a097989 */ /* 0x000e2200000e00ff */
[----:B------:R-:W-:Y:S02]  /*01e0*/  LOP3.LUT R7, R7, 0x7c, RZ, 0xc0, !PT ;  /* 0x0000007c07077812 */ /* 0x000fe400078ec0ff */
[----:B0-----:R-:W-:-:S05]  /*01f0*/  SEL R9, R9, RZ, P3 ;  /* 0x000000ff09097207 */ /* 0x001fca0001800000 */
[----:B------:R-:W-:-:S05]  /*0200*/  IMAD.IADD R9, R10, 0x1, R9 ;  /* 0x000000010a097824 */ /* 0x000fca00078e0209 */
[----:B------:R-:W0:Y:S02]  /*0210*/  SHFL.UP PT, R4, R9, 0x8, RZ ;  /* 0x0500000009047989 */ /* 0x000e2400000e00ff */
[----:B0-----:R-:W-:-:S05]  /*0220*/  SEL R4, R4, RZ, P2 ;  /* 0x000000ff04047207 */ /* 0x001fca0001000000 */
[----:B------:R-:W-:-:S05]  /*0230*/  IMAD.IADD R5, R9, 0x1, R4 ;  /* 0x0000000109057824 */ /* 0x000fca00078e0204 */
[----:B------:R-:W0:Y:S02]  /*0240*/  SHFL.UP PT, R4, R5, 0x10, RZ ;  /* 0x0600000005047989 */ /* 0x000e2400000e00ff */
[----:B0-----:R-:W-:-:S04]  /*0250*/  SEL R4, R4, RZ, P1 ;  /* 0x000000ff04047207 */ /* 0x001fc80000800000 */
[----:B------:R-:W-:-:S05]  /*0260*/  IADD3 R4, PT, PT, R5, R4, RZ ;  /* 0x0000000405047210 */ /* 0x000fca0007ffe0ff */
[----:B------:R0:W-:Y:S01]  /*0270*/  @!P5 STS [R7+UR4], R4 ;  /* 0x000000040700d988 */ /* 0x0001e20008000804 */
[----:B------:R-:W-:Y:S01]  /*0280*/  BAR.SYNC.DEFER_BLOCKING 0x0 ;  /* 0x0000000000007b1d */ /* 0x000fe20000010000 */
[----:B------:R-:W-:-:S13]  /*0290*/  ISETP.GT.U32.AND P5, PT, R3, 0x1f, PT ;  /* 0x0000001f0300780c */ /* 0x000fda0003fa4070 */
[----:B0-----:R-:W-:Y:S05]  /*02a0*/  @P5 BRA `(.L_x_188) ;  /* 0x0000000000545947 */ /* 0x001fea0003800000 */
[C---:B------:R-:W-:Y:S01]  /*02b0*/  LEA R5, R8.reuse, UR4, 0x2 ;  /* 0x0000000408057c11 */ /* 0x040fe2000f8e10ff */
[----:B------:R-:W-:Y:S01]  /*02c0*/  UMOV UR5, 0xffffffff ;  /* 0xffffffff00057882 */ /* 0x000fe20000000000 */
[----:B------:R-:W-:-:S03]  /*02d0*/  ISETP.NE.AND P5, PT, R8, RZ, PT ;  /* 0x000000ff0800720c */ /* 0x000fc60003fa5270 */
[----:B------:R0:W1:Y:S01]  /*02e0*/  LDS R6, [R5] ;  /* 0x0000000005067984 */ /* 0x0000620000000800 */
[----:B------:R-:W-:Y:S09]  /*02f0*/  BRA.DIV UR5, `(.L_x_189) ;  /* 0x0000000205847947 */ /* 0x000ff2000b800000 */
[----:B-1----:R-:W1:Y:S02]  /*0300*/  SHFL.UP PT, R8, R6, 0x1, RZ ;  /* 0x0420000006087989 */ /* 0x002e6400000e00ff */
[----:B-1----:R-:W-:-:S05]  /*0310*/  SEL R9, R8, RZ, P5 ;  /* 0x000000ff08097207 */ /* 0x002fca0002800000 */
[----:B------:R-:W-:-:S05]  /*0320*/  IMAD.IADD R9, R6, 0x1, R9 ;  /* 0x0000000106097824 */ /* 0x000fca00078e0209 */
[----:B------:R-:W1:Y:S02]  /*0330*/  SHFL.UP PT, R8, R9, 0x2, RZ ;  /* 0x0440000009087989 */ /* 0x000e6400000e00ff */
        /* <DEDUP_REMOVED lines=8> */
[----:B------:R1:W2:Y:S02]  /*03c0*/  SHFL.UP PT, R6, R10, 0x10, RZ ;  /* 0x060000000a067989 */ /* 0x0002a400000e00ff */
.L_x_195:
[----:B--2---:R-:W-:-:S04]  /*03d0*/  SEL R9, R6, RZ, P1 ;  /* 0x000000ff06097207 */ /* 0x004fc80000800000 */
[----:B-1----:R-:W-:-:S05]  /*03e0*/  IADD3 R10, PT, PT, R10, R9, RZ ;  /* 0x000000090a0a7210 */ /* 0x002fca0007ffe0ff */
[----:B------:R1:W-:Y:S02]  /*03f0*/  STS [R5], R10 ;  /* 0x0000000a05007388 */ /* 0x0003e40000000800 */
.L_x_188:
[----:B------:R-:W-:Y:S05]  /*0400*/  WARPSYNC.ALL ;  /* 0x0000000000007948 */ /* 0x000fea0003800000 */
[----:B------:R-:W-:Y:S01]  /*0410*/  BAR.SYNC.DEFER_BLOCKING 0x0 ;  /* 0x0000000000007b1d */ /* 0x000fe20000010000 */
[----:B------:R-:W-:Y:S01]  /*0420*/  ISETP.GE.U32.AND P1, PT, R3, 0x20, PT ;  /* 0x000000200300780c */ /* 0x000fe20003f26070 */
[----:B------:R-:W-:-:S06]  /*0430*/  UIADD3 UR5, UPT, UPT, UR8, -0x1, URZ ;  /* 0xffffffff08057890 */ /* 0x000fcc000fffe0ff */
[----:B------:R-:W2:Y:S01]  /*0440*/  @!P0 LDC.64 R8, c[0x0][0x388] ;  /* 0x0000e200ff088b82 */ /* 0x000ea20000000a00 */
[----:B------:R-:W-:-:S05]  /*0450*/  ISETP.NE.AND P2, PT, R3, UR5, PT ;  /* 0x0000000503007c0c */ /* 0x000fca000bf45270 */
[----:B------:R-:W3:Y:S01]  /*0460*/  @P1 LDS R7, [R7+UR4+-0x4] ;  /* 0xfffffc0407071984 */ /* 0x000ee20008000800 */
[----:B--2---:R-:W-:-:S04]  /*0470*/  @!P0 IMAD.WIDE R8, R2, 0x4, R8 ;  /* 0x0000000402088825 */ /* 0x004fc800078e0208 */
[----:B---3--:R-:W-:Y:S01]  /*0480*/  @P1 IMAD.IADD R4, R4, 0x1, R7 ;  /* 0x0000000104041824 */ /* 0x008fe200078e0207 */
[----:B------:R-:W-:Y:S08]  /*0490*/  BAR.SYNC.DEFER_BLOCKING 0x0 ;  /* 0x0000000000007b1d */ /* 0x000ff00000010000 */
[----:B------:R-:W-:Y:S06]  /*04a0*/  BAR.SYNC.DEFER_BLOCKING 0x0 ;  /* 0x0000000000007b1d */ /* 0x000fec0000010000 */
[----:B------:R2:W-:Y:S01]  /*04b0*/  @!P0 STG.E desc[UR6][R8.64], R4 ;  /* 0x0000000408008986 */ /* 0x0005e2000c101906 */
[----:B------:R-:W-:Y:S05]  /*04c0*/  @P2 EXIT ;  /* 0x000000000000294d */ /* 0x000fea0003800000 */
[----:B------:R-:W3:Y:S02]  /*04d0*/  LDC.64 R2, c[0x0][0x390] ;  /* 0x0000e400ff027b82 */ /* 0x000ee40000000a00 */
[----:B---3--:R-:W-:-:S05]  /*04e0*/  IMAD.WIDE.U32 R2, R0, 0x4, R2 ;  /* 0x0000000400027825 */ /* 0x008fca00078e0002 */
[----:B------:R-:W-:Y:S01]  /*04f0*/  STG.E desc[UR6][R2.64], R4 ;  /* 0x0000000402007986 */ /* 0x000fe2000c101906 */
[----:B------:R-:W-:Y:S05]  /*0500*/  EXIT ;  /* 0x000000000000794d */ /* 0x000fea0003800000 */
.L_x_189:
[----:B-1----:R-:W-:Y:S01]  /*0510*/  IMAD.MOV.U32 R15, RZ, RZ, R6 ;  /* 0x000000ffff0f7224 */ /* 0x002fe200078e0006 */
[----:B------:R-:W-:Y:S01]  /*0520*/  MOV R12, 0xffffffff ;  /* 0xffffffff000c7802 */ /* 0x000fe20000000f00 */
[----:B------:R-:W-:Y:S02]  /*0530*/  IMAD.MOV.U32 R14, RZ, RZ, 0x1 ;  /* 0x00000001ff0e7424 */ /* 0x000fe400078e00ff */
[----:B------:R-:W-:-:S07]  /*0540*/  IMAD.MOV.U32 R17, RZ, RZ, RZ ;  /* 0x000000ffff117224 */ /* 0x000fce00078e00ff */
[----:B0-----:R-:W-:Y:S05]  /*0550*/  WARPSYNC.COLLECTIVE R12, `(.L_x_190) ;  /* 0x000000000c087348 */ /* 0x001fea0003c00000 */
[----:B------:R1:W2:Y:S02]  /*0560*/  SHFL.UP P6, R13, R15, R14, R17 ;  /* 0x0400000e0f0d7389 */ /* 0x0002a400000c0011 */
[----:B012---:R-:W-:Y:S05]  /*0570*/  ENDCOLLECTIVE ;  /* 0x000000000000791b */ /* 0x007fea0003800000 */
.L_x_190:
[----:B------:R-:W-:Y:S02]  /*0580*/  IMAD.MOV.U32 R14, RZ, RZ, 0x2 ;  /* 0x00000002ff0e7424 */ /* 0x000fe400078e00ff */
[----:B------:R-:W-:-:S05]  /*0590*/  IMAD.MOV.U32 R8, RZ, RZ, R13 ;  /* 0x000000ffff087224 */ /* 0x000fca00078e000d */
[----:B------:R-:W-:-:S05]  /*05a0*/  SEL R9, R8, RZ, P5 ;  /* 0x000000ff08097207 */ /* 0x000fca0002800000 */
[----:B------:R-:W-:-:S04]  /*05b0*/  IMAD.IADD R9, R6, 0x1, R9 ;  /* 0x0000000106097824 */ /* 0x000fc800078e0209 */
[----:B------:R-:W-:-:S07]  /*05c0*/  IMAD.MOV.U32 R15, RZ, RZ, R9 ;  /* 0x000000ffff0f7224 */ /* 0x000fce00078e0009 */
[----:B------:R-:W-:Y:S05]  /*05d0*/  WARPSYNC.COLLECTIVE R12, `(.L_x_191) ;  /* 0x000000000c087348 */ /* 0x000fea0003c00000 */
[----:B------:R0:W1:Y:S02]  /*05e0*/  SHFL.UP P6, R13, R15, R14, R17 ;  /* 0x0400000e0f0d7389 */ /* 0x00006400000c0011 */
[----:B01----:R-:W-:Y:S05]  /*05f0*/  ENDCOLLECTIVE ;  /* 0x000000000000791b */ /* 0x003fea0003800000 */
.L_x_191:
[----:B------:R-:W-:Y:S01]  /*0600*/  IMAD.MOV.U32 R14, RZ, RZ, 0x4 ;  /* 0x00000004ff0e7424 */ /* 0x000fe200078e00ff */
[----:B------:R-:W-:-:S04]  /*0610*/  MOV R8, R13 ;  /* 0x0000000d00087202 */ /* 0x000fc80000000f00 */
[----:B------:R-:W-:-:S05]  /*0620*/  SEL R8, R8, RZ, P4 ;  /* 0x000000ff08087207 */ /* 0x000fca0002000000 */
[----:B------:R-:W-:-:S04]  /*0630*/  IMAD.IADD R8, R9, 0x1, R8 ;  /* 0x0000000109087824 */ /* 0x000fc800078e0208 */
[----:B------:R-:W-:-:S07]  /*0640*/  IMAD.MOV.U32 R15, RZ, RZ, R8 ;  /* 0x000000ffff0f7224 */ /* 0x000fce00078e0008 */
[----:B------:R-:W-:Y:S05]  /*0650*/  WARPSYNC.COLLECTIVE R12, `(.L_x_192) ;  /* 0x000000000c087348 */ /* 0x000fea0003c00000 */
[----:B------:R0:W1:Y:S02]  /*0660*/  SHFL.UP P6, R13, R15, R14, R17 ;  /* 0x0400000e0f0d7389 */ /* 0x00006400000c0011 */
[----:B01----:R-:W-:Y:S05]  /*0670*/  ENDCOLLECTIVE ;  /* 0x000000000000791b */ /* 0x003fea0003800000 */
.L_x_192:
[----:B------:R-:W-:Y:S02]  /*0680*/  IMAD.MOV.U32 R14, RZ, RZ, 0x8 ;  /* 0x00000008ff0e7424 */ /* 0x000fe400078e00ff */
[----:B------:R-:W-:-:S05]  /*0690*/  IMAD.MOV.U32 R10, RZ, RZ, R13 ;  /* 0x000000ffff0a7224 */ /* 0x000fca00078e000d */
[----:B------:R-:W-:-:S04]  /*06a0*/  SEL R11, R10, RZ, P3 ;  /* 0x000000ff0a0b7207 */ /* 0x000fc80001800000 */
[----:B------:R-:W-:-:S05]  /*06b0*/  IADD3 R11, PT, PT, R8, R11, RZ ;  /* 0x0000000b080b7210 */ /* 0x000fca0007ffe0ff */
[----:B------:R-:W-:-:S07]  /*06c0*/  IMAD.MOV.U32 R15, RZ, RZ, R11 ;  /* 0x000000ffff0f7224 */ /* 0x000fce00078e000b */
[----:B------:R-:W-:Y:S05]  /*06d0*/  WARPSYNC.COLLECTIVE R12, `(.L_x_193) ;  /* 0x000000000c087348 */ /* 0x000fea0003c00000 */
[----:B------:R0:W1:Y:S02]  /*06e0*/  SHFL.UP P6, R13, R15, R14, R17 ;  /* 0x0400000e0f0d7389 */ /* 0x00006400000c0011 */
[----:B01----:R-:W-:Y:S05]  /*06f0*/  ENDCOLLECTIVE ;  /* 0x000000000000791b */ /* 0x003fea0003800000 */
.L_x_193:
[----:B------:R-:W-:Y:S02]  /*0700*/  IMAD.MOV.U32 R14, RZ, RZ, 0x10 ;  /* 0x00000010ff0e7424 */ /* 0x000fe400078e00ff */
[----:B------:R-:W-:-:S05]  /*0710*/  IMAD.MOV.U32 R10, RZ, RZ, R13 ;  /* 0x000000ffff0a7224 */ /* 0x000fca00078e000d */
[----:B------:R-:W-:-:S05]  /*0720*/  SEL R10, R10, RZ, P2 ;  /* 0x000000ff0a0a7207 */ /* 0x000fca0001000000 */
[----:B------:R-:W-:-:S05]  /*0730*/  IMAD.IADD R10, R11, 0x1, R10 ;  /* 0x000000010b0a7824 */ /* 0x000fca00078e020a */
[----:B------:R-:W-:-:S07]  /*0740*/  MOV R15, R10 ;  /* 0x0000000a000f7202 */ /* 0x000fce0000000f00 */
[----:B------:R-:W-:Y:S05]  /*0750*/  WARPSYNC.COLLECTIVE R12, `(.L_x_194) ;  /* 0x000000000c087348 */ /* 0x000fea0003c00000 */
[----:B------:R0:W1:Y:S02]  /*0760*/  SHFL.UP P6, R13, R15, R14, R17 ;  /* 0x0400000e0f0d7389 */ /* 0x00006400000c0011 */
[----:B01----:R-:W-:Y:S05]  /*0770*/  ENDCOLLECTIVE ;  /* 0x000000000000791b */ /* 0x003fea0003800000 */
.L_x_194:
[----:B------:R-:W-:Y:S01]  /*0780*/  IMAD.MOV.U32 R6, RZ, RZ, R13 ;  /* 0x000000ffff067224 */ /* 0x000fe200078e000d */
[----:B------:R-:W-:Y:S06]  /*0790*/  BRA `(.L_x_195) ;  /* 0xfffffffc000c7947 */ /* 0x000fec000383ffff */
.L_x_196:
        /* <DEDUP_REMOVED lines=14> */
.L_x_257:


//--------------------- .text._Z15firstprefixsum7PiS_S_ii --------------------------
	.section	.text._Z15firstprefixsum7PiS_S_ii,"ax",@progbits
	.align	128
        .global         _Z15firstprefixsum7PiS_S_ii
        .type           _Z15firstprefixsum7PiS_S_ii,@function
        .size           _Z15firstprefixsum7PiS_S_ii,(.L_x_258 - _Z15firstprefixsum7PiS_S_ii)
        .other          _Z15firstprefixsum7PiS_S_ii,@"STO_CUDA_ENTRY STV_DEFAULT"
_Z15firstprefixsum7PiS_S_ii:
.text._Z15firstprefixsum7PiS_S_ii:
[----:B------:R-:W-:Y:S01]  /*0000*/  LDC R1, c[0x0][0x37c] ;  /* 0x0000df00ff017b82 */ /* 0x000fe20000000800 */
[----:B------:R-:W0:Y:S01]  /*0010*/  S2R R3, SR_TID.X ;  /* 0x0000000000037919 */ /* 0x000e220000002100 */
[----:B------:R-:W1:Y:S01]  /*0020*/  LDCU UR5, c[0x0][0x360] ;  /* 0x00006c00ff0577ac */ /* 0x000e620008000800 */
[----:B------:R-:W-:Y:S01]  /*0030*/  MOV R5, 0x400 ;  /* 0x0000040000057802 */ /* 0x000fe20000000f00 */
[----:B------:R-:W-:Y:S01]  /*0040*/  IMAD.MOV.U32 R14, RZ, RZ, RZ ;  /* 0x000000ffff0e7224 */ /* 0x000fe200078e00ff */
[----:B------:R-:W1:Y:S01]  /*0050*/  S2R R0, SR_CTAID.X ;  /* 0x0000000000007919 */ /* 0x000e620000002500 */
[----:B------:R-:W2:Y:S01]  /*0060*/  LDCU UR4, c[0x0][0x398] ;  /* 0x00007300ff0477ac */ /* 0x000ea20008000800 */
[----:B------:R-:W3:Y:S01]  /*0070*/  S2R R10, SR_CgaCtaId ;  /* 0x00000000000a7919 */ /* 0x000ee20000008800 */
[----:B------:R-:W4:Y:S01]  /*0080*/  LDCU.64 UR6, c[0x0][0x358] ;  /* 0x00006b00ff0677ac */ /* 0x000f220008000a00 */
[C---:B0-----:R-:W-:Y:S02]  /*0090*/  LOP3.LUT R4, R3.reuse, 0x1f, RZ, 0xc0, !PT ;  /* 0x0000001f03047812 */ /* 0x041fe400078ec0ff */
[----:B------:R-:W-:Y:S01]  /*00a0*/  ISETP.GT.U32.AND P2, PT, R3, 0xf, PT ;  /* 0x0000000f0300780c */ /* 0x000fe20003f44070 */
[----:B-1----:R-:W-:Y:S01]  /*00b0*/  IMAD R2, R0, UR5, R3 ;  /* 0x0000000500027c24 */ /* 0x002fe2000f8e0203 */
[----:B------:R-:W-:-:S02]  /*00c0*/  ISETP.GT.U32.AND P1, PT, R4, 0xf, PT ;  /* 0x0000000f0400780c */ /* 0x000fc40003f24070 */
[----:B------:R-:W-:Y:S02]  /*00d0*/  SHF.R.U32.HI R6, RZ, 0x5, R3 ;  /* 0x00000005ff067819 */ /* 0x000fe40000011603 */
[----:B--2---:R-:W-:Y:S02]  /*00e0*/  ISETP.GE.AND P0, PT, R2, UR4, PT ;  /* 0x0000000402007c0c */ /* 0x004fe4000bf06270 */
[----:B---3--:R-:W-:-:S05]  /*00f0*/  LEA R5, R10, R5, 0x18 ;  /* 0x000000050a057211 */ /* 0x008fca00078ec0ff */
[----:B------:R-:W-:Y:S02]  /*0100*/  @!P2 IMAD R10, R3, 0x4, R5 ;  /* 0x00000004030aa824 */ /* 0x000fe400078e0205 */
[----:B------:R-:W-:-:S03]  /*0110*/  @!P1 IMAD R12, R6, 0x30, R4 ;  /* 0x00000030060c9824 */ /* 0x000fc600078e0204 */
[----:B------:R-:W-:Y:S01]  /*0120*/  @!P2 STS [R10], RZ ;  /* 0x000000ff0a00a388 */ /* 0x000fe20000000800 */
[----:B------:R-:W-:Y:S01]  /*0130*/  @!P1 IMAD R12, R12, 0x4, R5 ;  /* 0x000000040c0c9824 */ /* 0x000fe200078e0205 */
[----:B------:R-:W0:Y:S04]  /*0140*/  @!P0 LDC.64 R8, c[0x0][0x380] ;  /* 0x0000e000ff088b82 */ /* 0x000e280000000a00 */
[----:B------:R-:W-:Y:S01]  /*0150*/  @!P1 STS [R12+0xc0], RZ ;  /* 0x0000c0ff0c009388 */ /* 0x000fe20000000800 */
[----:B0-----:R-:W-:-:S03]  /*0160*/  @!P0 IMAD.WIDE R8, R2, 0x4, R8 ;  /* 0x0000000402088825 */ /* 0x001fc600078e0208 */
[----:B------:R-:W-:Y:S06]  /*0170*/  BAR.SYNC.DEFER_BLOCKING 0x0 ;  /* 0x0000000000007b1d */ /* 0x000fec0000010000 */
[----:B----4-:R-:W2:Y:S01]  /*0180*/  @!P0 LDG.E R14, desc[UR6][R8.64] ;  /* 0x00000006080e8981 */ /* 0x010ea2000c1e1900 */
[--C-:B------:R-:W-:Y:S01]  /*0190*/  IMAD R7, R6, 0xc0, R5.reuse ;  /* 0x000000c006077824 */ /* 0x100fe200078e0205 */
[----:B------:R-:W-:Y:S01]  /*01a0*/  ISETP.NE.AND P2, PT, R4, RZ, PT ;  /* 0x000000ff0400720c */ /* 0x000fe20003f45270 */
[----:B------:R-:W-:Y:S01]  /*01b0*/  IMAD R6, R6, 0x4, R5 ;  /* 0x0000000406067824 */ /* 0x000fe200078e0205 */
[C---:B------:R-:W-:Y:S01]  /*01c0*/  ISETP.GT.U32.AND P3, PT, R4.reuse, 0x1, PT ;  /* 0x000000010400780c */ /* 0x040fe20003f64070 */
[C---:B------:R-:W-:Y:S01]  /*01d0*/  IMAD R7, R4.reuse, 0x4, R7 ;  /* 0x0000000404077824 */ /* 0x040fe200078e0207 */
[----:B------:R-:W-:-:S02]  /*01e0*/  ISETP.GT.U32.AND P4, PT, R4, 0x3, PT ;  /* 0x000000030400780c */ /* 0x000fc40003f84070 */
[C---:B------:R-:W-:Y:S02]  /*01f0*/  ISETP.GT.U32.AND P5, PT, R4.reuse, 0x7, PT ;  /* 0x000000070400780c */ /* 0x040fe40003fa4070 */
[----:B------:R-:W-:Y:S01]  /*0200*/  ISETP.NE.AND P6, PT, R4, 0x1f, PT ;  /* 0x0000001f0400780c */ /* 0x000fe20003fc5270 */
[----:B--2---:R-:W-:Y:S01]  /*0210*/  STS [R7+0x100], R14 ;  /* 0x0001000e07007388 */ /* 0x004fe20000000800 */
[----:B------:R-:W-:Y:S06]  /*0220*/  BAR.SYNC.DEFER_BLOCKING 0x0 ;  /* 0x0000000000007b1d */ /* 0x000fec0000010000 */
[----:B------:R-:W0:Y:S04]  /*0230*/  LDS R11, [R7+0x100] ;  /* 0x00010000070b7984 */ /* 0x000e280000000800 */
[----:B0-----:R-:W0:Y:S02]  /*0240*/  SHFL.UP PT, R13, R11, 0x1, RZ ;  /* 0x042000000b0d7989 */ /* 0x001e2400000e00ff */
[----:B0-----:R-:W-:-:S04]  /*0250*/  SEL R10, R13, RZ, P2 ;  /* 0x000000ff0d0a7207 */ /* 0x001fc80001000000 */
[----:B------:R-:W-:-:S05]  /*0260*/  IADD3 R10, PT, PT, R11, R10, RZ ;  /* 0x0000000a0b0a7210 */ /* 0x000fca0007ffe0ff */
[----:B------:R-:W0:Y:S02]  /*0270*/  SHFL.UP PT, R12, R10, 0x2, RZ ;  /* 0x044000000a0c7989 */ /* 0x000e2400000e00ff */
[----:B0-----:R-:W-:-:S05]  /*0280*/  SEL R9, R12, RZ, P3 ;  /* 0x000000ff0c097207 */ /* 0x001fca0001800000 */
[----:B------:R-:W-:-:S05]  /*0290*/  IMAD.IADD R9, R10, 0x1, R9 ;  /* 0x000000010a097824 */ /* 0x000fca00078e0209 */
[----:B------:R-:W0:Y:S02]  /*02a0*/  SHFL.UP PT, R8, R9, 0x4, RZ ;  /* 0x0480000009087989 */ /* 0x000e2400000e00ff */
        /* <DEDUP_REMOVED lines=8> */
[----:B------:R-:W-:Y:S01]  /*0330*/  STS [R7+0x100], R10 ;  /* 0x0001000a07007388 */ /* 0x000fe20000000800 */
[----:B------:R-:W-:Y:S06]  /*0340*/  BAR.SYNC.DEFER_BLOCKING 0x0 ;  /* 0x0000000000007b1d */ /* 0x000fec0000010000 */
[----:B------:R-:W0:Y:S04]  /*0350*/  @!P6 LDS R9, [R7+0x100] ;  /* 0x000100000709e984 */ /* 0x000e280000000800 */
[----:B0-----:R0:W-:Y:S01]  /*0360*/  @!P6 STS [R6+0x40], R9 ;  /* 0x000040090600e388 */ /* 0x0011e20000000800 */
[----:B------:R-:W-:Y:S01]  /*0370*/  BAR.SYNC.DEFER_BLOCKING 0x0 ;  /* 0x0000000000007b1d */ /* 0x000fe20000010000 */
[----:B------:R-:W-:-:S13]  /*0380*/  ISETP.GT.U32.AND P6, PT, R3, 0x1f, PT ;  /* 0x0000001f0300780c */ /* 0x000fda0003fc4070 */
[----:B0-----:R-:W-:Y:S05]  /*0390*/  @P6 BRA `(.L_x_197) ;  /* 0x0000000000506947 */ /* 0x001fea0003800000 */
[----:B------:R-:W-:Y:S01]  /*03a0*/  IMAD R4, R4, 0x4, R5 ;  /* 0x0000000404047824 */ /* 0x000fe200078e0205 */
[----:B------:R-:W-:-:S04]  /*03b0*/  UMOV UR4, 0xffffffff ;  /* 0xffffffff00047882 */ /* 0x000fc80000000000 */
[----:B------:R0:W1:Y:S01]  /*03c0*/  LDS R5, [R4+0x40] ;  /* 0x0000400004057984 */ /* 0x0000620000000800 */
[----:B------:R-:W-:Y:S05]  /*03d0*/  BRA.DIV UR4, `(.L_x_198) ;  /* 0x0000000204947947 */ /* 0x000fea000b800000 */
[----:B-1----:R-:W1:Y:S02]  /*03e0*/  SHFL.UP PT, R8, R5, 0x1, RZ ;  /* 0x0420000005087989 */ /* 0x002e6400000e00ff */
[----:B-1----:R-:W-:-:S05]  /*03f0*/  SEL R8, R8, RZ, P2 ;  /* 0x000000ff08087207 */ /* 0x002fca0001000000 */
[----:B------:R-:W-:-:S05]  /*0400*/  IMAD.IADD R8, R5, 0x1, R8 ;  /* 0x0000000105087824 */ /* 0x000fca00078e0208 */
[----:B------:R-:W1:Y:S02]  /*0410*/  SHFL.UP PT, R9, R8, 0x2, RZ ;  /* 0x0440000008097989 */ /* 0x000e6400000e00ff */
[----:B-1----:R-:W-:-:S04]  /*0420*/  SEL R9, R9, RZ, P3 ;  /* 0x000000ff09097207 */ /* 0x002fc80001800000 */
[----:B------:R-:W-:-:S05]  /*0430*/  IADD3 R9, PT, PT, R8, R9, RZ ;  /* 0x0000000908097210 */ /* 0x000fca0007ffe0ff */
[----:B------:R-:W1:Y:S02]  /*0440*/  SHFL.UP PT, R10, R9, 0x4, RZ ;  /* 0x04800000090a7989 */ /* 0x000e6400000e00ff */
[----:B-1----:R-:W-:-:S05]  /*0450*/  SEL R10, R10, RZ, P4 ;  /* 0x000000ff0a0a7207 */ /* 0x002fca0002000000 */
[----:B------:R-:W-:-:S05]  /*0460*/  IMAD.IADD R10, R9, 0x1, R10 ;  /* 0x00000001090a7824 */ /* 0x000fca00078e020a */
[----:B------:R-:W1:Y:S02]  /*0470*/  SHFL.UP PT, R11, R10, 0x8, RZ ;  /* 0x050000000a0b7989 */ /* 0x000e6400000e00ff */
[----:B-1----:R-:W-:-:S05]  /*0480*/  SEL R11, R11, RZ, P5 ;  /* 0x000000ff0b0b7207 */ /* 0x002fca0002800000 */
[----:B------:R-:W-:-:S05]  /*0490*/  IMAD.IADD R11, R10, 0x1, R11 ;  /* 0x000000010a0b7824 */ /* 0x000fca00078e020b */
[----:B------:R1:W2:Y:S02]  /*04a0*/  SHFL.UP PT, R5, R11, 0x10, RZ ;  /* 0x060000000b057989 */ /* 0x0002a400000e00ff */
.L_x_204:
[----:B--2---:R-:W-:-:S05]  /*04b0*/  SEL R8, R5, RZ, P1 ;  /* 0x000000ff05087207 */ /* 0x004fca0000800000 */
[----:B-1----:R-:W-:-:S05]  /*04c0*/  IMAD.IADD R11, R11, 0x1, R8 ;  /* 0x000000010b0b7824 */ /* 0x002fca00078e0208 */
[----:B------:R1:W-:Y:S02]  /*04d0*/  STS [R4+0x40], R11 ;  /* 0x0000400b04007388 */ /* 0x0003e40000000800 */
.L_x_197:
[----:B------:R-:W-:Y:S05]  /*04e0*/  WARPSYNC.ALL ;  /* 0x0000000000007948 */ /* 0x000fea0003800000 */
[----:B------:R-:W-:Y:S01]  /*04f0*/  BAR.SYNC.DEFER_BLOCKING 0x0 ;  /* 0x0000000000007b1d */ /* 0x000fe20000010000 */
[----:B------:R-:W-:Y:S01]  /*0500*/  ISETP.GE.U32.AND P1, PT, R3, 0x20, PT ;  /* 0x000000200300780c */ /* 0x000fe20003f26070 */
[----:B------:R-:W-:-:S12]  /*0510*/  UIADD3 UR4, UPT, UPT, UR5, -0x1, URZ ;  /* 0xffffffff05047890 */ /* 0x000fd8000fffe0ff */
[----:B------:R-:W-:Y:S04]  /*0520*/  @P1 LDS R6, [R6+0x3c] ;  /* 0x00003c0006061984 */ /* 0x000fe80000000800 */
[----:B------:R-:W2:Y:S02]  /*0530*/  @P1 LDS R5, [R7+0x100] ;  /* 0x0001000007051984 */ /* 0x000ea40000000800 */
[----:B--2---:R-:W-:Y:S02]  /*0540*/  @P1 IADD3 R8, PT, PT, R6, R5, RZ ;  /* 0x0000000506081210 */ /* 0x004fe40007ffe0ff */
[----:B01----:R-:W0:Y:S03]  /*0550*/  @!P0 LDC.64 R4, c[0x0][0x388] ;  /* 0x0000e200ff048b82 */ /* 0x003e260000000a00 */
[----:B------:R-:W-:Y:S05]  /*0560*/  @P1 STS [R7+0x100], R8 ;  /* 0x0001000807001388 */ /* 0x000fea0000000800 */
[----:B------:R-:W-:Y:S08]  /*0570*/  BAR.SYNC.DEFER_BLOCKING 0x0 ;  /* 0x0000000000007b1d */ /* 0x000ff00000010000 */
[----:B------:R-:W-:Y:S01]  /*0580*/  BAR.SYNC.DEFER_BLOCKING 0x0 ;  /* 0x0000000000007b1d */ /* 0x000fe20000010000 */
[----:B------:R-:W-:Y:S01]  /*0590*/  ISETP.NE.AND P1, PT, R3, UR4, PT ;  /* 0x0000000403007c0c */ /* 0x000fe2000bf25270 */
[----:B0-----:R-:W-:-:S04]  /*05a0*/  @!P0 IMAD.WIDE R2, R2, 0x4, R4 ;  /* 0x0000000402028825 */ /* 0x001fc800078e0204 */
[----:B------:R-:W0:Y:S04]  /*05b0*/  @!P0 LDS R9, [R7+0x100] ;  /* 0x0001000007098984 */ /* 0x000e280000000800 */
[----:B0-----:R0:W-:Y:S04]  /*05c0*/  @!P0 STG.E desc[UR6][R2.64], R9 ;  /* 0x0000000902008986 */ /* 0x0011e8000c101906 */
[----:B------:R-:W-:Y:S05]  /*05d0*/  @P1 EXIT ;  /* 0x000000000000194d */ /* 0x000fea0003800000 */
[----:B------:R-:W1:Y:S01]  /*05e0*/  LDS R7, [R7+0x100] ;  /* 0x0001000007077984 */ /* 0x000e620000000800 */
[----:B0-----:R-:W0:Y:S02]  /*05f0*/  LDC.64 R2, c[0x0][0x390] ;  /* 0x0000e400ff027b82 */ /* 0x001e240000000a00 */
[----:B0-----:R-:W-:-:S05]  /*0600*/  IMAD.WIDE.U32 R2, R0, 0x4, R2 ;  /* 0x0000000400027825 */ /* 0x001fca00078e0002 */
[----:B-1----:R-:W-:Y:S01]  /*0610*/  STG.E desc[UR6][R2.64], R7 ;  /* 0x0000000702007986 */ /* 0x002fe2000c101906 */
[----:B------:R-:W-:Y:S05]  /*0620*/  EXIT ;  /* 0x000000000000794d */ /* 0x000fea0003800000 */
.L_x_198:
[----:B-1----:R-:W-:Y:S01]  /*0630*/  IMAD.MOV.U32 R15, RZ, RZ, R5 ;  /* 0x000000ffff0f7224 */ /* 0x002fe200078e0005 */
[----:B------:R-:W-:Y:S01]  /*0640*/  MOV R12, 0xffffffff ;  /* 0xffffffff000c7802 */ /* 0x000fe20000000f00 */
[----:B------:R-:W-:Y:S02]  /*0650*/  IMAD.MOV.U32 R14, RZ, RZ, 0x1 ;  /* 0x00000001ff0e7424 */ /* 0x000fe400078e00ff */
[----:B------:R-:W-:-:S07]  /*0660*/  IMAD.MOV.U32 R17, RZ, RZ, RZ ;  /* 0x000000ffff117224 */ /* 0x000fce00078e00ff */
[----:B0-----:R-:W-:Y:S05]  /*0670*/  WARPSYNC.COLLECTIVE R12, `(.L_x_199) ;  /* 0x000000000c087348 */ /* 0x001fea0003c00000 */
[----:B------:R1:W2:Y:S02]  /*0680*/  SHFL.UP P6, R13, R15, R14, R17 ;  /* 0x0400000e0f0d7389 */ /* 0x0002a400000c0011 */
[----:B012---:R-:W-:Y:S05]  /*0690*/  ENDCOLLECTIVE ;  /* 0x000000000000791b */ /* 0x007fea0003800000 */
.L_x_199:
[----:B------:R-:W-:Y:S02]  /*06a0*/  HFMA2 R14, -RZ, RZ, 0, 1.1920928955078125e-07 ;  /* 0x00000002ff0e7431 */ /* 0x000fe400000001ff */
[----:B------:R-:W-:-:S05]  /*06b0*/  IMAD.MOV.U32 R8, RZ, RZ, R13 ;  /* 0x000000ffff087224 */ /* 0x000fca00078e000d */
[----:B------:R-:W-:-:S05]  /*06c0*/  SEL R8, R8, RZ, P2 ;  /* 0x000000ff08087207 */ /* 0x000fca0001000000 */
[----:B------:R-:W-:-:S04]  /*06d0*/  IMAD.IADD R8, R5, 0x1, R8 ;  /* 0x0000000105087824 */ /* 0x000fc800078e0208 */
[----:B------:R-:W-:-:S07]  /*06e0*/  IMAD.MOV.U32 R15, RZ, RZ, R8 ;  /* 0x000000ffff0f7224 */ /* 0x000fce00078e0008 */
[----:B------:R-:W-:Y:S05]  /*06f0*/  WARPSYNC.COLLECTIVE R12, `(.L_x_200) ;  /* 0x000000000c087348 */ /* 0x000fea0003c00000 */
[----:B------:R0:W1:Y:S02]  /*0700*/  SHFL.UP P6, R13, R15, R14, R17 ;  /* 0x0400000e0f0d7389 */ /* 0x00006400000c0011 */
[----:B01----:R-:W-:Y:S05]  /*0710*/  ENDCOLLECTIVE ;  /* 0x000000000000791b */ /* 0x003fea0003800000 */
.L_x_200:
[----:B------:R-:W-:Y:S01]  /*0720*/  MOV R14, 0x4 ;  /* 0x00000004000e7802 */ /* 0x000fe20000000f00 */
[----:B------:R-:W-:-:S05]  /*0730*/  IMAD.MOV.U32 R9, RZ, RZ, R13 ;  /* 0x000000ffff097224 */ /* 0x000fca00078e000d */
[----:B------:R-:W-:-:S05]  /*0740*/  SEL R9, R9, RZ, P3 ;  /* 0x000000ff09097207 */ /* 0x000fca0001800000 */
[----:B------:R-:W-:-:S04]  /*0750*/  IMAD.IADD R9, R8, 0x1, R9 ;  /* 0x0000000108097824 */ /* 0x000fc800078e0209 */
[----:B------:R-:W-:-:S07]  /*0760*/  IMAD.MOV.U32 R15, RZ, RZ, R9 ;  /* 0x000000ffff0f7224 */ /* 0x000fce00078e0009 */
[----:B------:R-:W-:Y:S05]  /*0770*/  WARPSYNC.COLLECTIVE R12, `(.L_x_201) ;  /* 0x000000000c087348 */ /* 0x000fea0003c00000 */
[----:B------:R0:W1:Y:S02]  /*0780*/  SHFL.UP P6, R13, R15, R14, R17 ;  /* 0x0400000e0f0d7389 */ /* 0x00006400000c0011 */
[----:B01----:R-:W-:Y:S05]  /*0790*/  ENDCOLLECTIVE ;  /* 0x000000000000791b */ /* 0x003fea0003800000 */
.L_x_201:
[----:B------:R-:W-:Y:S02]  /*07a0*/  HFMA2 R14, -RZ, RZ, 0, 4.76837158203125e-07 ;  /* 0x00000008ff0e7431 */ /* 0x000fe400000001ff */
[----:B------:R-:W-:-:S05]  /*07b0*/  IMAD.MOV.U32 R10, RZ, RZ, R13 ;  /* 0x000000ffff0a7224 */ /* 0x000fca00078e000d */
[----:B------:R-:W-:-:S05]  /*07c0*/  SEL R10, R10, RZ, P4 ;  /* 0x000000ff0a0a7207 */ /* 0x000fca0002000000 */
[----:B------:R-:W-:-:S04]  /*07d0*/  IMAD.IADD R10, R9, 0x1, R10 ;  /* 0x00000001090a7824 */ /* 0x000fc800078e020a */
[----:B------:R-:W-:-:S07]  /*07e0*/  IMAD.MOV.U32 R15, RZ, RZ, R10 ;  /* 0x000000ffff0f7224 */ /* 0x000fce00078e000a */
[----:B------:R-:W-:Y:S05]  /*07f0*/  WARPSYNC.COLLECTIVE R12, `(.L_x_202) ;  /* 0x000000000c087348 */ /* 0x000fea0003c00000 */
[----:B------:R0:W1:Y:S02]  /*0800*/  SHFL.UP P6, R13, R15, R14, R17 ;  /* 0x0400000e0f0d7389 */ /* 0x00006400000c0011 */
[----:B01----:R-:W-:Y:S05]  /*0810*/  ENDCOLLECTIVE ;  /* 0x000000000000791b */ /* 0x003fea0003800000 */
.L_x_202:
        /* <DEDUP_REMOVED lines=8> */
.L_x_203:
[----:B------:R-:W-:Y:S01]  /*08a0*/  IMAD.MOV.U32 R5, RZ, RZ, R13 ;  /* 0x000000ffff057224 */ /* 0x000fe200078e000d */
[----:B------:R-:W-:Y:S06]  /*08b0*/  BRA `(.L_x_204) ;  /* 0xfffffff800fc7947 */ /* 0x000fec000383ffff */
.L_x_205:
        /* <DEDUP_REMOVED lines=12> */
.L_x_258:


//--------------------- .text._Z32prefixsum_communication_templatePiS_i --------------------------
	.section	.text._Z32prefixsum_communication_templatePiS_i,"ax",@progbits
	.align	128
        .global         _Z32prefixsum_communication_templatePiS_i
        .type           _Z32prefixsum_communication_templatePiS_i,@function
        .size           _Z32prefixsum_communication_templatePiS_i,(.L_x_259 - _Z32prefixsum_communication_templatePiS_i)
        .other          _Z32prefixsum_communication_templatePiS_i,@"STO_CUDA_ENTRY STV_DEFAULT"
_Z32prefixsum_communication_templatePiS_i:
.text._Z32prefixsum_communication_templatePiS_i:
[----:B------:R-:W-:Y:S01]  /*0000*/  LDC R1, c[0x0][0x37c] ;  /* 0x0000df00ff017b82 */ /* 0x000fe20000000800 */
[----:B------:R-:W0:Y:S01]  /*0010*/  S2R R9, SR_CTAID.X ;  /* 0x0000000000097919 */ /* 0x000e220000002500 */
[----:B------:R-:W0:Y:S01]  /*0020*/  LDCU UR4, c[0x0][0x360] ;  /* 0x00006c00ff0477ac */ /* 0x000e220008000800 */
[----:B------:R-:W0:Y:S01]  /*0030*/  S2R R0, SR_TID.X ;  /* 0x0000000000007919 */ /* 0x000e220000002100 */
[----:B------:R-:W1:Y:S01]  /*0040*/  LDCU UR5, c[0x0][0x390] ;  /* 0x00007200ff0577ac */ /* 0x000e620008000800 */
[----:B0-----:R-:W-:-:S05]  /*0050*/  IMAD R7, R9, UR4, R0 ;  /* 0x0000000409077c24 */ /* 0x001fca000f8e0200 */
[----:B-1----:R-:W-:-:S04]  /*0060*/  ISETP.GE.AND P0, PT, R7, UR5, PT ;  /* 0x0000000507007c0c */ /* 0x002fc8000bf06270 */
[----:B------:R-:W-:-:S13]  /*0070*/  ISETP.EQ.OR P0, PT, R9, RZ, P0 ;  /* 0x000000ff0900720c */ /* 0x000fda0000702670 */
[----:B------:R-:W-:Y:S05]  /*0080*/  @P0 EXIT ;  /* 0x000000000000094d */ /* 0x000fea0003800000 */
[----:B------:R-:W0:Y:S01]  /*0090*/  LDC.64 R2, c[0x0][0x388] ;  /* 0x0000e200ff027b82 */ /* 0x000e220000000a00 */
[----:B------:R-:W1:Y:S01]  /*00a0*/  LDCU.64 UR4, c[0x0][0x358] ;  /* 0x00006b00ff0477ac */ /* 0x000e620008000a00 */
[----:B------:R-:W-:-:S06]  /*00b0*/  IADD3 R9, PT, PT, R9, -0x1, RZ ;  /* 0xffffffff09097810 */ /* 0x000fcc0007ffe0ff */
[----:B------:R-:W2:Y:S01]  /*00c0*/  LDC.64 R4, c[0x0][0x380] ;  /* 0x0000e000ff047b82 */ /* 0x000ea20000000a00 */
[----:B0-----:R-:W-:-:S06]  /*00d0*/  IMAD.WIDE.U32 R2, R9, 0x4, R2 ;  /* 0x0000000409027825 */ /* 0x001fcc00078e0002 */
[----:B-1----:R-:W3:Y:S01]  /*00e0*/  LDG.E R2, desc[UR4][R2.64] ;  /* 0x0000000402027981 */ /* 0x002ee2000c1e1900 */
[----:B--2---:R-:W-:-:S05]  /*00f0*/  IMAD.WIDE R4, R7, 0x4, R4 ;  /* 0x0000000407047825 */ /* 0x004fca00078e0204 */
[----:B------:R-:W3:Y:S02]  /*0100*/  LDG.E R7, desc[UR4][R4.64] ;  /* 0x0000000404077981 */ /* 0x000ee4000c1e1900 */
[----:B---3--:R-:W-:-:S05]  /*0110*/  IADD3 R7, PT, PT, R2, R7, RZ ;  /* 0x0000000702077210 */ /* 0x008fca0007ffe0ff */
[----:B------:R-:W-:Y:S01]  /*0120*/  STG.E desc[UR4][R4.64], R7 ;  /* 0x0000000704007986 */ /* 0x000fe2000c101904 */
[----:B------:R-:W-:Y:S05]  /*0130*/  EXIT ;  /* 0x000000000000794d */ /* 0x000fea0003800000 */
.L_x_206:
        /* <DEDUP_REMOVED lines=12> */
.L_x_259:


//--------------------- .text._Z15firstprefixsum6PiS_S_ii --------------------------
	.section	.text._Z15firstprefixsum6PiS_S_ii,"ax",@progbits
	.align	128
        .global         _Z15firstprefixsum6PiS_S_ii
        .type           _Z15firstprefixsum6PiS_S_ii,@function
        .size           _Z15firstprefixsum6PiS_S_ii,(.L_x_260 - _Z15firstprefixsum6PiS_S_ii)
        .other          _Z15firstprefixsum6PiS_S_ii,@"STO_CUDA_ENTRY STV_DEFAULT"
_Z15firstprefixsum6PiS_S_ii:
.text._Z15firstprefixsum6PiS_S_ii:
[----:B------:R-:W-:Y:S01]  /*0000*/  LDC R1, c[0x0][0x37c] ;  /* 0x0000df00ff017b82 */ /* 0x000fe20000000800 */
[----:B------:R-:W0:Y:S01]  /*0010*/  S2R R3, SR_TID.X ;  /* 0x0000000000037919 */ /* 0x000e220000002100 */
[----:B------:R-:W1:Y:S01]  /*0020*/  LDCU UR5, c[0x0][0x360] ;  /* 0x00006c00ff0577ac */ /* 0x000e620008000800 */
[----:B------:R-:W-:Y:S01]  /*0030*/  MOV R6, 0x400 ;  /* 0x0000040000067802 */ /* 0x000fe20000000f00 */
[----:B------:R-:W-:Y:S01]  /*0040*/  HFMA2 R12, -RZ, RZ, 0, 0 ;  /* 0x00000000ff0c7431 */ /* 0x000fe200000001ff */
        /* <DEDUP_REMOVED lines=20> */
[----:B------:R-:W-:Y:S01]  /*0190*/  IMAD R7, R5, 0xc0, R6 ;  /* 0x000000c005077824 */ /* 0x000fe200078e0206 */
[C---:B------:R-:W-:Y:S01]  /*01a0*/  ISETP.NE.AND P1, PT, R4.reuse, 0x1f, PT ;  /* 0x0000001f0400780c */ /* 0x040fe20003f25270 */
[----:B------:R-:W-:Y:S01]  /*01b0*/  BSSY.RECONVERGENT B0, `(.L_x_207) ;  /* 0x0000035000007945 */ /* 0x000fe20003800200 */
[C---:B------:R-:W-:Y:S01]  /*01c0*/  ISETP.GT.U32.AND P2, PT, R3.reuse, 0x1f, PT ;  /* 0x0000001f0300780c */ /* 0x040fe20003f44070 */
[----:B------:R-:W-:Y:S01]  /*01d0*/  IMAD R7, R4, 0x4, R7 ;  /* 0x0000000404077824 */ /* 0x000fe200078e0207 */
[----:B------:R-:W-:-:S04]  /*01e0*/  ISETP.GE.U32.AND P3, PT, R3, 0x20, PT ;  /* 0x000000200300780c */ /* 0x000fc80003f66070 */
[----:B--2---:R-:W-:Y:S01]  /*01f0*/  STS [R7+0x100], R12 ;  /* 0x0001000c07007388 */ /* 0x004fe20000000800 */
[----:B------:R-:W-:Y:S06]  /*0200*/  BAR.SYNC.DEFER_BLOCKING 0x0 ;  /* 0x0000000000007b1d */ /* 0x000fec0000010000 */
[----:B------:R-:W-:Y:S04]  /*0210*/  LDS R13, [R7+0xfc] ;  /* 0x0000fc00070d7984 */ /* 0x000fe80000000800 */
[----:B------:R-:W0:Y:S02]  /*0220*/  LDS R14, [R7+0x100] ;  /* 0x00010000070e7984 */ /* 0x000e240000000800 */
[----:B0-----:R-:W-:-:S05]  /*0230*/  IMAD.IADD R14, R13, 0x1, R14 ;  /* 0x000000010d0e7824 */ /* 0x001fca00078e020e */
[----:B------:R-:W-:Y:S04]  /*0240*/  STS [R7+0x100], R14 ;  /* 0x0001000e07007388 */ /* 0x000fe80000000800 */
[----:B------:R-:W-:Y:S04]  /*0250*/  LDS R10, [R7+0xf8] ;  /* 0x0000f800070a7984 */ /* 0x000fe80000000800 */
[----:B------:R-:W0:Y:S02]  /*0260*/  LDS R11, [R7+0x100] ;  /* 0x00010000070b7984 */ /* 0x000e240000000800 */
[----:B0-----:R-:W-:-:S05]  /*0270*/  IADD3 R10, PT, PT, R10, R11, RZ ;  /* 0x0000000b0a0a7210 */ /* 0x001fca0007ffe0ff */
[----:B------:R-:W-:Y:S04]  /*0280*/  STS [R7+0x100], R10 ;  /* 0x0001000a07007388 */ /* 0x000fe80000000800 */
[----:B------:R-:W-:Y:S04]  /*0290*/  LDS R8, [R7+0xf0] ;  /* 0x0000f00007087984 */ /* 0x000fe80000000800 */
[----:B------:R-:W0:Y:S02]  /*02a0*/  LDS R9, [R7+0x100] ;  /* 0x0001000007097984 */ /* 0x000e240000000800 */
[----:B0-----:R-:W-:-:S05]  /*02b0*/  IMAD.IADD R8, R8, 0x1, R9 ;  /* 0x0000000108087824 */ /* 0x001fca00078e0209 */
[----:B------:R0:W-:Y:S04]  /*02c0*/  STS [R7+0x100], R8 ;  /* 0x0001000807007388 */ /* 0x0001e80000000800 */
[----:B------:R-:W-:Y:S04]  /*02d0*/  LDS R9, [R7+0xe0] ;  /* 0x0000e00007097984 */ /* 0x000fe80000000800 */
[----:B------:R-:W1:Y:S01]  /*02e0*/  LDS R12, [R7+0x100] ;  /* 0x00010000070c7984 */ /* 0x000e620000000800 */
[----:B0-----:R-:W-:Y:S02]  /*02f0*/  IMAD R8, R5, 0x4, R6 ;  /* 0x0000000405087824 */ /* 0x001fe400078e0206 */
[----:B-1----:R-:W-:-:S05]  /*0300*/  IMAD.IADD R12, R9, 0x1, R12 ;  /* 0x00000001090c7824 */ /* 0x002fca00078e020c */
[----:B------:R-:W-:Y:S04]  /*0310*/  STS [R7+0x100], R12 ;  /* 0x0001000c07007388 */ /* 0x000fe80000000800 */
[----:B------:R-:W-:Y:S04]  /*0320*/  LDS R9, [R7+0xc0] ;  /* 0x0000c00007097984 */ /* 0x000fe80000000800 */
[----:B------:R-:W0:Y:S02]  /*0330*/  LDS R14, [R7+0x100] ;  /* 0x00010000070e7984 */ /* 0x000e240000000800 */
[----:B0-----:R-:W-:-:S05]  /*0340*/  IADD3 R14, PT, PT, R9, R14, RZ ;  /* 0x0000000e090e7210 */ /* 0x001fca0007ffe0ff */
[----:B------:R-:W-:Y:S01]  /*0350*/  STS [R7+0x100], R14 ;  /* 0x0001000e07007388 */ /* 0x000fe20000000800 */
[----:B------:R-:W-:Y:S06]  /*0360*/  BAR.SYNC.DEFER_BLOCKING 0x0 ;  /* 0x0000000000007b1d */ /* 0x000fec0000010000 */
[----:B------:R-:W0:Y:S04]  /*0370*/  @!P1 LDS R9, [R7+0x100] ;  /* 0x0001000007099984 */ /* 0x000e280000000800 */
[----:B0-----:R0:W-:Y:S01]  /*0380*/  @!P1 STS [R8+0x40], R9 ;  /* 0x0000400908009388 */ /* 0x0011e20000000800 */
[----:B------:R-:W-:Y:S06]  /*0390*/  BAR.SYNC.DEFER_BLOCKING 0x0 ;  /* 0x0000000000007b1d */ /* 0x000fec0000010000 */
[----:B------:R-:W-:Y:S05]  /*03a0*/  @P2 BRA `(.L_x_208) ;  /* 0x0000000000542947 */ /* 0x000fea0003800000 */
[----:B------:R-:W-:-:S05]  /*03b0*/  LEA R4, R4, R6, 0x2 ;  /* 0x0000000604047211 */ /* 0x000fca00078e10ff */
[----:B------:R-:W-:Y:S04]  /*03c0*/  LDS R5, [R4+0x3c] ;  /* 0x00003c0004057984 */ /* 0x000fe80000000800 */
[----:B------:R-:W1:Y:S02]  /*03d0*/  LDS R6, [R4+0x40] ;  /* 0x0000400004067984 */ /* 0x000e640000000800 */
[----:B-1----:R-:W-:-:S05]  /*03e0*/  IMAD.IADD R5, R5, 0x1, R6 ;  /* 0x0000000105057824 */ /* 0x002fca00078e0206 */
[----:B------:R-:W-:Y:S04]  /*03f0*/  STS [R4+0x40], R5 ;  /* 0x0000400504007388 */ /* 0x000fe80000000800 */
[----:B------:R-:W-:Y:S04]  /*0400*/  LDS R6, [R4+0x38] ;  /* 0x0000380004067984 */ /* 0x000fe80000000800 */
[----:B0-----:R-:W0:Y:S02]  /*0410*/  LDS R9, [R4+0x40] ;  /* 0x0000400004097984 */ /* 0x001e240000000800 */
[----:B0-----:R-:W-:-:S05]  /*0420*/  IADD3 R9, PT, PT, R6, R9, RZ ;  /* 0x0000000906097210 */ /* 0x001fca0007ffe0ff */
[----:B------:R-:W-:Y:S04]  /*0430*/  STS [R4+0x40], R9 ;  /* 0x0000400904007388 */ /* 0x000fe80000000800 */
        /* <DEDUP_REMOVED lines=8> */
[----:B------:R-:W-:Y:S04]  /*04c0*/  LDS R5, [R4] ;  /* 0x0000000004057984 */ /* 0x000fe80000000800 */
[----:B------:R-:W0:Y:S02]  /*04d0*/  LDS R6, [R4+0x40] ;  /* 0x0000400004067984 */ /* 0x000e240000000800 */
[----:B0-----:R-:W-:-:S05]  /*04e0*/  IMAD.IADD R5, R5, 0x1, R6 ;  /* 0x0000000105057824 */ /* 0x001fca00078e0206 */
[----:B------:R1:W-:Y:S02]  /*04f0*/  STS [R4+0x40], R5 ;  /* 0x0000400504007388 */ /* 0x0003e40000000800 */
.L_x_208:
[----:B------:R-:W-:Y:S05]  /*0500*/  BSYNC.RECONVERGENT B0 ;  /* 0x0000000000007941 */ /* 0x000fea0003800200 */
.L_x_207:
[----:B------:R-:W-:Y:S01]  /*0510*/  BAR.SYNC.DEFER_BLOCKING 0x0 ;  /* 0x0000000000007b1d */ /* 0x000fe20000010000 */
[----:B------:R-:W-:-:S06]  /*0520*/  UIADD3 UR4, UPT, UPT, UR5, -0x1, URZ ;  /* 0xffffffff05047890 */ /* 0x000fcc000fffe0ff */
[----:B------:R-:W-:Y:S01]  /*0530*/  ISETP.NE.AND P1, PT, R3, UR4, PT ;  /* 0x0000000403007c0c */ /* 0x000fe2000bf25270 */
[----:B0-----:R-:W-:Y:S04]  /*0540*/  @P3 LDS R8, [R8+0x3c] ;  /* 0x00003c0008083984 */ /* 0x001fe80000000800 */
[----:B-1----:R-:W0:Y:S02]  /*0550*/  @P3 LDS R5, [R7+0x100] ;  /* 0x0001000007053984 */ /* 0x002e240000000800 */
[----:B0-----:R-:W-:Y:S02]  /*0560*/  @P3 IADD3 R6, PT, PT, R8, R5, RZ ;  /* 0x0000000508063210 */ /* 0x001fe40007ffe0ff */
[----:B------:R-:W0:Y:S03]  /*0570*/  @!P0 LDC.64 R4, c[0x0][0x388] ;  /* 0x0000e200ff048b82 */ /* 0x000e260000000a00 */
[----:B------:R-:W-:Y:S01]  /*0580*/  @P3 STS [R7+0x100], R6 ;  /* 0x0001000607003388 */ /* 0x000fe20000000800 */
[----:B0-----:R-:W-:-:S04]  /*0590*/  @!P0 IMAD.WIDE R2, R2, 0x4, R4 ;  /* 0x0000000402028825 */ /* 0x001fc800078e0204 */
[----:B------:R-:W-:Y:S08]  /*05a0*/  BAR.SYNC.DEFER_BLOCKING 0x0 ;  /* 0x0000000000007b1d */ /* 0x000ff00000010000 */
[----:B------:R-:W-:Y:S06]  /*05b0*/  BAR.SYNC.DEFER_BLOCKING 0x0 ;  /* 0x0000000000007b1d */ /* 0x000fec0000010000 */
[----:B------:R-:W0:Y:S04]  /*05c0*/  @!P0 LDS R9, [R7+0x100] ;  /* 0x0001000007098984 */ /* 0x000e280000000800 */
[----:B0-----:R0:W-:Y:S01]  /*05d0*/  @!P0 STG.E desc[UR6][R2.64], R9 ;  /* 0x0000000902008986 */ /* 0x0011e2000c101906 */
[----:B------:R-:W-:Y:S05]  /*05e0*/  @P1 EXIT ;  /* 0x000000000000194d */ /* 0x000fea0003800000 */
[----:B------:R-:W1:Y:S01]  /*05f0*/  LDS R7, [R7+0x100] ;  /* 0x0001000007077984 */ /* 0x000e620000000800 */
[----:B0-----:R-:W0:Y:S02]  /*0600*/  LDC.64 R2, c[0x0][0x390] ;  /* 0x0000e400ff027b82 */ /* 0x001e240000000a00 */
[----:B0-----:R-:W-:-:S05]  /*0610*/  IMAD.WIDE.U32 R2, R0, 0x4, R2 ;  /* 0x0000000400027825 */ /* 0x001fca00078e0002 */
[----:B-1----:R-:W-:Y:S01]  /*0620*/  STG.E desc[UR6][R2.64], R7 ;  /* 0x0000000702007986 */ /* 0x002fe2000c101906 */
[----:B------:R-:W-:Y:S05]  /*0630*/  EXIT ;  /* 0x000000000000794d */ /* 0x000fea0003800000 */
.L_x_209:
        /* <DEDUP_REMOVED lines=12> */
.L_x_260:


//--------------------- .text._Z15firstprefixsum5PiS_S_ii --------------------------
	.section	.text._Z15firstprefixsum5PiS_S_ii,"ax",@progbits
	.align	128
        .global         _Z15firstprefixsum5PiS_S_ii
        .type           _Z15firstprefixsum5PiS_S_ii,@function
        .size           _Z15firstprefixsum5PiS_S_ii,(.L_x_261 - _Z15firstprefixsum5PiS_S_ii)
        .other          _Z15firstprefixsum5PiS_S_ii,@"STO_CUDA_ENTRY STV_DEFAULT"
_Z15firstprefixsum5PiS_S_ii:
.text._Z15firstprefixsum5PiS_S_ii:
        /* <DEDUP_REMOVED lines=80> */
.L_x_211:
[----:B------:R-:W-:Y:S05]  /*0500*/  BSYNC.RECONVERGENT B0 ;  /* 0x0000000000007941 */ /* 0x000fea0003800200 */
.L_x_210:
        /* <DEDUP_REMOVED lines=19> */
.L_x_212:
        /* <DEDUP_REMOVED lines=12> */
.L_x_261:


//--------------------- .text._Z15firstprefixsum4PiS_S_ii --------------------------
	.section	.text._Z15firstprefixsum4PiS_S_ii,"ax",@progbits
	.align	128
        .global         _Z15firstprefixsum4PiS_S_ii
        .type           _Z15firstprefixsum4PiS_S_ii,@function
        .size           _Z15firstprefixsum4PiS_S_ii,(.L_x_262 - _Z15firstprefixsum4PiS_S_ii)
        .other          _Z15firstprefixsum4PiS_S_ii,@"STO_CUDA_ENTRY STV_DEFAULT"
_Z15firstprefixsum4PiS_S_ii:
.text._Z15firstprefixsum4PiS_S_ii:
[----:B------:R-:W-:Y:S01]  /*0000*/  LDC R1, c[0x0][0x37c] ;  /* 0x0000df00ff017b82 */ /* 0x000fe20000000800 */
[----:B------:R-:W0:Y:S01]  /*0010*/  S2R R0, SR_CTAID.X ;  /* 0x0000000000007919 */ /* 0x000e220000002500 */
[----:B------:R-:W0:Y:S01]  /*0020*/  LDCU UR7, c[0x0][0x360] ;  /* 0x00006c00ff0777ac */ /* 0x000e220008000800 */
[----:B------:R-:W0:Y:S01]  /*0030*/  S2R R3, SR_TID.X ;  /* 0x0000000000037919 */ /* 0x000e220000002100 */
[----:B------:R-:W1:Y:S01]  /*0040*/  LDCU UR4, c[0x0][0x398] ;  /* 0x00007300ff0477ac */ /* 0x000e620008000800 */
[----:B------:R-:W2:Y:S01]  /*0050*/  LDCU.64 UR8, c[0x0][0x358] ;  /* 0x00006b00ff0877ac */ /* 0x000ea20008000a00 */
[----:B0-----:R-:W-:-:S05]  /*0060*/  IMAD R2, R0, UR7, R3 ;  /* 0x0000000700027c24 */ /* 0x001fca000f8e0203 */
[----:B-1----:R-:W-:-:S13]  /*0070*/  ISETP.GE.AND P0, PT, R2, UR4, PT ;  /* 0x0000000402007c0c */ /* 0x002fda000bf06270 */
[----:B------:R-:W0:Y:S02]  /*0080*/  @!P0 LDC.64 R6, c[0x0][0x380] ;  /* 0x0000e000ff068b82 */ /* 0x000e240000000a00 */
[----:B0-----:R-:W-:-:S06]  /*0090*/  @!P0 IMAD.WIDE R6, R2, 0x4, R6 ;  /* 0x0000000402068825 */ /* 0x001fcc00078e0206 */
[----:B--2---:R-:W2:Y:S01]  /*00a0*/  @!P0 LDG.E R7, desc[UR8][R6.64] ;  /* 0x0000000806078981 */ /* 0x004ea2000c1e1900 */
[----:B------:R-:W0:Y:S01]  /*00b0*/  S2UR UR6, SR_CgaCtaId ;  /* 0x00000000000679c3 */ /* 0x000e220000008800 */
[----:B------:R-:W-:Y:S01]  /*00c0*/  UMOV UR4, 0x400 ;  /* 0x0000040000047882 */ /* 0x000fe20000000000 */
[----:B------:R-:W-:Y:S01]  /*00d0*/  LOP3.LUT P2, R5, R3, 0x1f, RZ, 0xc0, !PT ;  /* 0x0000001f03057812 */ /* 0x000fe2000784c0ff */
[----:B------:R-:W-:-:S03]  /*00e0*/  UIADD3 UR5, UPT, UPT, UR4, 0x80, URZ ;  /* 0x0000008004057890 */ /* 0x000fc6000fffe0ff */
[C---:B------:R-:W-:Y:S02]  /*00f0*/  ISETP.GE.U32.AND P1, PT, R5.reuse, 0x2, PT ;  /* 0x000000020500780c */ /* 0x040fe40003f26070 */
[C---:B------:R-:W-:Y:S02]  /*0100*/  ISETP.GE.U32.AND P3, PT, R5.reuse, 0x8, PT ;  /* 0x000000080500780c */ /* 0x040fe40003f66070 */
[C---:B------:R-:W-:Y:S02]  /*0110*/  ISETP.GE.U32.AND P4, PT, R5.reuse, 0x10, PT ;  /* 0x000000100500780c */ /* 0x040fe40003f86070 */
[----:B------:R-:W-:Y:S01]  /*0120*/  ISETP.NE.AND P5, PT, R5, 0x1f, PT ;  /* 0x0000001f0500780c */ /* 0x000fe20003fa5270 */
[----:B0-----:R-:W-:Y:S02]  /*0130*/  ULEA UR5, UR6, UR5, 0x18 ;  /* 0x0000000506057291 */ /* 0x001fe4000f8ec0ff */
[----:B------:R-:W-:-:S04]  /*0140*/  ULEA UR4, UR6, UR4, 0x18 ;  /* 0x0000000406047291 */ /* 0x000fc8000f8ec0ff */
[----:B------:R-:W-:-:S05]  /*0150*/  LEA R4, R3, UR5, 0x2 ;  /* 0x0000000503047c11 */ /* 0x000fca000f8e10ff */
[----:B--2---:R-:W-:Y:S04]  /*0160*/  @!P0 STS [R4], R7 ;  /* 0x0000000704008388 */ /* 0x004fe80000000800 */
[----:B------:R-:W-:Y:S01]  /*0170*/  @P0 STS [R4], RZ ;  /* 0x000000ff04000388 */ /* 0x000fe20000000800 */
[----:B------:R-:W-:Y:S06]  /*0180*/  BAR.SYNC.DEFER_BLOCKING 0x0 ;  /* 0x0000000000007b1d */ /* 0x000fec0000010000 */
[----:B------:R-:W-:Y:S04]  /*0190*/  @P2 LDS R8, [R4+-0x4] ;  /* 0xfffffc0004082984 */ /* 0x000fe80000000800 */
[----:B------:R-:W0:Y:S02]  /*01a0*/  @P2 LDS R9, [R4] ;  /* 0x0000000004092984 */ /* 0x000e240000000800 */
[----:B0-----:R-:W-:-:S05]  /*01b0*/  @P2 IMAD.IADD R9, R8, 0x1, R9 ;  /* 0x0000000108092824 */ /* 0x001fca00078e0209 */
[----:B------:R-:W-:Y:S01]  /*01c0*/  @P2 STS [R4], R9 ;  /* 0x0000000904002388 */ /* 0x000fe20000000800 */
[----:B------:R-:W-:-:S03]  /*01d0*/  NOP ;  /* 0x0000000000007918 */ /* 0x000fc60000000000 */
[----:B------:R-:W-:Y:S01]  /*01e0*/  @P1 LDS R6, [R4+-0x8] ;  /* 0xfffff80004061984 */ /* 0x000fe20000000800 */
[----:B------:R-:W-:-:S03]  /*01f0*/  ISETP.GE.U32.AND P2, PT, R5, 0x4, PT ;  /* 0x000000040500780c */ /* 0x000fc60003f46070 */
[----:B------:R-:W0:Y:S02]  /*0200*/  @P1 LDS R11, [R4] ;  /* 0x00000000040b1984 */ /* 0x000e240000000800 */
[----:B0-----:R-:W-:-:S05]  /*0210*/  @P1 IMAD.IADD R11, R6, 0x1, R11 ;  /* 0x00000001060b1824 */ /* 0x001fca00078e020b */
[----:B------:R-:W-:Y:S01]  /*0220*/  @P1 STS [R4], R11 ;  /* 0x0000000b04001388 */ /* 0x000fe20000000800 */
[----:B------:R-:W-:-:S03]  /*0230*/  NOP ;  /* 0x0000000000007918 */ /* 0x000fc60000000000 */
[----:B------:R-:W-:Y:S04]  /*0240*/  @P2 LDS R6, [R4+-0x10] ;  /* 0xfffff00004062984 */ /* 0x000fe80000000800 */
[----:B------:R-:W0:Y:S02]  /*0250*/  @P2 LDS R7, [R4] ;  /* 0x0000000004072984 */ /* 0x000e240000000800 */
[----:B0-----:R-:W-:-:S05]  /*0260*/  @P2 IMAD.IADD R7, R6, 0x1, R7 ;  /* 0x0000000106072824 */ /* 0x001fca00078e0207 */
[----:B------:R-:W-:Y:S01]  /*0270*/  @P2 STS [R4], R7 ;  /* 0x0000000704002388 */ /* 0x000fe20000000800 */
[----:B------:R-:W-:-:S03]  /*0280*/  NOP ;  /* 0x0000000000007918 */ /* 0x000fc60000000000 */
[----:B------:R-:W-:Y:S04]  /*0290*/  @P3 LDS R6, [R4+-0x20] ;  /* 0xffffe00004063984 */ /* 0x000fe80000000800 */
[----:B------:R-:W0:Y:S02]  /*02a0*/  @P3 LDS R9, [R4] ;  /* 0x0000000004093984 */ /* 0x000e240000000800 */
[----:B0-----:R-:W-:-:S05]  /*02b0*/  @P3 IADD3 R9, PT, PT, R6, R9, RZ ;  /* 0x0000000906093210 */ /* 0x001fca0007ffe0ff */
[----:B------:R-:W-:Y:S01]  /*02c0*/  @P3 STS [R4], R9 ;  /* 0x0000000904003388 */ /* 0x000fe20000000800 */
[----:B------:R-:W-:-:S03]  /*02d0*/  NOP ;  /* 0x0000000000007918 */ /* 0x000fc60000000000 */
[----:B------:R-:W-:Y:S04]  /*02e0*/  @P4 LDS R6, [R4+-0x40] ;  /* 0xffffc00004064984 */ /* 0x000fe80000000800 */
[----:B------:R-:W0:Y:S02]  /*02f0*/  @P4 LDS R11, [R4] ;  /* 0x00000000040b4984 */ /* 0x000e240000000800 */
[----:B0-----:R-:W-:Y:S01]  /*0300*/  @P4 IMAD.IADD R11, R6, 0x1, R11 ;  /* 0x00000001060b4824 */ /* 0x001fe200078e020b */
[----:B------:R-:W-:-:S04]  /*0310*/  SHF.R.U32.HI R6, RZ, 0x3, R3 ;  /* 0x00000003ff067819 */ /* 0x000fc80000011603 */
[----:B------:R-:W-:Y:S01]  /*0320*/  @P4 STS [R4], R11 ;  /* 0x0000000b04004388 */ /* 0x000fe20000000800 */
[----:B------:R-:W-:Y:S01]  /*0330*/  LOP3.LUT R8, R6, 0x7c, RZ, 0xc0, !PT ;  /* 0x0000007c06087812 */ /* 0x000fe200078ec0ff */
[----:B------:R-:W-:Y:S06]  /*0340*/  BAR.SYNC.DEFER_BLOCKING 0x0 ;  /* 0x0000000000007b1d */ /* 0x000fec0000010000 */
[----:B------:R-:W0:Y:S04]  /*0350*/  @!P5 LDS R7, [R4] ;  /* 0x000000000407d984 */ /* 0x000e280000000800 */
[----:B0-----:R0:W-:Y:S01]  /*0360*/  @!P5 STS [R8+UR4], R7 ;  /* 0x000000070800d988 */ /* 0x0011e20008000804 */
[----:B------:R-:W-:Y:S01]  /*0370*/  BAR.SYNC.DEFER_BLOCKING 0x0 ;  /* 0x0000000000007b1d */ /* 0x000fe20000010000 */
[----:B------:R-:W-:-:S13]  /*0380*/  ISETP.GT.U32.AND P5, PT, R3, 0x1f, PT ;  /* 0x0000001f0300780c */ /* 0x000fda0003fa4070 */
[----:B0-----:R-:W-:Y:S05]  /*0390*/  @P5 BRA `(.L_x_213) ;  /* 0x0000000000705947 */ /* 0x001fea0003800000 */
[C---:B------:R-:W-:Y:S01]  /*03a0*/  ISETP.NE.AND P5, PT, R5.reuse, RZ, PT ;  /* 0x000000ff0500720c */ /* 0x040fe20003fa5270 */
[----:B------:R-:W-:Y:S01]  /*03b0*/  UMOV UR5, 0xffffffff ;  /* 0xffffffff00057882 */ /* 0x000fe20000000000 */
[----:B------:R-:W-:-:S11]  /*03c0*/  LEA R5, R5, UR4, 0x2 ;  /* 0x0000000405057c11 */ /* 0x000fd6000f8e10ff */
[----:B------:R-:W-:Y:S04]  /*03d0*/  @P5 LDS R6, [R5+-0x4] ;  /* 0xfffffc0005065984 */ /* 0x000fe80000000800 */
[----:B------:R-:W0:Y:S02]  /*03e0*/  @P5 LDS R7, [R5] ;  /* 0x0000000005075984 */ /* 0x000e240000000800 */
[----:B0-----:R-:W-:-:S05]  /*03f0*/  @P5 IMAD.IADD R6, R6, 0x1, R7 ;  /* 0x0000000106065824 */ /* 0x001fca00078e0207 */
[----:B------:R0:W-:Y:S01]  /*0400*/  @P5 STS [R5], R6 ;  /* 0x0000000605005388 */ /* 0x0001e20000000800 */
[----:B------:R-:W-:Y:S05]  /*0410*/  BRA.DIV UR5, `(.L_x_214) ;  /* 0x0000000205a07947 */ /* 0x000fea000b800000 */
[----:B------:R-:W-:Y:S01]  /*0420*/  NOP ;  /* 0x0000000000007918 */ /* 0x000fe20000000000 */
[----:B0-----:R-:W-:Y:S04]  /*0430*/  @P1 LDS R6, [R5+-0x8] ;  /* 0xfffff80005061984 */ /* 0x001fe80000000800 */
        /* <DEDUP_REMOVED lines=11> */
[----:B0-----:R-:W-:-:S05]  /*04f0*/  @P3 IMAD.IADD R12, R7, 0x1, R12 ;  /* 0x00000001070c3824 */ /* 0x001fca00078e020c */
[----:B------:R0:W-:Y:S01]  /*0500*/  @P3 STS [R5], R12 ;  /* 0x0000000c05003388 */ /* 0x0001e20000000800 */
[----:B------:R-:W-:Y:S01]  /*0510*/  NOP ;  /* 0x0000000000007918 */ /* 0x000fe20000000000 */
.L_x_219:
[----:B------:R-:W-:Y:S04]  /*0520*/  @P4 LDS R6, [R5+-0x40] ;  /* 0xffffc00005064984 */ /* 0x000fe80000000800 */
[----:B------:R-:W1:Y:S02]  /*0530*/  @P4 LDS R7, [R5] ;  /* 0x0000000005074984 */ /* 0x000e640000000800 */
[----:B-1----:R-:W-:-:S05]  /*0540*/  @P4 IMAD.IADD R6, R6, 0x1, R7 ;  /* 0x0000000106064824 */ /* 0x002fca00078e0207 */
[----:B------:R1:W-:Y:S02]  /*0550*/  @P4 STS [R5], R6 ;  /* 0x0000000605004388 */ /* 0x0003e40000000800 */
.L_x_213:
[----:B------:R-:W-:Y:S05]  /*0560*/  WARPSYNC.ALL ;  /* 0x0000000000007948 */ /* 0x000fea0003800000 */
[----:B------:R-:W-:Y:S01]  /*0570*/  BAR.SYNC.DEFER_BLOCKING 0x0 ;  /* 0x0000000000007b1d */ /* 0x000fe20000010000 */
[----:B------:R-:W-:Y:S01]  /*0580*/  ISETP.GE.U32.AND P1, PT, R3, 0x20, PT ;  /* 0x000000200300780c */ /* 0x000fe20003f26070 */
[----:B------:R-:W-:-:S06]  /*0590*/  UIADD3 UR5, UPT, UPT, UR7, -0x1, URZ ;  /* 0xffffffff07057890 */ /* 0x000fcc000fffe0ff */
[----:B-1----:R-:W1:Y:S06]  /*05a0*/  @!P0 LDC.64 R6, c[0x0][0x390] ;  /* 0x0000e400ff068b82 */ /* 0x002e6c0000000a00 */
[----:B------:R-:W-:Y:S04]  /*05b0*/  @P1 LDS R8, [R8+UR4+-0x4] ;  /* 0xfffffc0408081984 */ /* 0x000fe80008000800 */
[----:B0-----:R-:W0:Y:S01]  /*05c0*/  @P1 LDS R5, [R4] ;  /* 0x0000000004051984 */ /* 0x001e220000000800 */
[----:B-1----:R-:W-:Y:S01]  /*05d0*/  @!P0 IMAD.WIDE R6, R2, 0x4, R6 ;  /* 0x0000000402068825 */ /* 0x002fe200078e0206 */
[----:B0-----:R-:W-:-:S05]  /*05e0*/  @P1 IADD3 R5, PT, PT, R8, R5, RZ ;  /* 0x0000000508051210 */ /* 0x001fca0007ffe0ff */
[----:B------:R-:W-:Y:S01]  /*05f0*/  @P1 STS [R4], R5 ;  /* 0x0000000504001388 */ /* 0x000fe20000000800 */
[----:B------:R-:W-:Y:S01]  /*0600*/  BAR.SYNC.DEFER_BLOCKING 0x0 ;  /* 0x0000000000007b1d */ /* 0x000fe20000010000 */
[----:B------:R-:W-:-:S05]  /*0610*/  ISETP.NE.AND P1, PT, R3, UR5, PT ;  /* 0x0000000503007c0c */ /* 0x000fca000bf25270 */
[----:B------:R-:W0:Y:S04]  /*0620*/  @!P0 LDS R9, [R4] ;  /* 0x0000000004098984 */ /* 0x000e280000000800 */
[----:B0-----:R0:W-:Y:S04]  /*0630*/  @!P0 STG.E desc[UR8][R6.64], R9 ;  /* 0x0000000906008986 */ /* 0x0011e8000c101908 */
[----:B------:R-:W-:Y:S05]  /*0640*/  @P1 EXIT ;  /* 0x000000000000194d */ /* 0x000fea0003800000 */
[----:B------:R-:W1:Y:S01]  /*0650*/  LDS R5, [R4] ;  /* 0x0000000004057984 */ /* 0x000e620000000800 */
[----:B------:R-:W2:Y:S02]  /*0660*/  LDC.64 R2, c[0x0][0x388] ;  /* 0x0000e200ff027b82 */ /* 0x000ea40000000a00 */
[----:B--2---:R-:W-:-:S05]  /*0670*/  IMAD.WIDE.U32 R2, R0, 0x4, R2 ;  /* 0x0000000400027825 */ /* 0x004fca00078e0002 */
[----:B-1----:R-:W-:Y:S01]  /*0680*/  STG.E desc[UR8][R2.64], R5 ;  /* 0x0000000502007986 */ /* 0x002fe2000c101908 */
[----:B------:R-:W-:Y:S05]  /*0690*/  EXIT ;  /* 0x000000000000794d */ /* 0x000fea0003800000 */
.L_x_214:
[----:B------:R-:W-:-:S07]  /*06a0*/  IMAD.MOV.U32 R7, RZ, RZ, -0x1 ;  /* 0xffffffffff077424 */ /* 0x000fce00078e00ff */
[----:B0-----:R-:W-:Y:S05]  /*06b0*/  WARPSYNC.COLLECTIVE R7, `(.L_x_215) ;  /* 0x0000000007087348 */ /* 0x001fea0003c00000 */
[----:B------:R-:W-:Y:S01]  /*06c0*/  NOP ;  /* 0x0000000000007918 */ /* 0x000fe20000000000 */
[----:B0-----:R-:W-:Y:S05]  /*06d0*/  ENDCOLLECTIVE ;  /* 0x000000000000791b */ /* 0x001fea0003800000 */
.L_x_215:
[----:B------:R-:W-:Y:S04]  /*06e0*/  @P1 LDS R6, [R5+-0x8] ;  /* 0xfffff80005061984 */ /* 0x000fe80000000800 */
[----:B------:R-:W0:Y:S02]  /*06f0*/  @P1 LDS R7, [R5] ;  /* 0x0000000005071984 */ /* 0x000e240000000800 */
[----:B0-----:R-:W-:Y:S01]  /*0700*/  @P1 IMAD.IADD R6, R6, 0x1, R7 ;  /* 0x0000000106061824 */ /* 0x001fe200078e0207 */
[----:B------:R-:W-:-:S04]  /*0710*/  MOV R7, 0xffffffff ;  /* 0xffffffff00077802 */ /* 0x000fc80000000f00 */
[----:B------:R0:W-:Y:S03]  /*0720*/  @P1 STS [R5], R6 ;  /* 0x0000000605001388 */ /* 0x0001e60000000800 */
[----:B0-----:R-:W-:Y:S05]  /*0730*/  WARPSYNC.COLLECTIVE R7, `(.L_x_216) ;  /* 0x0000000007087348 */ /* 0x001fea0003c00000 */
[----:B------:R-:W-:Y:S01]  /*0740*/  NOP ;  /* 0x0000000000007918 */ /* 0x000fe20000000000 */
[----:B0-----:R-:W-:Y:S05]  /*0750*/  ENDCOLLECTIVE ;  /* 0x000000000000791b */ /* 0x001fea0003800000 */
.L_x_216:
[----:B------:R-:W-:Y:S04]  /*0760*/  @P2 LDS R10, [R5] ;  /* 0x00000000050a2984 */ /* 0x000fe80000000800 */
[----:B------:R-:W0:Y:S02]  /*0770*/  @P2 LDS R7, [R5+-0x10] ;  /* 0xfffff00005072984 */ /* 0x000e240000000800 */
[----:B0-----:R-:W-:Y:S02]  /*0780*/  @P2 IMAD.IADD R10, R7, 0x1, R10 ;  /* 0x00000001070a2824 */ /* 0x001fe400078e020a */
[----:B------:R-:W-:-:S03]  /*0790*/  IMAD.MOV.U32 R7, RZ, RZ, -0x1 ;  /* 0xffffffffff077424 */ /* 0x000fc600078e00ff */
[----:B------:R0:W-:Y:S04]  /*07a0*/  @P2 STS [R5], R10 ;  /* 0x0000000a05002388 */ /* 0x0001e80000000800 */
[----:B0-----:R-:W-:Y:S05]  /*07b0*/  WARPSYNC.COLLECTIVE R7, `(.L_x_217) ;  /* 0x0000000007087348 */ /* 0x001fea0003c00000 */
[----:B------:R-:W-:Y:S01]  /*07c0*/  NOP ;  /* 0x0000000000007918 */ /* 0x000fe20000000000 */
[----:B0-----:R-:W-:Y:S05]  /*07d0*/  ENDCOLLECTIVE ;  /* 0x000000000000791b */ /* 0x001fea0003800000 */
.L_x_217:
[----:B------:R-:W-:Y:S04]  /*07e0*/  @P3 LDS R12, [R5] ;  /* 0x00000000050c3984 */ /* 0x000fe80000000800 */
[----:B------:R-:W0:Y:S02]  /*07f0*/  @P3 LDS R7, [R5+-0x20] ;  /* 0xffffe00005073984 */ /* 0x000e240000000800 */
[----:B0-----:R-:W-:Y:S01]  /*0800*/  @P3 IADD3 R12, PT, PT, R7, R12, RZ ;  /* 0x0000000c070c3210 */ /* 0x001fe20007ffe0ff */
[----:B------:R-:W-:-:S04]  /*0810*/  IMAD.MOV.U32 R7, RZ, RZ, -0x1 ;  /* 0xffffffffff077424 */ /* 0x000fc800078e00ff */
[----:B------:R0:W-:Y:S03]  /*0820*/  @P3 STS [R5], R12 ;  /* 0x0000000c05003388 */ /* 0x0001e60000000800 */
[----:B0-----:R-:W-:Y:S05]  /*0830*/  WARPSYNC.COLLECTIVE R7, `(.L_x_218) ;  /* 0x0000000007087348 */ /* 0x001fea0003c00000 */
[----:B------:R-:W-:Y:S01]  /*0840*/  NOP ;  /* 0x0000000000007918 */ /* 0x000fe20000000000 */
[----:B0-----:R-:W-:Y:S05]  /*0850*/  ENDCOLLECTIVE ;  /* 0x000000000000791b */ /* 0x001fea0003800000 */
.L_x_218:
[----:B------:R-:W-:Y:S05]  /*0860*/  BRA `(.L_x_219) ;  /* 0xfffffffc002c7947 */ /* 0x000fea000383ffff */
.L_x_220:
        /* <DEDUP_REMOVED lines=9> */
.L_x_262:


//--------------------- .text._Z15firstprefixsum3PiS_S_ii --------------------------
	.section	.text._Z15firstprefixsum3PiS_S_ii,"ax",@progbits
	.align	128
        .global         _Z15firstprefixsum3PiS_S_ii
        .type           _Z15firstprefixsum3PiS_S_ii,@function
        .size           _Z15firstprefixsum3PiS_S_ii,(.L_x_263 - _Z15firstprefixsum3PiS_S_ii)
        .other          _Z15firstprefixsum3PiS_S_ii,@"STO_CUDA_ENTRY STV_DEFAULT"
_Z15firstprefixsum3PiS_S_ii:
.text._Z15firstprefixsum3PiS_S_ii:
        /* <DEDUP_REMOVED lines=14> */
[----:B------:R-:W-:Y:S01]  /*00e0*/  UIADD3 UR5, UPT, UPT, UR4, 0x80, URZ ;  /* 0x0000008004057890 */ /* 0x000fe2000fffe0ff */
[----:B------:R-:W-:Y:S02]  /*00f0*/  BSSY.RECONVERGENT B0, `(.L_x_221) ;  /* 0x0000038000007945 */ /* 0x000fe40003800200 */
[----:B------:R-:W-:Y:S01]  /*0100*/  ISETP.NE.AND P0, PT, R4, 0x1f, PT ;  /* 0x0000001f0400780c */ /* 0x000fe20003f05270 */
[----:B0-----:R-:W-:-:S06]  /*0110*/  ULEA UR5, UR6, UR5, 0x18 ;  /* 0x0000000506057291 */ /* 0x001fcc000f8ec0ff */
[----:B------:R-:W-:-:S05]  /*0120*/  LEA R25, R0, UR5, 0x2 ;  /* 0x0000000500197c11 */ /* 0x000fca000f8e10ff */
[----:B--2---:R0:W-:Y:S04]  /*0130*/  @!P1 STS [R25], R2 ;  /* 0x0000000219009388 */ /* 0x0041e80000000800 */
[----:B------:R0:W-:Y:S01]  /*0140*/  @P1 STS [R25], RZ ;  /* 0x000000ff19001388 */ /* 0x0001e20000000800 */
[----:B------:R-:W-:Y:S06]  /*0150*/  BAR.SYNC.DEFER_BLOCKING 0x0 ;  /* 0x0000000000007b1d */ /* 0x000fec0000010000 */
[----:B------:R-:W-:Y:S05]  /*0160*/  @P2 BRA `(.L_x_222) ;  /* 0x0000000000c02947 */ /* 0x000fea0003800000 */
[----:B------:R-:W1:Y:S04]  /*0170*/  LDS.128 R4, [R25] ;  /* 0x0000000019047984 */ /* 0x000e680000000c00 */
[----:B------:R-:W2:Y:S04]  /*0180*/  LDS.128 R8, [R25+0x10] ;  /* 0x0000100019087984 */ /* 0x000ea80000000c00 */
[----:B------:R-:W3:Y:S04]  /*0190*/  LDS.128 R16, [R25+0x20] ;  /* 0x0000200019107984 */ /* 0x000ee80000000c00 */
[----:B------:R-:W4:Y:S04]  /*01a0*/  LDS.128 R12, [R25+0x30] ;  /* 0x00003000190c7984 */ /* 0x000f280000000c00 */
[----:B------:R-:W-:Y:S01]  /*01b0*/  LDS.128 R20, [R25+0x70] ;  /* 0x0000700019147984 */ /* 0x000fe20000000c00 */
[----:B-1----:R-:W-:-:S04]  /*01c0*/  IMAD.IADD R27, R4, 0x1, R5 ;  /* 0x00000001041b7824 */ /* 0x002fc800078e0205 */
[----:B0-----:R-:W-:Y:S01]  /*01d0*/  IMAD.IADD R2, R6, 0x1, R27 ;  /* 0x0000000106027824 */ /* 0x001fe200078e021b */
[----:B------:R-:W-:Y:S04]  /*01e0*/  STS [R25+0x4], R27 ;  /* 0x0000041b19007388 */ /* 0x000fe80000000800 */
[----:B------:R-:W-:Y:S02]  /*01f0*/  IADD3 R3, PT, PT, R7, R2, RZ ;  /* 0x0000000207037210 */ /* 0x000fe40007ffe0ff */
[----:B------:R-:W0:Y:S03]  /*0200*/  LDS.128 R4, [R25+0x40] ;  /* 0x0000400019047984 */ /* 0x000e260000000c00 */
[----:B--2---:R-:W-:Y:S01]  /*0210*/  IMAD.IADD R8, R3, 0x1, R8 ;  /* 0x0000000103087824 */ /* 0x004fe200078e0208 */
[----:B------:R-:W-:Y:S03]  /*0220*/  STS.64 [R25+0x8], R2 ;  /* 0x0000080219007388 */ /* 0x000fe60000000a00 */
[----:B------:R-:W-:-:S05]  /*0230*/  IMAD.IADD R9, R9, 0x1, R8 ;  /* 0x0000000109097824 */ /* 0x000fca00078e0208 */
[----:B------:R-:W-:-:S05]  /*0240*/  IADD3 R10, PT, PT, R10, R9, RZ ;  /* 0x000000090a0a7210 */ /* 0x000fca0007ffe0ff */
[----:B------:R-:W-:-:S04]  /*0250*/  IMAD.IADD R11, R11, 0x1, R10 ;  /* 0x000000010b0b7824 */ /* 0x000fc800078e020a */
[----:B---3--:R-:W-:Y:S01]  /*0260*/  IMAD.IADD R16, R11, 0x1, R16 ;  /* 0x000000010b107824 */ /* 0x008fe200078e0210 */
[----:B------:R-:W-:Y:S04]  /*0270*/  STS.128 [R25+0x10], R8 ;  /* 0x0000100819007388 */ /* 0x000fe80000000c00 */
[----:B------:R-:W-:Y:S01]  /*0280*/  IADD3 R17, PT, PT, R17, R16, RZ ;  /* 0x0000001011117210 */ /* 0x000fe20007ffe0ff */
[----:B------:R-:W1:Y:S04]  /*0290*/  LDS.128 R8, [R25+0x50] ;  /* 0x0000500019087984 */ /* 0x000e680000000c00 */
[----:B------:R-:W-:-:S05]  /*02a0*/  IMAD.IADD R18, R18, 0x1, R17 ;  /* 0x0000000112127824 */ /* 0x000fca00078e0211 */
[----:B------:R-:W-:-:S05]  /*02b0*/  IADD3 R19, PT, PT, R19, R18, RZ ;  /* 0x0000001213137210 */ /* 0x000fca0007ffe0ff */
[----:B----4-:R-:W-:Y:S01]  /*02c0*/  IMAD.IADD R12, R19, 0x1, R12 ;  /* 0x00000001130c7824 */ /* 0x010fe200078e020c */
[----:B------:R-:W-:Y:S04]  /*02d0*/  STS.128 [R25+0x20], R16 ;  /* 0x0000201019007388 */ /* 0x000fe80000000c00 */
[----:B------:R-:W-:Y:S01]  /*02e0*/  IADD3 R13, PT, PT, R13, R12, RZ ;  /* 0x0000000c0d0d7210 */ /* 0x000fe20007ffe0ff */
[----:B------:R-:W2:Y:S04]  /*02f0*/  LDS.128 R16, [R25+0x60] ;  /* 0x0000600019107984 */ /* 0x000ea80000000c00 */
[----:B------:R-:W-:-:S05]  /*0300*/  IMAD.IADD R14, R14, 0x1, R13 ;  /* 0x000000010e0e7824 */ /* 0x000fca00078e020d */
[----:B------:R-:W-:-:S05]  /*0310*/  IADD3 R15, PT, PT, R15, R14, RZ ;  /* 0x0000000e0f0f7210 */ /* 0x000fca0007ffe0ff */
[----:B0-----:R-:W-:Y:S01]  /*0320*/  IMAD.IADD R4, R15, 0x1, R4 ;  /* 0x000000010f047824 */ /* 0x001fe200078e0204 */
[----:B------:R3:W-:Y:S04]  /*0330*/  STS.128 [R25+0x30], R12 ;  /* 0x0000300c19007388 */ /* 0x0007e80000000c00 */
[----:B------:R-:W-:-:S05]  /*0340*/  IADD3 R5, PT, PT, R5, R4, RZ ;  /* 0x0000000405057210 */ /* 0x000fca0007ffe0ff */
[----:B------:R-:W-:-:S05]  /*0350*/  IMAD.IADD R6, R6, 0x1, R5 ;  /* 0x0000000106067824 */ /* 0x000fca00078e0205 */
[----:B------:R-:W-:-:S05]  /*0360*/  IADD3 R7, PT, PT, R7, R6, RZ ;  /* 0x0000000607077210 */ /* 0x000fca0007ffe0ff */
[----:B-1----:R-:W-:Y:S01]  /*0370*/  IMAD.IADD R8, R7, 0x1, R8 ;  /* 0x0000000107087824 */ /* 0x002fe200078e0208 */
[----:B------:R3:W-:Y:S04]  /*0380*/  STS.128 [R25+0x40], R4 ;  /* 0x0000400419007388 */ /* 0x0007e80000000c00 */
[----:B------:R-:W-:-:S05]  /*0390*/  IADD3 R9, PT, PT, R9, R8, RZ ;  /* 0x0000000809097210 */ /* 0x000fca0007ffe0ff */
[----:B------:R-:W-:-:S05]  /*03a0*/  IMAD.IADD R10, R10, 0x1, R9 ;  /* 0x000000010a0a7824 */ /* 0x000fca00078e0209 */
[----:B------:R-:W-:-:S05]  /*03b0*/  IADD3 R11, PT, PT, R11, R10, RZ ;  /* 0x0000000a0b0b7210 */ /* 0x000fca0007ffe0ff */
[----:B--2---:R-:W-:Y:S01]  /*03c0*/  IMAD.IADD R16, R11, 0x1, R16 ;  /* 0x000000010b107824 */ /* 0x004fe200078e0210 */
[----:B------:R3:W-:Y:S04]  /*03d0*/  STS.128 [R25+0x50], R8 ;  /* 0x0000500819007388 */ /* 0x0007e80000000c00 */
[----:B------:R-:W-:-:S05]  /*03e0*/  IADD3 R17, PT, PT, R17, R16, RZ ;  /* 0x0000001011117210 */ /* 0x000fca0007ffe0ff */
[----:B------:R-:W-:-:S05]  /*03f0*/  IMAD.IADD R18, R18, 0x1, R17 ;  /* 0x0000000112127824 */ /* 0x000fca00078e0211 */
[----:B------:R-:W-:-:S05]  /*0400*/  IADD3 R19, PT, PT, R19, R18, RZ ;  /* 0x0000001213137210 */ /* 0x000fca0007ffe0ff */
[----:B------:R-:W-:Y:S01]  /*0410*/  IMAD.IADD R20, R19, 0x1, R20 ;  /* 0x0000000113147824 */ /* 0x000fe200078e0214 */
[----:B------:R3:W-:Y:S04]  /*0420*/  STS.128 [R25+0x60], R16 ;  /* 0x0000601019007388 */ /* 0x0007e80000000c00 */
[----:B------:R-:W-:-:S05]  /*0430*/  IADD3 R21, PT, PT, R21, R20, RZ ;  /* 0x0000001415157210 */ /* 0x000fca0007ffe0ff */
[----:B------:R-:W-:-:S05]  /*0440*/  IMAD.IADD R22, R22, 0x1, R21 ;  /* 0x0000000116167824 */ /* 0x000fca00078e0215 */
[----:B------:R-:W-:-:S05]  /*0450*/  IADD3 R23, PT, PT, R23, R22, RZ ;  /* 0x0000001617177210 */ /* 0x000fca0007ffe0ff */
[----:B------:R3:W-:Y:S02]  /*0460*/  STS.128 [R25+0x70], R20 ;  /* 0x0000701419007388 */ /* 0x0007e40000000c00 */
.L_x_222:
[----:B------:R-:W-:Y:S05]  /*0470*/  BSYNC.RECONVERGENT B0 ;  /* 0x0000000000007941 */ /* 0x000fea0003800200 */
.L_x_221:
[----:B------:R-:W-:Y:S01]  /*0480*/  BAR.SYNC.DEFER_BLOCKING 0x0 ;  /* 0x0000000000007b1d */ /* 0x000fe20000010000 */
[C---:B------:R-:W-:Y:S01]  /*0490*/  ISETP.NE.AND P2, PT, R0.reuse, RZ, PT ;  /* 0x000000ff0000720c */ /* 0x040fe20003f45270 */
[----:B------:R-:W-:Y:S01]  /*04a0*/  ULEA UR4, UR6, UR4, 0x18 ;  /* 0x0000000406047291 */ /* 0x000fe2000f8ec0ff */
[----:B0-----:R-:W-:Y:S02]  /*04b0*/  SHF.R.U32.HI R2, RZ, 0x3, R0 ;  /* 0x00000003ff027819 */ /* 0x001fe40000011600 */
[----:B------:R-:W-:Y:S01]  /*04c0*/  ISETP.GE.U32.AND P3, PT, R0, 0x20, PT ;  /* 0x000000200000780c */ /* 0x000fe20003f66070 */
[----:B------:R-:W-:Y:S01]  /*04d0*/  BSSY.RECONVERGENT B0, `(.L_x_223) ;  /* 0x0000063000007945 */ /* 0x000fe20003800200 */
[----:B------:R-:W-:Y:S01]  /*04e0*/  LOP3.LUT R2, R2, 0x7c, RZ, 0xc0, !PT ;  /* 0x0000007c02027812 */ /* 0x000fe200078ec0ff */
[----:B------:R-:W0:Y:S04]  /*04f0*/  @!P0 LDS R3, [R25] ;  /* 0x0000000019038984 */ /* 0x000e280000000800 */
[----:B0-----:R0:W-:Y:S01]  /*0500*/  @!P0 STS [R2+UR4], R3 ;  /* 0x0000000302008988 */ /* 0x0011e20008000804 */
[----:B------:R-:W-:Y:S06]  /*0510*/  BAR.SYNC.DEFER_BLOCKING 0x0 ;  /* 0x0000000000007b1d */ /* 0x000fec0000010000 */
[----:B------:R-:W-:Y:S05]  /*0520*/  @P2 BRA `(.L_x_224) ;  /* 0x0000000400742947 */ /* 0x000fea0003800000 */
[----:B---3--:R-:W1:Y:S04]  /*0530*/  LDS.64 R14, [UR4] ;  /* 0x00000004ff0e7984 */ /* 0x008e680008000a00 */
[----:B------:R-:W2:Y:S04]  /*0540*/  LDS R10, [UR4+0x8] ;  /* 0x00000804ff0a7984 */ /* 0x000ea80008000800 */
[----:B------:R-:W3:Y:S04]  /*0550*/  LDS R12, [UR4+0xc] ;  /* 0x00000c04ff0c7984 */ /* 0x000ee80008000800 */
[----:B------:R-:W4:Y:S04]  /*0560*/  LDS R22, [UR4+0x10] ;  /* 0x00001004ff167984 */ /* 0x000f280008000800 */
[----:B------:R-:W5:Y:S04]  /*0570*/  LDS R29, [UR4+0x14] ;  /* 0x00001404ff1d7984 */ /* 0x000f680008000800 */
[----:B------:R-:W0:Y:S04]  /*0580*/  LDS R28, [UR4+0x18] ;  /* 0x00001804ff1c7984 */ /* 0x000e280008000800 */
[----:B------:R-:W0:Y:S04]  /*0590*/  LDS R27, [UR4+0x1c] ;  /* 0x00001c04ff1b7984 */ /* 0x000e280008000800 */
[----:B------:R-:W0:Y:S04]  /*05a0*/  LDS R18, [UR4+0x20] ;  /* 0x00002004ff127984 */ /* 0x000e280008000800 */
[----:B------:R-:W0:Y:S04]  /*05b0*/  LDS R4, [UR4+0x24] ;  /* 0x00002404ff047984 */ /* 0x000e280008000800 */
[----:B------:R-:W0:Y:S01]  /*05c0*/  LDS R6, [UR4+0x28] ;  /* 0x00002804ff067984 */ /* 0x000e220008000800 */
[----:B-1----:R-:W-:-:S03]  /*05d0*/  IMAD.IADD R15, R14, 0x1, R15 ;  /* 0x000000010e0f7824 */ /* 0x002fc600078e020f */
[----:B------:R-:W1:Y:S02]  /*05e0*/  LDS R8, [UR4+0x2c] ;  /* 0x00002c04ff087984 */ /* 0x000e640008000800 */
[----:B--2---:R-:W-:Y:S02]  /*05f0*/  IADD3 R23, PT, PT, R15, R10, RZ ;  /* 0x0000000a0f177210 */ /* 0x004fe40007ffe0ff */
[----:B------:R-:W-:Y:S03]  /*0600*/  LDS R14, [UR4+0x38] ;  /* 0x00003804ff0e7984 */ /* 0x000fe60008000800 */
[----:B---3--:R-:W-:Y:S01]  /*0610*/  IMAD.IADD R19, R23, 0x1, R12 ;  /* 0x0000000117137824 */ /* 0x008fe200078e020c */
[----:B------:R-:W2:Y:S04]  /*0620*/  LDS R10, [UR4+0x30] ;  /* 0x00003004ff0a7984 */ /* 0x000ea80008000800 */
[----:B----4-:R-:W-:Y:S01]  /*0630*/  IADD3 R22, PT, PT, R19, R22, RZ ;  /* 0x0000001613167210 */ /* 0x010fe20007ffe0ff */
[----:B------:R-:W3:Y:S04]  /*0640*/  LDS R12, [UR4+0x34] ;  /* 0x00003404ff0c7984 */ /* 0x000ee80008000800 */
[----:B-----5:R-:W-:Y:S01]  /*0650*/  IMAD.IADD R29, R22, 0x1, R29 ;  /* 0x00000001161d7824 */ /* 0x020fe200078e021d */
[----:B------:R-:W4:Y:S04]  /*0660*/  LDS R16, [UR4+0x3c] ;  /* 0x00003c04ff107984 */ /* 0x000f280008000800 */
[----:B0-----:R-:W-:Y:S01]  /*0670*/  IADD3 R28, PT, PT, R29, R28, RZ ;  /* 0x0000001c1d1c7210 */ /* 0x001fe20007ffe0ff */
[----:B------:R-:W0:Y:S04]  /*0680*/  LDS R20, [UR4+0x40] ;  /* 0x00004004ff147984 */ /* 0x000e280008000800 */
[----:B------:R-:W-:Y:S01]  /*0690*/  IMAD.IADD R27, R28, 0x1, R27 ;  /* 0x000000011c1b7824 */ /* 0x000fe200078e021b */
[----:B------:R-:W5:Y:S04]  /*06a0*/  LDS R21, [UR4+0x44] ;  /* 0x00004404ff157984 */ /* 0x000f680008000800 */
[----:B------:R-:W-:Y:S01]  /*06b0*/  IADD3 R17, PT, PT, R27, R18, RZ ;  /* 0x000000121b117210 */ /* 0x000fe20007ffe0ff */
[----:B------:R4:W-:Y:S04]  /*06c0*/  STS [UR4+0x4], R15 ;  /* 0x0000040fff007988 */ /* 0x0009e80008000804 */
[----:B------:R-:W-:Y:S01]  /*06d0*/  IMAD.IADD R3, R17, 0x1, R4 ;  /* 0x0000000111037824 */ /* 0x000fe200078e0204 */
[----:B------:R-:W5:Y:S04]  /*06e0*/  LDS R18, [UR4+0x48] ;  /* 0x00004804ff127984 */ /* 0x000f680008000800 */
[----:B------:R-:W-:Y:S01]  /*06f0*/  IADD3 R5, PT, PT, R3, R6, RZ ;  /* 0x0000000603057210 */ /* 0x000fe20007ffe0ff */
[----:B------:R-:W5:Y:S04]  /*0700*/  LDS R4, [UR4+0x4c] ;  /* 0x00004c04ff047984 */ /* 0x000f680008000800 */
[----:B-1----:R-:W-:Y:S01]  /*0710*/  IMAD.IADD R7, R5, 0x1, R8 ;  /* 0x0000000105077824 */ /* 0x002fe200078e0208 */
[----:B------:R-:W1:Y:S04]  /*0720*/  LDS R6, [UR4+0x50] ;  /* 0x00005004ff067984 */ /* 0x000e680008000800 */
[----:B--2---:R-:W-:Y:S01]  /*0730*/  IADD3 R9, PT, PT, R7, R10, RZ ;  /* 0x0000000a07097210 */ /* 0x004fe20007ffe0ff */
[----:B------:R-:W2:Y:S04]  /*0740*/  LDS R8, [UR4+0x54] ;  /* 0x00005404ff087984 */ /* 0x000ea80008000800 */
[----:B---3--:R-:W-:Y:S01]  /*0750*/  IMAD.IADD R11, R9, 0x1, R12 ;  /* 0x00000001090b7824 */ /* 0x008fe200078e020c */
[----:B------:R-:W3:Y:S04]  /*0760*/  LDS R10, [UR4+0x58] ;  /* 0x00005804ff0a7984 */ /* 0x000ee80008000800 */
[----:B------:R-:W-:Y:S01]  /*0770*/  IADD3 R13, PT, PT, R11, R14, RZ ;  /* 0x0000000e0b0d7210 */ /* 0x000fe20007ffe0ff */
[----:B------:R-:W3:Y:S04]  /*0780*/  LDS R12, [UR4+0x5c] ;  /* 0x00005c04ff0c7984 */ /* 0x000ee80008000800 */
[----:B----4-:R-:W-:Y:S01]  /*0790*/  IMAD.IADD R15, R13, 0x1, R16 ;  /* 0x000000010d0f7824 */ /* 0x010fe200078e0210 */
[----:B------:R-:W4:Y:S04]  /*07a0*/  LDS R14, [UR4+0x60] ;  /* 0x00006004ff0e7984 */ /* 0x000f280008000800 */
[----:B0-----:R-:W-:Y:S01]  /*07b0*/  IADD3 R20, PT, PT, R15, R20, RZ ;  /* 0x000000140f147210 */ /* 0x001fe20007ffe0ff */
[----:B------:R-:W0:Y:S04]  /*07c0*/  LDS R16, [UR4+0x64] ;  /* 0x00006404ff107984 */ /* 0x000e280008000800 */
[----:B-----5:R-:W-:Y:S01]  /*07d0*/  IMAD.IADD R21, R20, 0x1, R21 ;  /* 0x0000000114157824 */ /* 0x020fe200078e0215 */
[----:B------:R5:W-:Y:S04]  /*07e0*/  STS [UR4+0x8], R23 ;  /* 0x00000817ff007988 */ /* 0x000be80008000804 */
[----:B------:R-:W-:Y:S04]  /*07f0*/  STS [UR4+0xc], R19 ;  /* 0x00000c13ff007988 */ /* 0x000fe80008000804 */
[----:B------:R-:W0:Y:S01]  /*0800*/  LDS R19, [UR4+0x68] ;  /* 0x00006804ff137984 */ /* 0x000e220008000800 */
[----:B-----5:R-:W-:-:S03]  /*0810*/  IADD3 R23, PT, PT, R21, R18, RZ ;  /* 0x0000001215177210 */ /* 0x020fc60007ffe0ff */
[----:B------:R-:W-:Y:S04]  /*0820*/  STS [UR4+0x10], R22 ;  /* 0x00001016ff007988 */ /* 0x000fe80008000804 */
[----:B------:R5:W-:Y:S04]  /*0830*/  STS [UR4+0x14], R29 ;  /* 0x0000141dff007988 */ /* 0x000be80008000804 */
[----:B------:R-:W0:Y:S01]  /*0840*/  LDS R22, [UR4+0x6c] ;  /* 0x00006c04ff167984 */ /* 0x000e220008000800 */
[----:B-----5:R-:W-:-:S03]  /*0850*/  IMAD.IADD R29, R23, 0x1, R4 ;  /* 0x00000001171d7824 */ /* 0x020fc600078e0204 */
[----:B------:R1:W-:Y:S04]  /*0860*/  STS [UR4+0x18], R28 ;  /* 0x0000181cff007988 */ /* 0x0003e80008000804 */
[----:B------:R-:W5:Y:S01]  /*0870*/  LDS R18, [UR4+0x70] ;  /* 0x00007004ff127984 */ /* 0x000f620008000800 */
[----:B-1----:R-:W-:-:S03]  /*0880*/  IADD3 R28, PT, PT, R29, R6, RZ ;  /* 0x000000061d1c7210 */ /* 0x002fc60007ffe0ff */
[----:B------:R2:W-:Y:S04]  /*0890*/  STS [UR4+0x1c], R27 ;  /* 0x00001c1bff007988 */ /* 0x0005e80008000804 */
[----:B------:R-:W1:Y:S01]  /*08a0*/  LDS R4, [UR4+0x74] ;  /* 0x00007404ff047984 */ /* 0x000e620008000800 */
[----:B--2---:R-:W-:-:S03]  /*08b0*/  IMAD.IADD R27, R28, 0x1, R8 ;  /* 0x000000011c1b7824 */ /* 0x004fc600078e0208 */
[----:B------:R3:W-:Y:S04]  /*08c0*/  STS [UR4+0x20], R17 ;  /* 0x00002011ff007988 */ /* 0x0007e80008000804 */
[----:B------:R-:W2:Y:S01]  /*08d0*/  LDS R6, [UR4+0x78] ;  /* 0x00007804ff067984 */ /* 0x000ea20008000800 */
[----:B---3--:R-:W-:-:S03]  /*08e0*/  IADD3 R17, PT, PT, R27, R10, RZ ;  /* 0x0000000a1b117210 */ /* 0x008fc60007ffe0ff */
[----:B------:R-:W3:Y:S02]  /*08f0*/  LDS R8, [UR4+0x7c] ;  /* 0x00007c04ff087984 */ /* 0x000ee40008000800 */
[----:B------:R-:W-:Y:S02]  /*0900*/  IMAD.IADD R12, R17, 0x1, R12 ;  /* 0x00000001110c7824 */ /* 0x000fe400078e020c */
[----:B------:R5:W-:Y:S03]  /*0910*/  STS [UR4+0x24], R3 ;  /* 0x00002403ff007988 */ /* 0x000be60008000804 */
[----:B----4-:R-:W-:Y:S01]  /*0920*/  IADD3 R14, PT, PT, R12, R14, RZ ;  /* 0x0000000e0c0e7210 */ /* 0x010fe20007ffe0ff */
[----:B------:R4:W-:Y:S04]  /*0930*/  STS [UR4+0x28], R5 ;  /* 0x00002805ff007988 */ /* 0x0009e80008000804 */
[----:B0-----:R-:W-:Y:S01]  /*0940*/  IMAD.IADD R16, R14, 0x1, R16 ;  /* 0x000000010e107824 */ /* 0x001fe200078e0210 */
[----:B------:R1:W-:Y:S04]  /*0950*/  STS [UR4+0x2c], R7 ;  /* 0x00002c07ff007988 */ /* 0x0003e80008000804 */
[----:B------:R-:W-:Y:S01]  /*0960*/  IADD3 R19, PT, PT, R16, R19, RZ ;  /* 0x0000001310137210 */ /* 0x000fe20007ffe0ff */
[----:B------:R2:W-:Y:S04]  /*0970*/  STS [UR4+0x30], R9 ;  /* 0x00003009ff007988 */ /* 0x0005e80008000804 */
[----:B-----5:R-:W-:Y:S01]  /*0980*/  IMAD.IADD R3, R19, 0x1, R22 ;  /* 0x0000000113037824 */ /* 0x020fe200078e0216 */
[----:B------:R0:W-:Y:S04]  /*0990*/  STS [UR4+0x34], R11 ;  /* 0x0000340bff007988 */ /* 0x0001e80008000804 */
[----:B----4-:R-:W-:Y:S01]  /*09a0*/  IADD3 R5, PT, PT, R3, R18, RZ ;  /* 0x0000001203057210 */ /* 0x010fe20007ffe0ff */
[----:B------:R0:W-:Y:S04]  /*09b0*/  STS [UR4+0x38], R13 ;  /* 0x0000380dff007988 */ /* 0x0001e80008000804 */
[----:B-1----:R-:W-:Y:S01]  /*09c0*/  IMAD.IADD R7, R5, 0x1, R4 ;  /* 0x0000000105077824 */ /* 0x002fe200078e0204 */
[----:B------:R0:W-:Y:S04]  /*09d0*/  STS [UR4+0x3c], R15 ;  /* 0x00003c0fff007988 */ /* 0x0001e80008000804 */
[----:B--2---:R-:W-:Y:S01]  /*09e0*/  IADD3 R9, PT, PT, R7, R6, RZ ;  /* 0x0000000607097210 */ /* 0x004fe20007ffe0ff */
[----:B------:R0:W-:Y:S04]  /*09f0*/  STS [UR4+0x40], R20 ;  /* 0x00004014ff007988 */ /* 0x0001e80008000804 */
[----:B---3--:R-:W-:Y:S01]  /*0a00*/  IMAD.IADD R8, R9, 0x1, R8 ;  /* 0x0000000109087824 */ /* 0x008fe200078e0208 */
[----:B------:R0:W-:Y:S04]  /*0a10*/  STS [UR4+0x44], R21 ;  /* 0x00004415ff007988 */ /* 0x0001e80008000804 */
        /* <DEDUP_REMOVED lines=13> */
[----:B------:R0:W-:Y:S02]  /*0af0*/  STS [UR4+0x7c], R8 ;  /* 0x00007c08ff007988 */ /* 0x0001e40008000804 */
.L_x_224:
[----:B------:R-:W-:Y:S05]  /*0b00*/  BSYNC.RECONVERGENT B0 ;  /* 0x0000000000007941 */ /* 0x000fea0003800200 */
.L_x_223:
[----:B------:R-:W-:Y:S01]  /*0b10*/  BAR.SYNC.DEFER_BLOCKING 0x0 ;  /* 0x0000000000007b1d */ /* 0x000fe20000010000 */
[----:B------:R-:W-:-:S07]  /*0b20*/  UIADD3 UR5, UPT, UPT, UR7, -0x1, URZ ;  /* 0xffffffff07057890 */ /* 0x000fce000fffe0ff */
[----:B0--3--:R-:W0:Y:S01]  /*0b30*/  @!P1 LDC.64 R4, c[0x0][0x390] ;  /* 0x0000e400ff049b82 */ /* 0x009e220000000a00 */
[----:B------:R-:W-:Y:S01]  /*0b40*/  ISETP.NE.AND P0, PT, R0, UR5, PT ;  /* 0x0000000500007c0c */ /* 0x000fe2000bf05270 */
[----:B------:R-:W-:Y:S04]  /*0b50*/  @P3 LDS R2, [R2+UR4+-0x4] ;  /* 0xfffffc0402023984 */ /* 0x000fe80008000800 */
[----:B------:R-:W1:Y:S01]  /*0b60*/  @P3 LDS R3, [R25] ;  /* 0x0000000019033984 */ /* 0x000e620000000800 */
[----:B0-----:R-:W-:Y:S01]  /*0b70*/  @!P1 IMAD.WIDE R26, R26, 0x4, R4 ;  /* 0x000000041a1a9825 */ /* 0x001fe200078e0204 */
[----:B-1----:R-:W-:-:S05]  /*0b80*/  @P3 IADD3 R6, PT, PT, R2, R3, RZ ;  /* 0x0000000302063210 */ /* 0x002fca0007ffe0ff */
[----:B------:R-:W-:Y:S01]  /*0b90*/  @P3 STS [R25], R6 ;  /* 0x0000000619003388 */ /* 0x000fe20000000800 */
[----:B------:R-:W-:Y:S06]  /*0ba0*/  BAR.SYNC.DEFER_BLOCKING 0x0 ;  /* 0x0000000000007b1d */ /* 0x000fec0000010000 */
[----:B------:R-:W0:Y:S04]  /*0bb0*/  @!P1 LDS R3, [R25] ;  /* 0x0000000019039984 */ /* 0x000e280000000800 */
[----:B0-----:R0:W-:Y:S01]  /*0bc0*/  @!P1 STG.E desc[UR8][R26.64], R3 ;  /* 0x000000031a009986 */ /* 0x0011e2000c101908 */
[----:B------:R-:W-:Y:S05]  /*0bd0*/  @P0 EXIT ;  /* 0x000000000000094d */ /* 0x000fea0003800000 */
[----:B------:R-:W1:Y:S01]  /*0be0*/  LDS R25, [R25] ;  /* 0x0000000019197984 */ /* 0x000e620000000800 */
[----:B0-----:R-:W0:Y:S02]  /*0bf0*/  LDC.64 R2, c[0x0][0x388] ;  /* 0x0000e200ff027b82 */ /* 0x001e240000000a00 */
[----:B0-----:R-:W-:-:S05]  /*0c00*/  IMAD.WIDE.U32 R2, R24, 0x4, R2 ;  /* 0x0000000418027825 */ /* 0x001fca00078e0002 */
[----:B-1----:R-:W-:Y:S01]  /*0c10*/  STG.E desc[UR8][R2.64], R25 ;  /* 0x0000001902007986 */ /* 0x002fe2000c101908 */
[----:B------:R-:W-:Y:S05]  /*0c20*/  EXIT ;  /* 0x000000000000794d */ /* 0x000fea0003800000 */
.L_x_225:
        /* <DEDUP_REMOVED lines=13> */
.L_x_263:


//--------------------- .text._Z15firstprefixsum2PiS_S_ii --------------------------
	.section	.text._Z15firstprefixsum2PiS_S_ii,"ax",@progbits
	.align	128
        .global         _Z15firstprefixsum2PiS_S_ii
        .type           _Z15firstprefixsum2PiS_S_ii,@function
        .size           _Z15firstprefixsum2PiS_S_ii,(.L_x_264 - _Z15firstprefixsum2PiS_S_ii)
        .other          _Z15firstprefixsum2PiS_S_ii,@"STO_CUDA_ENTRY STV_DEFAULT"
_Z15firstprefixsum2PiS_S_ii:
.text._Z15firstprefixsum2PiS_S_ii:
[----:B------:R-:W-:Y:S01]  /*0000*/  LDC R1, c[0x0][0x37c] ;  /* 0x0000df00ff017b82 */ /* 0x000fe20000000800 */
[----:B------:R-:W0:Y:S01]  /*0010*/  S2R R0, SR_TID.X ;  /* 0x0000000000007919 */ /* 0x000e220000002100 */
[----:B------:R-:W0:Y:S01]  /*0020*/  LDCU UR9, c[0x0][0x360] ;  /* 0x00006c00ff0977ac */ /* 0x000e220008000800 */
[----:B------:R-:W0:Y:S01]  /*0030*/  S2R R3, SR_CTAID.X ;  /* 0x0000000000037919 */ /* 0x000e220000002500 */
        /* <DEDUP_REMOVED lines=9> */
[----:B------:R-:W-:Y:S01]  /*00d0*/  ISETP.NE.AND P1, PT, R0, RZ, PT ;  /* 0x000000ff0000720c */ /* 0x000fe20003f25270 */
[----:B------:R-:W-:Y:S01]  /*00e0*/  BSSY.RECONVERGENT B0, `(.L_x_226) ;  /* 0x000005d000007945 */ /* 0x000fe20003800200 */
[----:B0-----:R-:W-:-:S06]  /*00f0*/  ULEA UR5, UR5, UR4, 0x18 ;  /* 0x0000000405057291 */ /* 0x001fcc000f8ec0ff */
[----:B------:R-:W-:-:S05]  /*0100*/  LEA R2, R0, UR5, 0x2 ;  /* 0x0000000500027c11 */ /* 0x000fca000f8e10ff */
[----:B--2---:R0:W-:Y:S04]  /*0110*/  @!P0 STS [R2], R5 ;  /* 0x0000000502008388 */ /* 0x0041e80000000800 */
[----:B------:R0:W-:Y:S01]  /*0120*/  @P0 STS [R2], RZ ;  /* 0x000000ff02000388 */ /* 0x0001e20000000800 */
[----:B------:R-:W-:Y:S06]  /*0130*/  BAR.SYNC.DEFER_BLOCKING 0x0 ;  /* 0x0000000000007b1d */ /* 0x000fec0000010000 */
[----:B------:R-:W-:Y:S05]  /*0140*/  @P1 BRA `(.L_x_227) ;  /* 0x0000000400581947 */ /* 0x000fea0003800000 */
[----:B------:R-:W-:Y:S01]  /*0150*/  UISETP.GE.U32.AND UP0, UPT, UR9, 0x4, UPT ;  /* 0x000000040900788c */ /* 0x000fe2000bf06070 */
[----:B------:R-:W-:Y:S01]  /*0160*/  HFMA2 R15, -RZ, RZ, 0, 0 ;  /* 0x00000000ff0f7431 */ /* 0x000fe200000001ff */
[----:B------:R-:W-:Y:S01]  /*0170*/  ULOP3.LUT UR7, UR9, 0x3, URZ, 0xc0, !UPT ;  /* 0x0000000309077892 */ /* 0x000fe2000f8ec0ff */
[----:B------:R-:W-:-:S06]  /*0180*/  UMOV UR4, URZ ;  /* 0x000000ff00047c82 */ /* 0x000fcc0008000000 */
[----:B------:R-:W-:Y:S05]  /*0190*/  BRA.U !UP0, `(.L_x_228) ;  /* 0x0000000508187547 */ /* 0x000fea000b800000 */
[----:B------:R-:W-:Y:S01]  /*01a0*/  ULOP3.LUT UR4, UR9, 0xfffffffc, URZ, 0xc0, !UPT ;  /* 0xfffffffc09047892 */ /* 0x000fe2000f8ec0ff */
[----:B------:R-:W-:Y:S01]  /*01b0*/  MOV R15, RZ ;  /* 0x000000ff000f7202 */ /* 0x000fe20000000f00 */
[----:B------:R-:W-:Y:S02]  /*01c0*/  UMOV UR6, UR5 ;  /* 0x0000000500067c82 */ /* 0x000fe40008000000 */
[----:B------:R-:W-:Y:S02]  /*01d0*/  UIADD3 UR8, UPT, UPT, -UR4, URZ, URZ ;  /* 0x000000ff04087290 */ /* 0x000fe4000fffe1ff */
[----:B------:R-:W-:Y:S02]  /*01e0*/  ULOP3.LUT UR4, UR9, 0x7fc, URZ, 0xc0, !UPT ;  /* 0x000007fc09047892 */ /* 0x000fe4000f8ec0ff */
[----:B------:R-:W-:-:S09]  /*01f0*/  UISETP.GE.AND UP0, UPT, UR8, URZ, UPT ;  /* 0x000000ff0800728c */ /* 0x000fd2000bf06270 */
[----:B------:R-:W-:Y:S05]  /*0200*/  BRA.U UP0, `(.L_x_229) ;  /* 0x0000000100d47547 */ /* 0x000fea000b800000 */
[----:B------:R-:W-:Y:S02]  /*0210*/  UIADD3 UR12, UPT, UPT, -UR8, URZ, URZ ;  /* 0x000000ff080c7290 */ /* 0x000fe4000fffe1ff */
[----:B------:R-:W-:Y:S02]  /*0220*/  UPLOP3.LUT UP0, UPT, UPT, UPT, UPT, 0x80, 0x8 ;  /* 0x000000000008789c */ /* 0x000fe40003f0f070 */
[----:B------:R-:W-:-:S09]  /*0230*/  UISETP.GT.AND UP1, UPT, UR12, 0xc, UPT ;  /* 0x0000000c0c00788c */ /* 0x000fd2000bf24270 */
[----:B------:R-:W-:Y:S05]  /*0240*/  BRA.U !UP1, `(.L_x_230) ;  /* 0x0000000109747547 */ /* 0x000fea000b800000 */
[----:B------:R-:W-:-:S11]  /*0250*/  UPLOP3.LUT UP0, UPT, UPT, UPT, UPT, 0x40, 0x4 ;  /* 0x000000000004789c */ /* 0x000fd60003f0e870 */
.L_x_231:
[----:B--2---:R-:W1:Y:S01]  /*0260*/  LDS.128 R8, [UR6] ;  /* 0x00000006ff087984 */ /* 0x004e620008000c00 */
[----:B------:R-:W-:-:S03]  /*0270*/  UIADD3 UR8, UPT, UPT, UR8, 0x10, URZ ;  /* 0x0000001008087890 */ /* 0x000fc6000fffe0ff */
[----:B------:R-:W2:Y:S01]  /*0280*/  LDS.128 R16, [UR6+0x10] ;  /* 0x00001006ff107984 */ /* 0x000ea20008000c00 */
[----:B------:R-:W-:-:S03]  /*0290*/  UISETP.GE.AND UP1, UPT, UR8, -0xc, UPT ;  /* 0xfffffff40800788c */ /* 0x000fc6000bf26270 */
[----:B0-----:R-:W0:Y:S01]  /*02a0*/  LDS.128 R4, [UR6+0x20] ;  /* 0x00002006ff047984 */ /* 0x001e220008000c00 */
[----:B-1----:R-:W-:-:S03]  /*02b0*/  IMAD.IADD R8, R8, 0x1, R15 ;  /* 0x0000000108087824 */ /* 0x002fc600078e020f */
[----:B------:R-:W1:Y:S02]  /*02c0*/  LDS.128 R12, [UR6+0x30] ;  /* 0x00003006ff0c7984 */ /* 0x000e640008000c00 */
[----:B------:R-:W-:-:S05]  /*02d0*/  IADD3 R9, PT, PT, R9, R8, RZ ;  /* 0x0000000809097210 */ /* 0x000fca0007ffe0ff */
[----:B------:R-:W-:-:S05]  /*02e0*/  IMAD.IADD R10, R10, 0x1, R9 ;  /* 0x000000010a0a7824 */ /* 0x000fca00078e0209 */
[----:B------:R-:W-:-:S05]  /*02f0*/  IADD3 R11, PT, PT, R11, R10, RZ ;  /* 0x0000000a0b0b7210 */ /* 0x000fca0007ffe0ff */
[----:B--2---:R-:W-:Y:S01]  /*0300*/  IMAD.IADD R16, R11, 0x1, R16 ;  /* 0x000000010b107824 */ /* 0x004fe200078e0210 */
[----:B------:R2:W-:Y:S04]  /*0310*/  STS.128 [UR6], R8 ;  /* 0x00000008ff007988 */ /* 0x0005e80008000c06 */
[----:B------:R-:W-:-:S05]  /*0320*/  IADD3 R17, PT, PT, R17, R16, RZ ;  /* 0x0000001011117210 */ /* 0x000fca0007ffe0ff */
[----:B------:R-:W-:-:S05]  /*0330*/  IMAD.IADD R18, R18, 0x1, R17 ;  /* 0x0000000112127824 */ /* 0x000fca00078e0211 */
[----:B------:R-:W-:-:S05]  /*0340*/  IADD3 R19, PT, PT, R19, R18, RZ ;  /* 0x0000001213137210 */ /* 0x000fca0007ffe0ff */
[----:B0-----:R-:W-:Y:S01]  /*0350*/  IMAD.IADD R4, R19, 0x1, R4 ;  /* 0x0000000113047824 */ /* 0x001fe200078e0204 */
[----:B------:R2:W-:Y:S04]  /*0360*/  STS.128 [UR6+0x10], R16 ;  /* 0x00001010ff007988 */ /* 0x0005e80008000c06 */
[----:B------:R-:W-:-:S05]  /*0370*/  IADD3 R5, PT, PT, R5, R4, RZ ;  /* 0x0000000405057210 */ /* 0x000fca0007ffe0ff */
[----:B------:R-:W-:-:S05]  /*0380*/  IMAD.IADD R6, R6, 0x1, R5 ;  /* 0x0000000106067824 */ /* 0x000fca00078e0205 */
[----:B------:R-:W-:-:S05]  /*0390*/  IADD3 R7, PT, PT, R7, R6, RZ ;  /* 0x0000000607077210 */ /* 0x000fca0007ffe0ff */
[----:B-1----:R-:W-:Y:S01]  /*03a0*/  IMAD.IADD R12, R7, 0x1, R12 ;  /* 0x00000001070c7824 */ /* 0x002fe200078e020c */
[----:B------:R2:W-:Y:S04]  /*03b0*/  STS.128 [UR6+0x20], R4 ;  /* 0x00002004ff007988 */ /* 0x0005e80008000c06 */
[----:B------:R-:W-:-:S05]  /*03c0*/  IADD3 R13, PT, PT, R13, R12, RZ ;  /* 0x0000000c0d0d7210 */ /* 0x000fca0007ffe0ff */
[----:B------:R-:W-:-:S05]  /*03d0*/  IMAD.IADD R14, R14, 0x1, R13 ;  /* 0x000000010e0e7824 */ /* 0x000fca00078e020d */
[----:B------:R-:W-:-:S05]  /*03e0*/  IADD3 R15, PT, PT, R15, R14, RZ ;  /* 0x0000000e0f0f7210 */ /* 0x000fca0007ffe0ff */
[----:B------:R2:W-:Y:S01]  /*03f0*/  STS.128 [UR6+0x30], R12 ;  /* 0x0000300cff007988 */ /* 0x0005e20008000c06 */
[----:B------:R-:W-:Y:S01]  /*0400*/  UIADD3 UR6, UPT, UPT, UR6, 0x40, URZ ;  /* 0x0000004006067890 */ /* 0x000fe2000fffe0ff */
[----:B------:R-:W-:Y:S11]  /*0410*/  BRA.U !UP1, `(.L_x_231) ;  /* 0xfffffffd09907547 */ /* 0x000ff6000b83ffff */
.L_x_230:
[----:B------:R-:W-:-:S04]  /*0420*/  UIADD3 UR12, UPT, UPT, -UR8, URZ, URZ ;  /* 0x000000ff080c7290 */ /* 0x000fc8000fffe1ff */
[----:B------:R-:W-:-:S09]  /*0430*/  UISETP.GT.AND UP1, UPT, UR12, 0x4, UPT ;  /* 0x000000040c00788c */ /* 0x000fd2000bf24270 */
[----:B------:R-:W-:Y:S05]  /*0440*/  BRA.U !UP1, `(.L_x_232) ;  /* 0x00000001093c7547 */ /* 0x000fea000b800000 */
[----:B0-2---:R-:W0:Y:S01]  /*0450*/  LDS.128 R4, [UR6] ;  /* 0x00000006ff047984 */ /* 0x005e220008000c00 */
[----:B------:R-:W-:Y:S02]  /*0460*/  UIADD3 UR8, UPT, UPT, UR8, 0x8, URZ ;  /* 0x0000000808087890 */ /* 0x000fe4000fffe0ff */
[----:B------:R-:W-:Y:S01]  /*0470*/  UPLOP3.LUT UP0, UPT, UPT, UPT, UPT, 0x40, 0x4 ;  /* 0x000000000004789c */ /* 0x000fe20003f0e870 */
[----:B------:R-:W1:Y:S01]  /*0480*/  LDS.128 R8, [UR6+0x10] ;  /* 0x00001006ff087984 */ /* 0x000e620008000c00 */
[----:B0-----:R-:W-:-:S05]  /*0490*/  IMAD.IADD R4, R15, 0x1, R4 ;  /* 0x000000010f047824 */ /* 0x001fca00078e0204 */
[----:B------:R-:W-:-:S05]  /*04a0*/  IADD3 R5, PT, PT, R5, R4, RZ ;  /* 0x0000000405057210 */ /* 0x000fca0007ffe0ff */
[----:B------:R-:W-:-:S05]  /*04b0*/  IMAD.IADD R6, R6, 0x1, R5 ;  /* 0x0000000106067824 */ /* 0x000fca00078e0205 */
[----:B------:R-:W-:-:S05]  /*04c0*/  IADD3 R7, PT, PT, R7, R6, RZ ;  /* 0x0000000607077210 */ /* 0x000fca0007ffe0ff */
[----:B-1----:R-:W-:Y:S01]  /*04d0*/  IMAD.IADD R12, R7, 0x1, R8 ;  /* 0x00000001070c7824 */ /* 0x002fe200078e0208 */
[----:B------:R1:W-:Y:S04]  /*04e0*/  STS.128 [UR6], R4 ;  /* 0x00000004ff007988 */ /* 0x0003e80008000c06 */
[----:B------:R-:W-:-:S05]  /*04f0*/  IADD3 R13, PT, PT, R9, R12, RZ ;  /* 0x0000000c090d7210 */ /* 0x000fca0007ffe0ff */
[----:B------:R-:W-:-:S05]  /*0500*/  IMAD.IADD R14, R10, 0x1, R13 ;  /* 0x000000010a0e7824 */ /* 0x000fca00078e020d */
[----:B------:R-:W-:-:S05]  /*0510*/  IADD3 R15, PT, PT, R11, R14, RZ ;  /* 0x0000000e0b0f7210 */ /* 0x000fca0007ffe0ff */
[----:B------:R1:W-:Y:S01]  /*0520*/  STS.128 [UR6+0x10], R12 ;  /* 0x0000100cff007988 */ /* 0x0003e20008000c06 */
[----:B------:R-:W-:-:S12]  /*0530*/  UIADD3 UR6, UPT, UPT, UR6, 0x20, URZ ;  /* 0x0000002006067890 */ /* 0x000fd8000fffe0ff */
.L_x_232:
[----:B------:R-:W-:-:S09]  /*0540*/  UISETP.NE.OR UP0, UPT, UR8, URZ, UP0 ;  /* 0x000000ff0800728c */ /* 0x000fd20008705670 */
[----:B------:R-:W-:Y:S05]  /*0550*/  BRA.U !UP0, `(.L_x_228) ;  /* 0x0000000108287547 */ /* 0x000fea000b800000 */
.L_x_229:
[----:B012---:R-:W0:Y:S01]  /*0560*/  LDS.128 R4, [UR6] ;  /* 0x00000006ff047984 */ /* 0x007e220008000c00 */
[----:B------:R-:W-:-:S04]  /*0570*/  UIADD3 UR8, UPT, UPT, UR8, 0x4, URZ ;  /* 0x0000000408087890 */ /* 0x000fc8000fffe0ff */
[----:B------:R-:W-:Y:S01]  /*0580*/  UISETP.NE.AND UP0, UPT, UR8, URZ, UPT ;  /* 0x000000ff0800728c */ /* 0x000fe2000bf05270 */
[----:B0--3--:R-:W-:-:S05]  /*0590*/  IMAD.IADD R12, R4, 0x1, R15 ;  /* 0x00000001040c7824 */ /* 0x009fca00078e020f */
[----:B------:R-:W-:-:S05]  /*05a0*/  IADD3 R13, PT, PT, R5, R12, RZ ;  /* 0x0000000c050d7210 */ /* 0x000fca0007ffe0ff */
[----:B------:R-:W-:-:S05]  /*05b0*/  IMAD.IADD R14, R6, 0x1, R13 ;  /* 0x00000001060e7824 */ /* 0x000fca00078e020d */
[----:B------:R-:W-:-:S05]  /*05c0*/  IADD3 R15, PT, PT, R7, R14, RZ ;  /* 0x0000000e070f7210 */ /* 0x000fca0007ffe0ff */
[----:B------:R3:W-:Y:S01]  /*05d0*/  STS.128 [UR6], R12 ;  /* 0x0000000cff007988 */ /* 0x0007e20008000c06 */
[----:B------:R-:W-:Y:S01]  /*05e0*/  UIADD3 UR6, UPT, UPT, UR6, 0x10, URZ ;  /* 0x0000001006067890 */ /* 0x000fe2000fffe0ff */
[----:B------:R-:W-:Y:S11]  /*05f0*/  BRA.U UP0, `(.L_x_229) ;  /* 0xfffffffd00d87547 */ /* 0x000ff6000b83ffff */
.L_x_228:
[----:B------:R-:W-:-:S09]  /*0600*/  UISETP.NE.AND UP0, UPT, UR7, URZ, UPT ;  /* 0x000000ff0700728c */ /* 0x000fd2000bf05270 */
[----:B------:R-:W-:Y:S05]  /*0610*/  BRA.U !UP0, `(.L_x_227) ;  /* 0x0000000108247547 */ /* 0x000fea000b800000 */
[----:B------:R-:W-:Y:S02]  /*0620*/  ULEA UR4, UR4, UR5, 0x2 ;  /* 0x0000000504047291 */ /* 0x000fe4000f8e10ff */
[----:B------:R-:W-:-:S12]  /*0630*/  UIADD3 UR7, UPT, UPT, -UR7, URZ, URZ ;  /* 0x000000ff07077290 */ /* 0x000fd8000fffe1ff */
.L_x_233:
[----:B-12---:R-:W3:Y:S01]  /*0640*/  LDS R4, [UR4] ;  /* 0x00000004ff047984 */ /* 0x006ee20008000800 */
[----:B------:R-:W-:-:S04]  /*0650*/  UIADD3 UR7, UPT, UPT, UR7, 0x1, URZ ;  /* 0x0000000107077890 */ /* 0x000fc8000fffe0ff */
[----:B------:R-:W-:Y:S01]  /*0660*/  UISETP.NE.AND UP0, UPT, UR7, URZ, UPT ;  /* 0x000000ff0700728c */ /* 0x000fe2000bf05270 */
[----:B---34-:R-:W-:-:S05]  /*0670*/  IMAD.IADD R15, R4, 0x1, R15 ;  /* 0x00000001040f7824 */ /* 0x018fca00078e020f */
[----:B------:R4:W-:Y:S01]  /*0680*/  STS [UR4], R15 ;  /* 0x0000000fff007988 */ /* 0x0009e20008000804 */
[----:B------:R-:W-:Y:S02]  /*0690*/  UIADD3 UR4, UPT, UPT, UR4, 0x4, URZ ;  /* 0x0000000404047890 */ /* 0x000fe4000fffe0ff */
[----:B------:R-:W-:Y:S10]  /*06a0*/  BRA.U UP0, `(.L_x_233) ;  /* 0xfffffffd00e47547 */ /* 0x000ff4000b83ffff */
.L_x_227:
[----:B------:R-:W-:Y:S05]  /*06b0*/  BSYNC.RECONVERGENT B0 ;  /* 0x0000000000007941 */ /* 0x000fea0003800200 */
.L_x_226:
[----:B------:R-:W-:Y:S01]  /*06c0*/  BAR.SYNC.DEFER_BLOCKING 0x0 ;  /* 0x0000000000007b1d */ /* 0x000fe20000010000 */
[----:B------:R-:W-:-:S07]  /*06d0*/  UIADD3 UR4, UPT, UPT, UR9, -0x1, URZ ;  /* 0xffffffff09047890 */ /* 0x000fce000fffe0ff */
[----:B012---:R-:W0:Y:S01]  /*06e0*/  @!P0 LDC.64 R4, c[0x0][0x390] ;  /* 0x0000e400ff048b82 */ /* 0x007e220000000a00 */
[----:B------:R-:W-:Y:S01]  /*06f0*/  ISETP.NE.AND P1, PT, R0, UR4, PT ;  /* 0x0000000400007c0c */ /* 0x000fe2000bf25270 */
[----:B------:R-:W1:Y:S01]  /*0700*/  @!P0 LDS R7, [R2] ;  /* 0x0000000002078984 */ /* 0x000e620000000800 */
[----:B0-----:R-:W-:-:S05]  /*0710*/  @!P0 IMAD.WIDE R20, R20, 0x4, R4 ;  /* 0x0000000414148825 */ /* 0x001fca00078e0204 */
[----:B-1----:R0:W-:Y:S06]  /*0720*/  @!P0 STG.E desc[UR10][R20.64], R7 ;  /* 0x0000000714008986 */ /* 0x0021ec000c10190a */
[----:B------:R-:W-:Y:S05]  /*0730*/  @P1 EXIT ;  /* 0x000000000000194d */ /* 0x000fea0003800000 */
[----:B0-----:R-:W0:Y:S01]  /*0740*/  LDS R7, [R2] ;  /* 0x0000000002077984 */ /* 0x001e220000000800 */
[----:B------:R-:W1:Y:S02]  /*0750*/  LDC.64 R4, c[0x0][0x388] ;  /* 0x0000e200ff047b82 */ /* 0x000e640000000a00 */
[----:B-1----:R-:W-:-:S05]  /*0760*/  IMAD.WIDE.U32 R4, R3, 0x4, R4 ;  /* 0x0000000403047825 */ /* 0x002fca00078e0004 */
[----:B0-----:R-:W-:Y:S01]  /*0770*/  STG.E desc[UR10][R4.64], R7 ;  /* 0x0000000704007986 */ /* 0x001fe2000c10190a */
[----:B------:R-:W-:Y:S05]  /*0780*/  EXIT ;  /* 0x000000000000794d */ /* 0x000fea0003800000 */
.L_x_234:
        /* <DEDUP_REMOVED lines=15> */
.L_x_264:


//--------------------- .text._Z12addfirstsum1PiS_ii --------------------------
	.section	.text._Z12addfirstsum1PiS_ii,"ax",@progbits
	.align	128
        .global         _Z12addfirstsum1PiS_ii
        .type           _Z12addfirstsum1PiS_ii,@function
        .size           _Z12addfirstsum1PiS_ii,(.L_x_265 - _Z12addfirstsum1PiS_ii)
        .other          _Z12addfirstsum1PiS_ii,@"STO_CUDA_ENTRY STV_DEFAULT"
_Z12addfirstsum1PiS_ii:
.text._Z12addfirstsum1PiS_ii:
[----:B------:R-:W-:Y:S01]  /*0000*/  LDC R1, c[0x0][0x37c] ;  /* 0x0000df00ff017b82 */ /* 0x000fe20000000800 */
[----:B------:R-:W0:Y:S02]  /*0010*/  S2R R9, SR_CTAID.X ;  /* 0x0000000000097919 */ /* 0x000e240000002500 */
[----:B0-----:R-:W-:-:S13]  /*0020*/  ISETP.NE.AND P0, PT, R9, RZ, PT ;  /* 0x000000ff0900720c */ /* 0x001fda0003f05270 */
[----:B------:R-:W-:Y:S05]  /*0030*/  @!P0 EXIT ;  /* 0x000000000000894d */ /* 0x000fea0003800000 */
[----:B------:R-:W0:Y:S01]  /*0040*/  S2R R0, SR_TID.X ;  /* 0x0000000000007919 */ /* 0x000e220000002100 */
[----:B------:R-:W0:Y:S01]  /*0050*/  LDCU UR4, c[0x0][0x360] ;  /* 0x00006c00ff0477ac */ /* 0x000e220008000800 */
[----:B------:R-:W1:Y:S01]  /*0060*/  LDCU UR5, c[0x0][0x390] ;  /* 0x00007200ff0577ac */ /* 0x000e620008000800 */
[----:B0-----:R-:W-:-:S05]  /*0070*/  IMAD R7, R9, UR4, R0 ;  /* 0x0000000409077c24 */ /* 0x001fca000f8e0200 */
[----:B-1----:R-:W-:-:S13]  /*0080*/  ISETP.GE.AND P0, PT, R7, UR5, PT ;  /* 0x0000000507007c0c */ /* 0x002fda000bf06270 */
        /* <DEDUP_REMOVED lines=12> */
.L_x_235:
        /* <DEDUP_REMOVED lines=11> */
.L_x_265:


//--------------------- .text._Z16secondprefixsum1Pii --------------------------
	.section	.text._Z16secondprefixsum1Pii,"ax",@progbits
	.align	128
        .global         _Z16secondprefixsum1Pii
        .type           _Z16secondprefixsum1Pii,@function
        .size           _Z16secondprefixsum1Pii,(.L_x_266 - _Z16secondprefixsum1Pii)
        .other          _Z16secondprefixsum1Pii,@"STO_CUDA_ENTRY STV_DEFAULT"
_Z16secondprefixsum1Pii:
.text._Z16secondprefixsum1Pii:
[----:B------:R-:W-:Y:S08]  /*0000*/  LDC R1, c[0x0][0x37c] ;  /* 0x0000df00ff017b82 */ /* 0x000ff00000000800 */
[----:B------:R-:W0:Y:S02]  /*0010*/  LDC R4, c[0x0][0x388] ;  /* 0x0000e200ff047b82 */ /* 0x000e240000000800 */
[----:B0-----:R-:W-:-:S13]  /*0020*/  ISETP.GE.AND P0, PT, R4, 0x1, PT ;  /* 0x000000010400780c */ /* 0x001fda0003f06270 */
[----:B------:R-:W-:Y:S05]  /*0030*/  @!P0 EXIT ;  /* 0x000000000000894d */ /* 0x000fea0003800000 */
[C---:B------:R-:W-:Y:S01]  /*0040*/  ISETP.GE.U32.AND P1, PT, R4.reuse, 0x10, PT ;  /* 0x000000100400780c */ /* 0x040fe20003f26070 */
[----:B------:R-:W0:Y:S01]  /*0050*/  LDCU.64 UR6, c[0x0][0x358] ;  /* 0x00006b00ff0677ac */ /* 0x000e220008000a00 */
[----:B------:R-:W-:Y:S01]  /*0060*/  LOP3.LUT R27, R4, 0xf, RZ, 0xc0, !PT ;  /* 0x0000000f041b7812 */ /* 0x000fe200078ec0ff */
[----:B------:R-:W-:Y:S02]  /*0070*/  IMAD.MOV.U32 R0, RZ, RZ, RZ ;  /* 0x000000ffff007224 */ /* 0x000fe400078e00ff */
[----:B------:R-:W-:Y:S01]  /*0080*/  IMAD.MOV.U32 R5, RZ, RZ, RZ ;  /* 0x000000ffff057224 */ /* 0x000fe200078e00ff */
[----:B------:R-:W-:-:S07]  /*0090*/  ISETP.NE.AND P0, PT, R27, RZ, PT ;  /* 0x000000ff1b00720c */ /* 0x000fce0003f05270 */
[----:B------:R-:W-:Y:S06]  /*00a0*/  @!P1 BRA `(.L_x_236) ;  /* 0x0000000000fc9947 */ /* 0x000fec0003800000 */
[----:B------:R-:W1:Y:S01]  /*00b0*/  LDCU.64 UR4, c[0x0][0x380] ;  /* 0x00007000ff0477ac */ /* 0x000e620008000a00 */
[----:B------:R-:W-:Y:S01]  /*00c0*/  LOP3.LUT R0, R4, 0x7ffffff0, RZ, 0xc0, !PT ;  /* 0x7ffffff004007812 */ /* 0x000fe200078ec0ff */
[----:B------:R-:W-:-:S04]  /*00d0*/  HFMA2 R5, -RZ, RZ, 0, 0 ;  /* 0x00000000ff057431 */ /* 0x000fc800000001ff */
[----:B------:R-:W-:Y:S01]  /*00e0*/  IMAD.MOV R6, RZ, RZ, -R0 ;  /* 0x000000ffff067224 */ /* 0x000fe200078e0a00 */
[----:B-1----:R-:W-:-:S04]  /*00f0*/  UIADD3 UR4, UP0, UPT, UR4, 0x20, URZ ;  /* 0x0000002004047890 */ /* 0x002fc8000ff1e0ff */
[----:B------:R-:W-:Y:S02]  /*0100*/  UIADD3.X UR5, UPT, UPT, URZ, UR5, URZ, UP0, !UPT ;  /* 0x00000005ff057290 */ /* 0x000fe400087fe4ff */
[----:B------:R-:W-:-:S04]  /*0110*/  IMAD.U32 R8, RZ, RZ, UR4 ;  /* 0x00000004ff087e24 */ /* 0x000fc8000f8e00ff */
[----:B------:R-:W-:-:S07]  /*0120*/  MOV R7, UR5 ;  /* 0x0000000500077c02 */ /* 0x000fce0008000f00 */
.L_x_237:
[----:B--2---:R-:W-:Y:S02]  /*0130*/  IMAD.MOV.U32 R2, RZ, RZ, R8 ;  /* 0x000000ffff027224 */ /* 0x004fe400078e0008 */
[----:B------:R-:W-:-:S05]  /*0140*/  IMAD.MOV.U32 R3, RZ, RZ, R7 ;  /* 0x000000ffff037224 */ /* 0x000fca00078e0007 */
[----:B0-----:R-:W2:Y:S04]  /*0150*/  LDG.E R16, desc[UR6][R2.64+-0x20] ;  /* 0xffffe00602107981 */ /* 0x001ea8000c1e1900 */
        /* <DEDUP_REMOVED lines=15> */
[----:B------:R-:W-:-:S05]  /*0250*/  VIADD R6, R6, 0x10 ;  /* 0x0000001006067836 */ /* 0x000fca0000000000 */
[----:B------:R-:W-:Y:S02]  /*0260*/  ISETP.NE.AND P1, PT, R6, RZ, PT ;  /* 0x000000ff0600720c */ /* 0x000fe40003f25270 */
[----:B--2---:R-:W-:-:S05]  /*0270*/  IADD3 R5, PT, PT, R16, R5, RZ ;  /* 0x0000000510057210 */ /* 0x004fca0007ffe0ff */
[----:B---3--:R-:W-:Y:S01]  /*0280*/  IMAD.IADD R17, R5, 0x1, R18 ;  /* 0x0000000105117824 */ /* 0x008fe200078e0212 */
[----:B------:R0:W-:Y:S03]  /*0290*/  STG.E desc[UR6][R2.64+-0x20], R5 ;  /* 0xffffe00502007986 */ /* 0x0001e6000c101906 */
[----:B----4-:R-:W-:Y:S01]  /*02a0*/  IMAD.IADD R19, R17, 0x1, R20 ;  /* 0x0000000111137824 */ /* 0x010fe200078e0214 */
[----:B------:R-:W-:Y:S04]  /*02b0*/  STG.E desc[UR6][R2.64+-0x1c], R17 ;  /* 0xffffe41102007986 */ /* 0x000fe8000c101906 */
[----:B-----5:R-:W-:Y:S01]  /*02c0*/  IADD3 R21, PT, PT, R19, R22, RZ ;  /* 0x0000001613157210 */ /* 0x020fe20007ffe0ff */
[----:B------:R-:W-:Y:S04]  /*02d0*/  STG.E desc[UR6][R2.64+-0x18], R19 ;  /* 0xffffe81302007986 */ /* 0x000fe8000c101906 */
[----:B------:R-:W-:Y:S01]  /*02e0*/  IMAD.IADD R23, R21, 0x1, R24 ;  /* 0x0000000115177824 */ /* 0x000fe200078e0218 */
[----:B------:R-:W-:Y:S03]  /*02f0*/  STG.E desc[UR6][R2.64+-0x14], R21 ;  /* 0xffffec1502007986 */ /* 0x000fe6000c101906 */
[----:B------:R-:W-:Y:S01]  /*0300*/  IMAD.IADD R25, R23, 0x1, R26 ;  /* 0x0000000117197824 */ /* 0x000fe200078e021a */
[----:B------:R-:W-:Y:S04]  /*0310*/  STG.E desc[UR6][R2.64+-0x10], R23 ;  /* 0xfffff01702007986 */ /* 0x000fe8000c101906 */
[----:B------:R-:W-:Y:S01]  /*0320*/  IADD3 R28, PT, PT, R25, R28, RZ ;  /* 0x0000001c191c7210 */ /* 0x000fe20007ffe0ff */
        /* <DEDUP_REMOVED lines=8> */
[----:B------:R1:W-:Y:S03]  /*03b0*/  STG.E desc[UR6][R2.64+0x4], R7 ;  /* 0x0000040702007986 */ /* 0x0003e6000c101906 */
[----:B------:R-:W-:Y:S01]  /*03c0*/  IMAD.IADD R9, R10, 0x1, R9 ;  /* 0x000000010a097824 */ /* 0x000fe200078e0209 */
[----:B------:R2:W-:Y:S04]  /*03d0*/  STG.E desc[UR6][R2.64+0x8], R10 ;  /* 0x0000080a02007986 */ /* 0x0005e8000c101906 */
[----:B------:R-:W-:Y:S01]  /*03e0*/  IADD3 R14, PT, PT, R9, R14, RZ ;  /* 0x0000000e090e7210 */ /* 0x000fe20007ffe0ff */
[----:B------:R2:W-:Y:S04]  /*03f0*/  STG.E desc[UR6][R2.64+0xc], R9 ;  /* 0x00000c0902007986 */ /* 0x0005e8000c101906 */
[----:B------:R-:W-:Y:S01]  /*0400*/  IMAD.IADD R13, R14, 0x1, R13 ;  /* 0x000000010e0d7824 */ /* 0x000fe200078e020d */
[----:B------:R2:W-:Y:S03]  /*0410*/  STG.E desc[UR6][R2.64+0x10], R14 ;  /* 0x0000100e02007986 */ /* 0x0005e6000c101906 */
[----:B------:R-:W-:Y:S01]  /*0420*/  IMAD.IADD R11, R13, 0x1, R11 ;  /* 0x000000010d0b7824 */ /* 0x000fe200078e020b */
[----:B------:R2:W-:Y:S04]  /*0430*/  STG.E desc[UR6][R2.64+0x14], R13 ;  /* 0x0000140d02007986 */ /* 0x0005e8000c101906 */
[----:B0-----:R-:W-:Y:S01]  /*0440*/  IADD3 R5, PT, PT, R11, R8, RZ ;  /* 0x000000080b057210 */ /* 0x001fe20007ffe0ff */
[----:B------:R2:W-:Y:S01]  /*0450*/  STG.E desc[UR6][R2.64+0x18], R11 ;  /* 0x0000180b02007986 */ /* 0x0005e2000c101906 */
[----:B------:R-:W-:-:S03]  /*0460*/  IADD3 R8, P2, PT, R2, 0x40, RZ ;  /* 0x0000004002087810 */ /* 0x000fc60007f5e0ff */
[----:B------:R2:W-:Y:S02]  /*0470*/  STG.E desc[UR6][R2.64+0x1c], R5 ;  /* 0x00001c0502007986 */ /* 0x0005e4000c101906 */
[----:B-1----:R-:W-:Y:S01]  /*0480*/  IMAD.X R7, RZ, RZ, R3, P2 ;  /* 0x000000ffff077224 */ /* 0x002fe200010e0603 */
[----:B------:R-:W-:Y:S07]  /*0490*/  @P1 BRA `(.L_x_237) ;  /* 0xfffffffc00241947 */ /* 0x000fee000383ffff */
.L_x_236:
[----:B0-----:R-:W-:Y:S05]  /*04a0*/  @!P0 EXIT ;  /* 0x000000000000894d */ /* 0x001fea0003800000 */
[----:B------:R-:W-:Y:S02]  /*04b0*/  ISETP.GE.U32.AND P0, PT, R27, 0x8, PT ;  /* 0x000000081b00780c */ /* 0x000fe40003f06070 */
[----:B------:R-:W-:-:S04]  /*04c0*/  LOP3.LUT R21, R4, 0x7, RZ, 0xc0, !PT ;  /* 0x0000000704157812 */ /* 0x000fc800078ec0ff */
[----:B------:R-:W-:-:S07]  /*04d0*/  ISETP.NE.AND P1, PT, R21, RZ, PT ;  /* 0x000000ff1500720c */ /* 0x000fce0003f25270 */
[----:B------:R-:W-:Y:S06]  /*04e0*/  @!P0 BRA `(.L_x_238) ;  /* 0x00000000006c8947 */ /* 0x000fec0003800000 */
[----:B--2---:R-:W0:Y:S02]  /*04f0*/  LDC.64 R2, c[0x0][0x380] ;  /* 0x0000e000ff027b82 */ /* 0x004e240000000a00 */
[----:B0-----:R-:W-:-:S05]  /*0500*/  IMAD.WIDE.U32 R2, R0, 0x4, R2 ;  /* 0x0000000400027825 */ /* 0x001fca00078e0002 */
[----:B------:R-:W2:Y:S04]  /*0510*/  LDG.E R6, desc[UR6][R2.64] ;  /* 0x0000000602067981 */ /* 0x000ea8000c1e1900 */
[----:B------:R-:W3:Y:S04]  /*0520*/  LDG.E R8, desc[UR6][R2.64+0x4] ;  /* 0x0000040602087981 */ /* 0x000ee8000c1e1900 */
[----:B------:R-:W4:Y:S04]  /*0530*/  LDG.E R10, desc[UR6][R2.64+0x8] ;  /* 0x00000806020a7981 */ /* 0x000f28000c1e1900 */
[----:B------:R-:W5:Y:S04]  /*0540*/  LDG.E R12, desc[UR6][R2.64+0xc] ;  /* 0x00000c06020c7981 */ /* 0x000f68000c1e1900 */
[----:B------:R-:W5:Y:S04]  /*0550*/  LDG.E R14, desc[UR6][R2.64+0x10] ;  /* 0x00001006020e7981 */ /* 0x000f68000c1e1900 */
[----:B------:R-:W5:Y:S04]  /*0560*/  LDG.E R16, desc[UR6][R2.64+0x14] ;  /* 0x0000140602107981 */ /* 0x000f68000c1e1900 */
[----:B------:R-:W5:Y:S04]  /*0570*/  LDG.E R18, desc[UR6][R2.64+0x18] ;  /* 0x0000180602127981 */ /* 0x000f68000c1e1900 */
[----:B------:R-:W5:Y:S01]  /*0580*/  LDG.E R20, desc[UR6][R2.64+0x1c] ;  /* 0x00001c0602147981 */ /* 0x000f62000c1e1900 */
[----:B------:R-:W-:Y:S01]  /*0590*/  VIADD R0, R0, 0x8 ;  /* 0x0000000800007836 */ /* 0x000fe20000000000 */
[----:B--2---:R-:W-:-:S05]  /*05a0*/  IADD3 R7, PT, PT, R5, R6, RZ ;  /* 0x0000000605077210 */ /* 0x004fca0007ffe0ff */
[----:B---3--:R-:W-:Y:S01]  /*05b0*/  IMAD.IADD R9, R7, 0x1, R8 ;  /* 0x0000000107097824 */ /* 0x008fe200078e0208 */
[----:B------:R0:W-:Y:S03]  /*05c0*/  STG.E desc[UR6][R2.64], R7 ;  /* 0x0000000702007986 */ /* 0x0001e6000c101906 */
[----:B----4-:R-:W-:Y:S01]  /*05d0*/  IMAD.IADD R11, R9, 0x1, R10 ;  /* 0x00000001090b7824 */ /* 0x010fe200078e020a */
[----:B------:R0:W-:Y:S04]  /*05e0*/  STG.E desc[UR6][R2.64+0x4], R9 ;  /* 0x0000040902007986 */ /* 0x0001e8000c101906 */
[----:B-----5:R-:W-:Y:S01]  /*05f0*/  IADD3 R13, PT, PT, R11, R12, RZ ;  /* 0x0000000c0b0d7210 */ /* 0x020fe20007ffe0ff */
[----:B------:R0:W-:Y:S04]  /*0600*/  STG.E desc[UR6][R2.64+0x8], R11 ;  /* 0x0000080b02007986 */ /* 0x0001e8000c101906 */
[----:B------:R-:W-:Y:S01]  /*0610*/  IMAD.IADD R15, R13, 0x1, R14 ;  /* 0x000000010d0f7824 */ /* 0x000fe200078e020e */
[----:B------:R0:W-:Y:S04]  /*0620*/  STG.E desc[UR6][R2.64+0xc], R13 ;  /* 0x00000c0d02007986 */ /* 0x0001e8000c101906 */
[----:B------:R-:W-:Y:S01]  /*0630*/  IADD3 R17, PT, PT, R15, R16, RZ ;  /* 0x000000100f117210 */ /* 0x000fe20007ffe0ff */
[----:B------:R0:W-:Y:S04]  /*0640*/  STG.E desc[UR6][R2.64+0x10], R15 ;  /* 0x0000100f02007986 */ /* 0x0001e8000c101906 */
[----:B------:R-:W-:Y:S01]  /*0650*/  IMAD.IADD R19, R17, 0x1, R18 ;  /* 0x0000000111137824 */ /* 0x000fe200078e0212 */
[----:B------:R0:W-:Y:S04]  /*0660*/  STG.E desc[UR6][R2.64+0x14], R17 ;  /* 0x0000141102007986 */ /* 0x0001e8000c101906 */
[----:B------:R-:W-:Y:S01]  /*0670*/  IADD3 R5, PT, PT, R19, R20, RZ ;  /* 0x0000001413057210 */ /* 0x000fe20007ffe0ff */
[----:B------:R0:W-:Y:S04]  /*0680*/  STG.E desc[UR6][R2.64+0x18], R19 ;  /* 0x0000181302007986 */ /* 0x0001e8000c101906 */
[----:B------:R0:W-:Y:S02]  /*0690*/  STG.E desc[UR6][R2.64+0x1c], R5 ;  /* 0x00001c0502007986 */ /* 0x0001e4000c101906 */
.L_x_238:
[----:B------:R-:W-:Y:S05]  /*06a0*/  @!P1 EXIT ;  /* 0x000000000000994d */ /* 0x000fea0003800000 */
[----:B------:R-:W-:Y:S02]  /*06b0*/  ISETP.GE.U32.AND P0, PT, R21, 0x4, PT ;  /* 0x000000041500780c */ /* 0x000fe40003f06070 */
[----:B------:R-:W-:-:S04]  /*06c0*/  LOP3.LUT R4, R4, 0x3, RZ, 0xc0, !PT ;  /* 0x0000000304047812 */ /* 0x000fc800078ec0ff */
[----:B------:R-:W-:-:S07]  /*06d0*/  ISETP.NE.AND P1, PT, R4, RZ, PT ;  /* 0x000000ff0400720c */ /* 0x000fce0003f25270 */
[----:B------:R-:W-:Y:S06]  /*06e0*/  @!P0 BRA `(.L_x_239) ;  /* 0x00000000003c8947 */ /* 0x000fec0003800000 */
[----:B0-2---:R-:W0:Y:S02]  /*06f0*/  LDC.64 R2, c[0x0][0x380] ;  /* 0x0000e000ff027b82 */ /* 0x005e240000000a00 */
[----:B0-----:R-:W-:-:S05]  /*0700*/  IMAD.WIDE.U32 R2, R0, 0x4, R2 ;  /* 0x0000000400027825 */ /* 0x001fca00078e0002 */
[----:B------:R-:W2:Y:S04]  /*0710*/  LDG.E R6, desc[UR6][R2.64] ;  /* 0x0000000602067981 */ /* 0x000ea8000c1e1900 */
[----:B------:R-:W3:Y:S04]  /*0720*/  LDG.E R8, desc[UR6][R2.64+0x4] ;  /* 0x0000040602087981 */ /* 0x000ee8000c1e1900 */
[----:B------:R-:W4:Y:S04]  /*0730*/  LDG.E R10, desc[UR6][R2.64+0x8] ;  /* 0x00000806020a7981 */ /* 0x000f28000c1e1900 */
[----:B------:R-:W5:Y:S01]  /*0740*/  LDG.E R12, desc[UR6][R2.64+0xc] ;  /* 0x00000c06020c7981 */ /* 0x000f62000c1e1900 */
[----:B------:R-:W-:-:S02]  /*0750*/  IADD3 R0, PT, PT, R0, 0x4, RZ ;  /* 0x0000000400007810 */ /* 0x000fc40007ffe0ff */
[----:B--2---:R-:W-:-:S05]  /*0760*/  IADD3 R7, PT, PT, R5, R6, RZ ;  /* 0x0000000605077210 */ /* 0x004fca0007ffe0ff */
[----:B---3--:R-:W-:Y:S01]  /*0770*/  IMAD.IADD R9, R7, 0x1, R8 ;  /* 0x0000000107097824 */ /* 0x008fe200078e0208 */
[----:B------:R1:W-:Y:S04]  /*0780*/  STG.E desc[UR6][R2.64], R7 ;  /* 0x0000000702007986 */ /* 0x0003e8000c101906 */
[----:B----4-:R-:W-:Y:S01]  /*0790*/  IADD3 R11, PT, PT, R9, R10, RZ ;  /* 0x0000000a090b7210 */ /* 0x010fe20007ffe0ff */
[----:B------:R1:W-:Y:S04]  /*07a0*/  STG.E desc[UR6][R2.64+0x4], R9 ;  /* 0x0000040902007986 */ /* 0x0003e8000c101906 */
[----:B-----5:R-:W-:Y:S01]  /*07b0*/  IMAD.IADD R5, R11, 0x1, R12 ;  /* 0x000000010b057824 */ /* 0x020fe200078e020c */
[----:B------:R1:W-:Y:S04]  /*07c0*/  STG.E desc[UR6][R2.64+0x8], R11 ;  /* 0x0000080b02007986 */ /* 0x0003e8000c101906 */
[----:B------:R1:W-:Y:S02]  /*07d0*/  STG.E desc[UR6][R2.64+0xc], R5 ;  /* 0x00000c0502007986 */ /* 0x0003e4000c101906 */
.L_x_239:
[----:B------:R-:W-:Y:S05]  /*07e0*/  @!P1 EXIT ;  /* 0x000000000000994d */ /* 0x000fea0003800000 */
[----:B012---:R-:W0:Y:S01]  /*07f0*/  LDC.64 R2, c[0x0][0x380] ;  /* 0x0000e000ff027b82 */ /* 0x007e220000000a00 */
[----:B------:R-:W-:Y:S02]  /*0800*/  IMAD.MOV R4, RZ, RZ, -R4 ;  /* 0x000000ffff047224 */ /* 0x000fe400078e0a04 */
[----:B0-----:R-:W-:-:S04]  /*0810*/  IMAD.WIDE.U32 R2, R0, 0x4, R2 ;  /* 0x0000000400027825 */ /* 0x001fc800078e0002 */
[----:B------:R-:W-:Y:S01]  /*0820*/  IMAD.MOV.U32 R7, RZ, RZ, R3 ;  /* 0x000000ffff077224 */ /* 0x000fe200078e0003 */
[----:B------:R-:W-:-:S07]  /*0830*/  MOV R0, R2 ;  /* 0x0000000200007202 */ /* 0x000fce0000000f00 */
.L_x_240:
[----:B0-----:R-:W-:Y:S01]  /*0840*/  MOV R2, R0 ;  /* 0x0000000000027202 */ /* 0x001fe20000000f00 */
[----:B------:R-:W-:-:S05]  /*0850*/  IMAD.MOV.U32 R3, RZ, RZ, R7 ;  /* 0x000000ffff037224 */ /* 0x000fca00078e0007 */
[----:B------:R-:W2:Y:S01]  /*0860*/  LDG.E R0, desc[UR6][R2.64] ;  /* 0x0000000602007981 */ /* 0x000ea2000c1e1900 */
[----:B------:R-:W-:-:S05]  /*0870*/  VIADD R4, R4, 0x1 ;  /* 0x0000000104047836 */ /* 0x000fca0000000000 */
[----:B------:R-:W-:Y:S02]  /*0880*/  ISETP.NE.AND P0, PT, R4, RZ, PT ;  /* 0x000000ff0400720c */ /* 0x000fe40003f05270 */
[----:B--2---:R-:W-:Y:S02]  /*0890*/  IADD3 R5, PT, PT, R0, R5, RZ ;  /* 0x0000000500057210 */ /* 0x004fe40007ffe0ff */
[----:B------:R-:W-:-:S03]  /*08a0*/  IADD3 R0, P1, PT, R2, 0x4, RZ ;  /* 0x0000000402007810 */ /* 0x000fc60007f3e0ff */
[----:B------:R0:W-:Y:S01]  /*08b0*/  STG.E desc[UR6][R2.64], R5 ;  /* 0x0000000502007986 */ /* 0x0001e2000c101906 */
[----:B------:R-:W-:-:S05]  /*08c0*/  IADD3.X R7, PT, PT, RZ, R3, RZ, P1, !PT ;  /* 0x00000003ff077210 */ /* 0x000fca0000ffe4ff */
[----:B------:R-:W-:Y:S05]  /*08d0*/  @P0 BRA `(.L_x_240) ;  /* 0xfffffffc00d80947 */ /* 0x000fea000383ffff */
[----:B------:R-:W-:Y:S05]  /*08e0*/  EXIT ;  /* 0x000000000000794d */ /* 0x000fea0003800000 */
.L_x_241:
        /* <DEDUP_REMOVED lines=9> */
.L_x_266:


//--------------------- .text._Z15firstprefixsum1PiS_S_ii --------------------------
	.section	.text._Z15firstprefixsum1PiS_S_ii,"ax",@progbits
	.align	128
        .global         _Z15firstprefixsum1PiS_S_ii
        .type           _Z15firstprefixsum1PiS_S_ii,@function
        .size           _Z15firstprefixsum1PiS_S_ii,(.L_x_267 - _Z15firstprefixsum1PiS_S_ii)
        .other          _Z15firstprefixsum1PiS_S_ii,@"STO_CUDA_ENTRY STV_DEFAULT"
_Z15firstprefixsum1PiS_S_ii:
.text._Z15firstprefixsum1PiS_S_ii:
[----:B------:R-:W-:Y:S01]  /*0000*/  LDC R1, c[0x0][0x37c] ;  /* 0x0000df00ff017b82 */ /* 0x000fe20000000800 */
[----:B------:R-:W0:Y:S07]  /*0010*/  S2R R3, SR_TID.X ;  /* 0x0000000000037919 */ /* 0x000e2e0000002100 */
[----:B------:R-:W1:Y:S01]  /*0020*/  LDC R2, c[0x0][0x398] ;  /* 0x0000e600ff027b82 */ /* 0x000e620000000800 */
[----:B------:R-:W2:Y:S01]  /*0030*/  LDCU UR4, c[0x0][0x360] ;  /* 0x00006c00ff0477ac */ /* 0x000ea20008000800 */
[----:B------:R-:W2:Y:S01]  /*0040*/  S2R R0, SR_CTAID.X ;  /* 0x0000000000007919 */ /* 0x000ea20000002500 */
[----:B0-----:R-:W-:Y:S01]  /*0050*/  ISETP.NE.AND P0, PT, R3, RZ, PT ;  /* 0x000000ff0300720c */ /* 0x001fe20003f05270 */
[----:B--2---:R-:W-:-:S05]  /*0060*/  IMAD R7, R0, UR4, RZ ;  /* 0x0000000400077c24 */ /* 0x004fca000f8e02ff */
[----:B-1----:R-:W-:-:S07]  /*0070*/  VIADDMNMX R2, R7, UR4, R2, PT ;  /* 0x0000000407027c46 */ /* 0x002fce000b800102 */
[----:B------:R-:W-:Y:S05]  /*0080*/  @P0 EXIT ;  /* 0x000000000000094d */ /* 0x000fea0003800000 */
[----:B------:R-:W-:Y:S01]  /*0090*/  ISETP.GE.AND P0, PT, R7, R2, PT ;  /* 0x000000020700720c */ /* 0x000fe20003f06270 */
[----:B------:R-:W0:Y:S01]  /*00a0*/  LDCU.64 UR4, c[0x0][0x358] ;  /* 0x00006b00ff0477ac */ /* 0x000e220008000a00 */
[----:B------:R-:W-:-:S11]  /*00b0*/  IMAD.MOV.U32 R9, RZ, RZ, RZ ;  /* 0x000000ffff097224 */ /* 0x000fd600078e00ff */
[----:B------:R-:W-:Y:S05]  /*00c0*/  @P0 BRA `(.L_x_242) ;  /* 0x0000000800680947 */ /* 0x000fea0003800000 */
[----:B------:R-:W-:Y:S01]  /*00d0*/  IMAD.IADD R3, R7, 0x1, -R2 ;  /* 0x0000000107037824 */ /* 0x000fe200078e0a02 */
[----:B------:R-:W-:Y:S01]  /*00e0*/  IADD3 R8, PT, PT, R2, -R7, RZ ;  /* 0x8000000702087210 */ /* 0x000fe20007ffe0ff */
[----:B------:R-:W-:-:S03]  /*00f0*/  IMAD.MOV.U32 R9, RZ, RZ, RZ ;  /* 0x000000ffff097224 */ /* 0x000fc600078e00ff */
[----:B------:R-:W-:Y:S02]  /*0100*/  ISETP.GT.U32.AND P0, PT, R3, -0x4, PT ;  /* 0xfffffffc0300780c */ /* 0x000fe40003f04070 */
[----:B------:R-:W-:-:S11]  /*0110*/  LOP3.LUT R6, R8, 0x3, RZ, 0xc0, !PT ;  /* 0x0000000308067812 */ /* 0x000fd600078ec0ff */
[----:B------:R-:W-:Y:S05]  /*0120*/  @P0 BRA `(.L_x_243) ;  /* 0x0000000800180947 */ /* 0x000fea0003800000 */
[----:B------:R-:W1:Y:S01]  /*0130*/  LDC.64 R4, c[0x0][0x380] ;  /* 0x0000e000ff047b82 */ /* 0x000e620000000a00 */
[----:B------:R-:W-:Y:S01]  /*0140*/  LOP3.LUT R8, R8, 0xfffffffc, RZ, 0xc0, !PT ;  /* 0xfffffffc08087812 */ /* 0x000fe200078ec0ff */
[----:B------:R-:W-:-:S03]  /*0150*/  IMAD.MOV.U32 R9, RZ, RZ, RZ ;  /* 0x000000ffff097224 */ /* 0x000fc600078e00ff */
[----:B------:R-:W-:-:S03]  /*0160*/  IADD3 R8, PT, PT, -R8, RZ, RZ ;  /* 0x000000ff08087210 */ /* 0x000fc60007ffe1ff */
[----:B------:R-:W2:Y:S01]  /*0170*/  LDC.64 R2, c[0x0][0x390] ;  /* 0x0000e400ff027b82 */ /* 0x000ea20000000a00 */
[----:B------:R-:W-:Y:S02]  /*0180*/  ISETP.GE.AND P0, PT, R8, RZ, PT ;  /* 0x000000ff0800720c */ /* 0x000fe40003f06270 */
[----:B-1----:R-:W-:-:S05]  /*0190*/  IADD3 R4, P1, PT, R4, 0x8, RZ ;  /* 0x0000000804047810 */ /* 0x002fca0007f3e0ff */
[----:B------:R-:W-:Y:S01]  /*01a0*/  IMAD.X R5, RZ, RZ, R5, P1 ;  /* 0x000000ffff057224 */ /* 0x000fe200008e0605 */
[----:B--2---:R-:W-:-:S04]  /*01b0*/  IADD3 R2, P2, PT, R2, 0x8, RZ ;  /* 0x0000000802027810 */ /* 0x004fc80007f5e0ff */
[----:B------:R-:W-:Y:S01]  /*01c0*/  IADD3.X R3, PT, PT, RZ, R3, RZ, P2, !PT ;  /* 0x00000003ff037210 */ /* 0x000fe200017fe4ff */
[----:B------:R-:W-:Y:S08]  /*01d0*/  @P0 BRA `(.L_x_244) ;  /* 0x0000000400a40947 */ /* 0x000ff00003800000 */
[----:B------:R-:W-:Y:S02]  /*01e0*/  IADD3 R10, PT, PT, -R8, RZ, RZ ;  /* 0x000000ff080a7210 */ /* 0x000fe40007ffe1ff */
[----:B------:R-:W-:Y:S02]  /*01f0*/  PLOP3.LUT P0, PT, PT, PT, PT, 0x80, 0x8 ;  /* 0x000000000008781c */ /* 0x000fe40003f0f070 */
[----:B------:R-:W-:-:S13]  /*0200*/  ISETP.GT.AND P1, PT, R10, 0xc, PT ;  /* 0x0000000c0a00780c */ /* 0x000fda0003f24270 */
[----:B------:R-:W-:Y:S05]  /*0210*/  @!P1 BRA `(.L_x_245) ;  /* 0x0000000400009947 */ /* 0x000fea0003800000 */
[----:B------:R-:W-:-:S13]  /*0220*/  PLOP3.LUT P0, PT, PT, PT, PT, 0x8, 0x80 ;  /* 0x000000000080781c */ /* 0x000fda0003f0e170 */
.L_x_246:
[----:B--2---:R-:W-:-:S05]  /*0230*/  IMAD.WIDE R12, R7, 0x4, R4 ;  /* 0x00000004070c7825 */ /* 0x004fca00078e0204 */
[----:B0-----:R-:W2:Y:S01]  /*0240*/  LDG.E R14, desc[UR4][R12.64+-0x8] ;  /* 0xfffff8040c0e7981 */ /* 0x001ea2000c1e1900 */
[----:B------:R-:W-:-:S04]  /*0250*/  IMAD.WIDE R10, R7, 0x4, R2 ;  /* 0x00000004070a7825 */ /* 0x000fc800078e0202 */
[----:B--2---:R-:W-:-:S05]  /*0260*/  IMAD.IADD R9, R14, 0x1, R9 ;  /* 0x000000010e097824 */ /* 0x004fca00078e0209 */
[----:B------:R0:W-:Y:S04]  /*0270*/  STG.E desc[UR4][R10.64+-0x8], R9 ;  /* 0xfffff8090a007986 */ /* 0x0001e8000c101904 */
[----:B------:R-:W2:Y:S02]  /*0280*/  LDG.E R14, desc[UR4][R12.64+-0x4] ;  /* 0xfffffc040c0e7981 */ /* 0x000ea4000c1e1900 */
[----:B--2---:R-:W-:-:S05]  /*0290*/  IADD3 R19, PT, PT, R9, R14, RZ ;  /* 0x0000000e09137210 */ /* 0x004fca0007ffe0ff */
[----:B------:R1:W-:Y:S04]  /*02a0*/  STG.E desc[UR4][R10.64+-0x4], R19 ;  /* 0xfffffc130a007986 */ /* 0x0003e8000c101904 */
[----:B------:R-:W2:Y:S02]  /*02b0*/  LDG.E R14, desc[UR4][R12.64] ;  /* 0x000000040c0e7981 */ /* 0x000ea4000c1e1900 */
[----:B--2---:R-:W-:-:S05]  /*02c0*/  IMAD.IADD R21, R19, 0x1, R14 ;  /* 0x0000000113157824 */ /* 0x004fca00078e020e */
[----:B------:R2:W-:Y:S04]  /*02d0*/  STG.E desc[UR4][R10.64], R21 ;  /* 0x000000150a007986 */ /* 0x0005e8000c101904 */
[----:B------:R-:W3:Y:S01]  /*02e0*/  LDG.E R14, desc[UR4][R12.64+0x4] ;  /* 0x000004040c0e7981 */ /* 0x000ee2000c1e1900 */
[----:B------:R-:W-:Y:S01]  /*02f0*/  IADD3 R17, PT, PT, R7, 0x4, RZ ;  /* 0x0000000407117810 */ /* 0x000fe20007ffe0ff */
[----:B---3--:R-:W-:-:S04]  /*0300*/  IMAD.IADD R23, R21, 0x1, R14 ;  /* 0x0000000115177824 */ /* 0x008fc800078e020e */
[C---:B------:R-:W-:Y:S01]  /*0310*/  IMAD.WIDE R14, R17.reuse, 0x4, R4 ;  /* 0x00000004110e7825 */ /* 0x040fe200078e0204 */
[----:B------:R3:W-:Y:S04]  /*0320*/  STG.E desc[UR4][R10.64+0x4], R23 ;  /* 0x000004170a007986 */ /* 0x0007e8000c101904 */
[----:B------:R-:W0:Y:S01]  /*0330*/  LDG.E R18, desc[UR4][R14.64+-0x8] ;  /* 0xfffff8040e127981 */ /* 0x000e22000c1e1900 */
[----:B------:R-:W-:Y:S01]  /*0340*/  IMAD.WIDE R16, R17, 0x4, R2 ;  /* 0x0000000411107825 */ /* 0x000fe200078e0202 */
[----:B0-----:R-:W-:-:S05]  /*0350*/  IADD3 R9, PT, PT, R23, R18, RZ ;  /* 0x0000001217097210 */ /* 0x001fca0007ffe0ff */
[----:B------:R0:W-:Y:S04]  /*0360*/  STG.E desc[UR4][R16.64+-0x8], R9 ;  /* 0xfffff80910007986 */ /* 0x0001e8000c101904 */
[----:B------:R-:W1:Y:S02]  /*0370*/  LDG.E R18, desc[UR4][R14.64+-0x4] ;  /* 0xfffffc040e127981 */ /* 0x000e64000c1e1900 */
[----:B-1----:R-:W-:-:S05]  /*0380*/  IMAD.IADD R19, R9, 0x1, R18 ;  /* 0x0000000109137824 */ /* 0x002fca00078e0212 */
[----:B------:R1:W-:Y:S04]  /*0390*/  STG.E desc[UR4][R16.64+-0x4], R19 ;  /* 0xfffffc1310007986 */ /* 0x0003e8000c101904 */
[----:B------:R-:W2:Y:S02]  /*03a0*/  LDG.E R12, desc[UR4][R14.64] ;  /* 0x000000040e0c7981 */ /* 0x000ea4000c1e1900 */
[----:B--2---:R-:W-:-:S05]  /*03b0*/  IADD3 R21, PT, PT, R19, R12, RZ ;  /* 0x0000000c13157210 */ /* 0x004fca0007ffe0ff */
[----:B------:R2:W-:Y:S04]  /*03c0*/  STG.E desc[UR4][R16.64], R21 ;  /* 0x0000001510007986 */ /* 0x0005e8000c101904 */
[----:B---3--:R-:W3:Y:S01]  /*03d0*/  LDG.E R10, desc[UR4][R14.64+0x4] ;  /* 0x000004040e0a7981 */ /* 0x008ee2000c1e1900 */
[----:B------:R-:W-:Y:S01]  /*03e0*/  VIADD R13, R7, 0x8 ;  /* 0x00000008070d7836 */ /* 0x000fe20000000000 */
[----:B---3--:R-:W-:-:S03]  /*03f0*/  IADD3 R23, PT, PT, R21, R10, RZ ;  /* 0x0000000a15177210 */ /* 0x008fc60007ffe0ff */
[C---:B------:R-:W-:Y:S02]  /*0400*/  IMAD.WIDE R10, R13.reuse, 0x4, R4 ;  /* 0x000000040d0a7825 */ /* 0x040fe400078e0204 */
[----:B------:R3:W-:Y:S04]  /*0410*/  STG.E desc[UR4][R16.64+0x4], R23 ;  /* 0x0000041710007986 */ /* 0x0007e8000c101904 */
[----:B------:R-:W0:Y:S01]  /*0420*/  LDG.E R18, desc[UR4][R10.64+-0x8] ;  /* 0xfffff8040a127981 */ /* 0x000e22000c1e1900 */
[----:B------:R-:W-:-:S04]  /*0430*/  IMAD.WIDE R12, R13, 0x4, R2 ;  /* 0x000000040d0c7825 */ /* 0x000fc800078e0202 */
[----:B0-----:R-:W-:-:S05]  /*0440*/  IMAD.IADD R9, R23, 0x1, R18 ;  /* 0x0000000117097824 */ /* 0x001fca00078e0212 */
[----:B------:R-:W-:Y:S04]  /*0450*/  STG.E desc[UR4][R12.64+-0x8], R9 ;  /* 0xfffff8090c007986 */ /* 0x000fe8000c101904 */
[----:B------:R-:W1:Y:S02]  /*0460*/  LDG.E R18, desc[UR4][R10.64+-0x4] ;  /* 0xfffffc040a127981 */ /* 0x000e64000c1e1900 */
[----:B-1----:R-:W-:-:S05]  /*0470*/  IADD3 R19, PT, PT, R9, R18, RZ ;  /* 0x0000001209137210 */ /* 0x002fca0007ffe0ff */
[----:B------:R0:W-:Y:S04]  /*0480*/  STG.E desc[UR4][R12.64+-0x4], R19 ;  /* 0xfffffc130c007986 */ /* 0x0001e8000c101904 */
[----:B------:R-:W2:Y:S02]  /*0490*/  LDG.E R14, desc[UR4][R10.64] ;  /* 0x000000040a0e7981 */ /* 0x000ea4000c1e1900 */
[----:B--2---:R-:W-:-:S05]  /*04a0*/  IMAD.IADD R21, R19, 0x1, R14 ;  /* 0x0000000113157824 */ /* 0x004fca00078e020e */
[----:B------:R1:W-:Y:S04]  /*04b0*/  STG.E desc[UR4][R12.64], R21 ;  /* 0x000000150c007986 */ /* 0x0003e8000c101904 */
[----:B------:R-:W2:Y:S01]  /*04c0*/  LDG.E R14, desc[UR4][R10.64+0x4] ;  /* 0x000004040a0e7981 */ /* 0x000ea2000c1e1900 */
[----:B---3--:R-:W-:Y:S01]  /*04d0*/  IADD3 R17, PT, PT, R7, 0xc, RZ ;  /* 0x0000000c07117810 */ /* 0x008fe20007ffe0ff */
[----:B--2---:R-:W-:-:S04]  /*04e0*/  IMAD.IADD R23, R21, 0x1, R14 ;  /* 0x0000000115177824 */ /* 0x004fc800078e020e */
        /* <DEDUP_REMOVED lines=9> */
[----:B------:R-:W3:Y:S01]  /*0580*/  LDG.E R10, desc[UR4][R14.64] ;  /* 0x000000040e0a7981 */ /* 0x000ee2000c1e1900 */
[----:B------:R-:W-:Y:S02]  /*0590*/  IADD3 R8, PT, PT, R8, 0x10, RZ ;  /* 0x0000001008087810 */ /* 0x000fe40007ffe0ff */
[----:B---3--:R-:W-:-:S05]  /*05a0*/  IADD3 R11, PT, PT, R21, R10, RZ ;  /* 0x0000000a150b7210 */ /* 0x008fca0007ffe0ff */
[----:B------:R2:W-:Y:S04]  /*05b0*/  STG.E desc[UR4][R16.64], R11 ;  /* 0x0000000b10007986 */ /* 0x0005e8000c101904 */
[----:B------:R-:W3:Y:S01]  /*05c0*/  LDG.E R10, desc[UR4][R14.64+0x4] ;  /* 0x000004040e0a7981 */ /* 0x000ee2000c1e1900 */
[----:B------:R-:W-:Y:S01]  /*05d0*/  ISETP.GE.AND P1, PT, R8, -0xc, PT ;  /* 0xfffffff40800780c */ /* 0x000fe20003f26270 */
[----:B------:R-:W-:Y:S02]  /*05e0*/  VIADD R7, R7, 0x10 ;  /* 0x0000001007077836 */ /* 0x000fe40000000000 */
[----:B---3--:R-:W-:-:S05]  /*05f0*/  IMAD.IADD R9, R11, 0x1, R10 ;  /* 0x000000010b097824 */ /* 0x008fca00078e020a */
[----:B------:R2:W-:Y:S05]  /*0600*/  STG.E desc[UR4][R16.64+0x4], R9 ;  /* 0x0000040910007986 */ /* 0x0005ea000c101904 */
[----:B------:R-:W-:Y:S05]  /*0610*/  @!P1 BRA `(.L_x_246) ;  /* 0xfffffffc00049947 */ /* 0x000fea000383ffff */
.L_x_245:
[----:B------:R-:W-:-:S04]  /*0620*/  IADD3 R10, PT, PT, -R8, RZ, RZ ;  /* 0x000000ff080a7210 */ /* 0x000fc80007ffe1ff */
[----:B------:R-:W-:-:S13]  /*0630*/  ISETP.GT.AND P1, PT, R10, 0x4, PT ;  /* 0x000000040a00780c */ /* 0x000fda0003f24270 */
[----:B------:R-:W-:Y:S05]  /*0640*/  @!P1 BRA `(.L_x_247) ;  /* 0x0000000000809947 */ /* 0x000fea0003800000 */
[----:B--2---:R-:W-:-:S05]  /*0650*/  IMAD.WIDE R12, R7, 0x4, R4 ;  /* 0x00000004070c7825 */ /* 0x004fca00078e0204 */
[----:B0-----:R-:W2:Y:S01]  /*0660*/  LDG.E R14, desc[UR4][R12.64+-0x8] ;  /* 0xfffff8040c0e7981 */ /* 0x001ea2000c1e1900 */
[----:B------:R-:W-:-:S04]  /*0670*/  IMAD.WIDE R10, R7, 0x4, R2 ;  /* 0x00000004070a7825 */ /* 0x000fc800078e0202 */
[----:B--2---:R-:W-:-:S05]  /*0680*/  IMAD.IADD R9, R9, 0x1, R14 ;  /* 0x0000000109097824 */ /* 0x004fca00078e020e */
[----:B------:R-:W-:Y:S04]  /*0690*/  STG.E desc[UR4][R10.64+-0x8], R9 ;  /* 0xfffff8090a007986 */ /* 0x000fe8000c101904 */
[----:B------:R-:W2:Y:S02]  /*06a0*/  LDG.E R14, desc[UR4][R12.64+-0x4] ;  /* 0xfffffc040c0e7981 */ /* 0x000ea4000c1e1900 */
[----:B--2---:R-:W-:-:S05]  /*06b0*/  IADD3 R19, PT, PT, R9, R14, RZ ;  /* 0x0000000e09137210 */ /* 0x004fca0007ffe0ff */
[----:B------:R0:W-:Y:S04]  /*06c0*/  STG.E desc[UR4][R10.64+-0x4], R19 ;  /* 0xfffffc130a007986 */ /* 0x0001e8000c101904 */
[----:B------:R-:W2:Y:S02]  /*06d0*/  LDG.E R14, desc[UR4][R12.64] ;  /* 0x000000040c0e7981 */ /* 0x000ea4000c1e1900 */
[----:B--2---:R-:W-:-:S05]  /*06e0*/  IMAD.IADD R21, R19, 0x1, R14 ;  /* 0x0000000113157824 */ /* 0x004fca00078e020e */
[----:B------:R1:W-:Y:S04]  /*06f0*/  STG.E desc[UR4][R10.64], R21 ;  /* 0x000000150a007986 */ /* 0x0003e8000c101904 */
[----:B------:R-:W2:Y:S01]  /*0700*/  LDG.E R14, desc[UR4][R12.64+0x4] ;  /* 0x000004040c0e7981 */ /* 0x000ea2000c1e1900 */
[----:B------:R-:W-:Y:S01]  /*0710*/  IADD3 R17, PT, PT, R7, 0x4, RZ ;  /* 0x0000000407117810 */ /* 0x000fe20007ffe0ff */
        /* <DEDUP_REMOVED lines=10> */
[----:B------:R-:W4:Y:S02]  /*07c0*/  LDG.E R12, desc[UR4][R14.64] ;  /* 0x000000040e0c7981 */ /* 0x000f24000c1e1900 */
[----:B----4-:R-:W-:-:S05]  /*07d0*/  IADD3 R13, PT, PT, R21, R12, RZ ;  /* 0x0000000c150d7210 */ /* 0x010fca0007ffe0ff */
[----:B------:R3:W-:Y:S04]  /*07e0*/  STG.E desc[UR4][R16.64], R13 ;  /* 0x0000000d10007986 */ /* 0x0007e8000c101904 */
[----:B--2---:R-:W2:Y:S01]  /*07f0*/  LDG.E R10, desc[UR4][R14.64+0x4] ;  /* 0x000004040e0a7981 */ /* 0x004ea2000c1e1900 */
[----:B------:R-:W-:Y:S01]  /*0800*/  PLOP3.LUT P0, PT, PT, PT, PT, 0x8, 0x80 ;  /* 0x000000000080781c */ /* 0x000fe20003f0e170 */
[----:B------:R-:W-:Y:S01]  /*0810*/  VIADD R7, R7, 0x8 ;  /* 0x0000000807077836 */ /* 0x000fe20000000000 */
[----:B------:R-:W-:Y:S01]  /*0820*/  IADD3 R8, PT, PT, R8, 0x8, RZ ;  /* 0x0000000808087810 */ /* 0x000fe20007ffe0ff */
[----:B--2---:R-:W-:-:S05]  /*0830*/  IMAD.IADD R9, R13, 0x1, R10 ;  /* 0x000000010d097824 */ /* 0x004fca00078e020a */
[----:B------:R3:W-:Y:S05]  /*0840*/  STG.E desc[UR4][R16.64+0x4], R9 ;  /* 0x0000040910007986 */ /* 0x0007ea000c101904 */
.L_x_247:
[----:B------:R-:W-:-:S13]  /*0850*/  ISETP.NE.OR P0, PT, R8, RZ, P0 ;  /* 0x000000ff0800720c */ /* 0x000fda0000705670 */
[----:B------:R-:W-:Y:S05]  /*0860*/  @!P0 BRA `(.L_x_243) ;  /* 0x0000000000488947 */ /* 0x000fea0003800000 */
.L_x_244:
[----:B--23--:R-:W-:-:S05]  /*0870*/  IMAD.WIDE R12, R7, 0x4, R4 ;  /* 0x00000004070c7825 */ /* 0x00cfca00078e0204 */
[----:B0-----:R-:W2:Y:S01]  /*0880*/  LDG.E R14, desc[UR4][R12.64+-0x8] ;  /* 0xfffff8040c0e7981 */ /* 0x001ea2000c1e1900 */
[----:B-1----:R-:W-:Y:S01]  /*0890*/  IMAD.WIDE R10, R7, 0x4, R2 ;  /* 0x00000004070a7825 */ /* 0x002fe200078e0202 */
[----:B--2---:R-:W-:-:S05]  /*08a0*/  IADD3 R15, PT, PT, R14, R9, RZ ;  /* 0x000000090e0f7210 */ /* 0x004fca0007ffe0ff */
[----:B------:R1:W-:Y:S04]  /*08b0*/  STG.E desc[UR4][R10.64+-0x8], R15 ;  /* 0xfffff80f0a007986 */ /* 0x0003e8000c101904 */
[----:B------:R-:W2:Y:S02]  /*08c0*/  LDG.E R14, desc[UR4][R12.64+-0x4] ;  /* 0xfffffc040c0e7981 */ /* 0x000ea4000c1e1900 */
[----:B--2---:R-:W-:-:S05]  /*08d0*/  IMAD.IADD R17, R15, 0x1, R14 ;  /* 0x000000010f117824 */ /* 0x004fca00078e020e */
[----:B------:R1:W-:Y:S04]  /*08e0*/  STG.E desc[UR4][R10.64+-0x4], R17 ;  /* 0xfffffc110a007986 */ /* 0x0003e8000c101904 */
[----:B------:R-:W2:Y:S01]  /*08f0*/  LDG.E R14, desc[UR4][R12.64] ;  /* 0x000000040c0e7981 */ /* 0x000ea2000c1e1900 */
[----:B------:R-:W-:Y:S02]  /*0900*/  IADD3 R8, PT, PT, R8, 0x4, RZ ;  /* 0x0000000408087810 */ /* 0x000fe40007ffe0ff */
[----:B--2---:R-:W-:-:S05]  /*0910*/  IADD3 R19, PT, PT, R17, R14, RZ ;  /* 0x0000000e11137210 */ /* 0x004fca0007ffe0ff */
[----:B------:R1:W-:Y:S04]  /*0920*/  STG.E desc[UR4][R10.64], R19 ;  /* 0x000000130a007986 */ /* 0x0003e8000c101904 */
[----:B------:R-:W2:Y:S01]  /*0930*/  LDG.E R14, desc[UR4][R12.64+0x4] ;  /* 0x000004040c0e7981 */ /* 0x000ea2000c1e1900 */
[----:B------:R-:W-:Y:S01]  /*0940*/  ISETP.NE.AND P0, PT, R8, RZ, PT ;  /* 0x000000ff0800720c */ /* 0x000fe20003f05270 */
[----:B------:R-:W-:Y:S02]  /*0950*/  VIADD R7, R7, 0x4 ;  /* 0x0000000407077836 */ /* 0x000fe40000000000 */
[----:B--2---:R-:W-:-:S05]  /*0960*/  IMAD.IADD R9, R19, 0x1, R14 ;  /* 0x0000000113097824 */ /* 0x004fca00078e020e */
[----:B------:R1:W-:Y:S05]  /*0970*/  STG.E desc[UR4][R10.64+0x4], R9 ;  /* 0x000004090a007986 */ /* 0x0003ea000c101904 */
[----:B------:R-:W-:Y:S05]  /*0980*/  @P0 BRA `(.L_x_244) ;  /* 0xfffffffc00b80947 */ /* 0x000fea000383ffff */
.L_x_243:
[----:B------:R-:W-:-:S13]  /*0990*/  ISETP.NE.AND P0, PT, R6, RZ, PT ;  /* 0x000000ff0600720c */ /* 0x000fda0003f05270 */
[----:B------:R-:W-:Y:S05]  /*09a0*/  @!P0 BRA `(.L_x_242) ;  /* 0x0000000000308947 */ /* 0x000fea0003800000 */
[----:B-12---:R-:W1:Y:S01]  /*09b0*/  LDC.64 R10, c[0x0][0x390] ;  /* 0x0000e400ff0a7b82 */ /* 0x006e620000000a00 */
[----:B------:R-:W-:-:S07]  /*09c0*/  IADD3 R6, PT, PT, -R6, RZ, RZ ;  /* 0x000000ff06067210 */ /* 0x000fce0007ffe1ff */
[----:B---3--:R-:W2:Y:S02]  /*09d0*/  LDC.64 R12, c[0x0][0x380] ;  /* 0x0000e000ff0c7b82 */ /* 0x008ea40000000a00 */
.L_x_248:
[----:B--2---:R-:W-:-:S06]  /*09e0*/  IMAD.WIDE R4, R7, 0x4, R12 ;  /* 0x0000000407047825 */ /* 0x004fcc00078e020c */
[----:B0-----:R-:W2:Y:S01]  /*09f0*/  LDG.E R4, desc[UR4][R4.64] ;  /* 0x0000000404047981 */ /* 0x001ea2000c1e1900 */
[----:B------:R-:W-:Y:S01]  /*0a00*/  IADD3 R6, PT, PT, R6, 0x1, RZ ;  /* 0x0000000106067810 */ /* 0x000fe20007ffe0ff */
[C---:B-1--4-:R-:W-:Y:S01]  /*0a10*/  IMAD.WIDE R2, R7.reuse, 0x4, R10 ;  /* 0x0000000407027825 */ /* 0x052fe200078e020a */
[----:B------:R-:W-:Y:S02]  /*0a20*/  IADD3 R7, PT, PT, R7, 0x1, RZ ;  /* 0x0000000107077810 */ /* 0x000fe40007ffe0ff */
[----:B------:R-:W-:Y:S01]  /*0a30*/  ISETP.NE.AND P0, PT, R6, RZ, PT ;  /* 0x000000ff0600720c */ /* 0x000fe20003f05270 */
[----:B--2---:R-:W-:-:S05]  /*0a40*/  IMAD.IADD R9, R4, 0x1, R9 ;  /* 0x0000000104097824 */ /* 0x004fca00078e0209 */
[----:B------:R4:W-:Y:S07]  /*0a50*/  STG.E desc[UR4][R2.64], R9 ;  /* 0x0000000902007986 */ /* 0x0009ee000c101904 */
[----:B------:R-:W-:Y:S05]  /*0a60*/  @P0 BRA `(.L_x_248) ;  /* 0xfffffffc00dc0947 */ /* 0x000fea000383ffff */
.L_x_242:
[----:B----4-:R-:W4:Y:S02]  /*0a70*/  LDC.64 R2, c[0x0][0x388] ;  /* 0x0000e200ff027b82 */ /* 0x010f240000000a00 */
[----:B----4-:R-:W-:-:S05]  /*0a80*/  IMAD.WIDE.U32 R2, R0, 0x4, R2 ;  /* 0x0000000400027825 */ /* 0x010fca00078e0002 */
[----:B0-----:R-:W-:Y:S01]  /*0a90*/  STG.E desc[UR4][R2.64], R9 ;  /* 0x0000000902007986 */ /* 0x001fe2000c101904 */
[----:B------:R-:W-:Y:S05]  /*0aa0*/  EXIT ;  /* 0x000000000000794d */ /* 0x000fea0003800000 */
.L_x_249:
        /* <DEDUP_REMOVED lines=13> */
.L_x_267:


//--------------------- .text._Z16print_num_devicePii --------------------------
	.section	.text._Z16print_num_devicePii,"ax",@progbits
	.align	128
        .global         _Z16print_num_devicePii
        .type           _Z16print_num_devicePii,@function
        .size           _Z16print_num_devicePii,(.L_x_268 - _Z16print_num_devicePii)
        .other          _Z16print_num_devicePii,@"STO_CUDA_ENTRY STV_DEFAULT"
_Z16print_num_devicePii:
.text._Z16print_num_devicePii:
[----:B------:R-:W0:Y:S08]  /*0000*/  LDC R1, c[0x0][0x37c] ;  /* 0x0000df00ff017b82 */ /* 0x000e300000000800 */
[----:B------:R-:W1:Y:S01]  /*0010*/  LDC R5, c[0x0][0x388] ;  /* 0x0000e200ff057b82 */ /* 0x000e620000000800 */
[----:B------:R-:W2:Y:S01]  /*0020*/  LDCU.64 UR4, c[0x0][0x358] ;  /* 0x00006b00ff0477ac */ /* 0x000ea20008000a00 */
[----:B0-----:R-:W-:-:S06]  /*0030*/  VIADD R1, R1, 0xfffffff8 ;  /* 0xfffffff801017836 */ /* 0x001fcc0000000000 */
[----:B------:R-:W1:Y:S01]  /*0040*/  LDC.64 R2, c[0x0][0x380] ;  /* 0x0000e000ff027b82 */ /* 0x000e620000000a00 */
[----:B------:R-:W0:Y:S01]  /*0050*/  LDCU.64 UR6, c[0x4][0x168] ;  /* 0x01002d00ff0677ac */ /* 0x000e220008000a00 */
[----:B-1----:R-:W-:-:S06]  /*0060*/  IMAD.WIDE R2, R5, 0x4, R2 ;  /* 0x0000000405027825 */ /* 0x002fcc00078e0202 */
[----:B--2---:R-:W2:Y:S01]  /*0070*/  LDG.E R2, desc[UR4][R2.64+-0x4] ;  /* 0xfffffc0402027981 */ /* 0x004ea2000c1e1900 */
[----:B------:R-:W-:Y:S01]  /*0080*/  MOV R0, 0x170 ;  /* 0x0000017000007802 */ /* 0x000fe20000000f00 */
[----:B------:R-:W1:Y:S01]  /*0090*/  LDCU UR4, c[0x0][0x2f8] ;  /* 0x00005f00ff0477ac */ /* 0x000e620008000800 */
[----:B0-----:R-:W-:Y:S01]  /*00a0*/  IMAD.U32 R4, RZ, RZ, UR6 ;  /* 0x00000006ff047e24 */ /* 0x001fe2000f8e00ff */
[----:B------:R-:W-:Y:S01]  /*00b0*/  MOV R5, UR7 ;  /* 0x0000000700057c02 */ /* 0x000fe20008000f00 */
[----:B------:R0:W3:Y:S01]  /*00c0*/  LDC.64 R8, c[0x4][R0] ;  /* 0x0100000000087b82 */ /* 0x0000e20000000a00 */
[----:B------:R-:W4:Y:S01]  /*00d0*/  LDCU UR5, c[0x0][0x2fc] ;  /* 0x00005f80ff0577ac */ /* 0x000f220008000800 */
[----:B-1----:R-:W-:-:S05]  /*00e0*/  IADD3 R6, P0, PT, R1, UR4, RZ ;  /* 0x0000000401067c10 */ /* 0x002fca000ff1e0ff */
[----:B----4-:R-:W-:Y:S01]  /*00f0*/  IMAD.X R7, RZ, RZ, UR5, P0 ;  /* 0x00000005ff077e24 */ /* 0x010fe200080e06ff */
[----:B--23--:R0:W-:Y:S07]  /*0100*/  STL [R1], R2 ;  /* 0x0000000201007387 */ /* 0x00c1ee0000100800 */
[----:B------:R-:W-:-:S07]  /*0110*/  LEPC R20, `(.L_x_250) ;  /* 0x000000001014794e */ /* 0x000fce0000000000 */
[----:B0-----:R-:W-:Y:S05]  /*0120*/  CALL.ABS.NOINC R8 ;  /* 0x0000000008007343 */ /* 0x001fea0003c00000 */
.L_x_250:
[----:B------:R-:W-:Y:S05]  /*0130*/  EXIT ;  /* 0x000000000000794d */ /* 0x000fea0003800000 */
.L_x_251:
        /* <DEDUP_REMOVED lines=12> */
.L_x_268:


//--------------------- .text._Z8init_numPii      --------------------------
	.section	.text._Z8init_numPii,"ax",@progbits
	.align	128
        .global         _Z8init_numPii
        .type           _Z8init_numPii,@function
        .size           _Z8init_numPii,(.L_x_269 - _Z8init_numPii)
        .other          _Z8init_numPii,@"STO_CUDA_ENTRY STV_DEFAULT"
_Z8init_numPii:
.text._Z8init_numPii:
[----:B------:R-:W-:Y:S01]  /*0000*/  LDC R1, c[0x0][0x37c] ;  /* 0x0000df00ff017b82 */ /* 0x000fe20000000800 */
[----:B------:R-:W0:Y:S07]  /*0010*/  S2R R0, SR_TID.X ;  /* 0x0000000000007919 */ /* 0x000e2e0000002100 */
[----:B------:R-:W0:Y:S01]  /*0020*/  S2UR UR4, SR_CTAID.X ;  /* 0x00000000000479c3 */ /* 0x000e220000002500 */
[----:B------:R-:W1:Y:S07]  /*0030*/  LDCU UR5, c[0x0][0x388] ;  /* 0x00007100ff0577ac */ /* 0x000e6e0008000800 */
[----:B------:R-:W0:Y:S02]  /*0040*/  LDC R5, c[0x0][0x360] ;  /* 0x0000d800ff057b82 */ /* 0x000e240000000800 */
[----:B0-----:R-:W-:-:S05]  /*0050*/  IMAD R5, R5, UR4, R0 ;  /* 0x0000000405057c24 */ /* 0x001fca000f8e0200 */
[----:B-1----:R-:W-:-:S13]  /*0060*/  ISETP.GE.AND P0, PT, R5, UR5, PT ;  /* 0x0000000505007c0c */ /* 0x002fda000bf06270 */
[----:B------:R-:W-:Y:S05]  /*0070*/  @P0 EXIT ;  /* 0x000000000000094d */ /* 0x000fea0003800000 */
[----:B------:R-:W0:Y:S01]  /*0080*/  LDC.64 R2, c[0x0][0x380] ;  /* 0x0000e000ff027b82 */ /* 0x000e220000000a00 */
[----:B------:R-:W1:Y:S01]  /*0090*/  LDCU.64 UR4, c[0x0][0x358] ;  /* 0x00006b00ff0477ac */ /* 0x000e620008000a00 */
[----:B------:R-:W-:Y:S02]  /*00a0*/  HFMA2 R7, -RZ, RZ, 0, 5.9604644775390625e-08 ;  /* 0x00000001ff077431 */ /* 0x000fe400000001ff */
[----:B0-----:R-:W-:-:S05]  /*00b0*/  IMAD.WIDE R2, R5, 0x4, R2 ;  /* 0x0000000405027825 */ /* 0x001fca00078e0202 */
[----:B-1----:R-:W-:Y:S01]  /*00c0*/  STG.E desc[UR4][R2.64], R7 ;  /* 0x0000000702007986 */ /* 0x002fe2000c101904 */
[----:B------:R-:W-:Y:S05]  /*00d0*/  EXIT ;  /* 0x000000000000794d */ /* 0x000fea0003800000 */
.L_x_252:
        /* <DEDUP_REMOVED lines=10> */
.L_x_269:


//--------------------- .nv.global.init           --------------------------
	.section	.nv.global.init,"aw",@progbits
.nv.global.init:
	.type		$str,@object
	.size		$str,(.L_45 - $str)
$str:
        /*0000*/ 	.byte	0x25, 0x64, 0x0a, 0x00
.L_45:


//--------------------- .nv.shared._ZN3cub18CUB_300001_SM_10006detail4scan16DeviceScanKernelINS2_10policy_hubIiiimN4cuda3std3__44plusIvEEE10Policy1000EPiSC_NS0_13ScanTileStateIiLb1EEES9_NS0_8NullTypeEmiLb0ESF_EEvT0_T1_T2_iT3_T4_T5_ --------------------------
	.section	.nv.shared._ZN3cub18CUB_300001_SM_10006detail4scan16DeviceScanKernelINS2_10policy_hubIiiimN4cuda3std3__44plusIvEEE10Policy1000EPiSC_NS0_13ScanTileStateIiLb1EEES9_NS0_8NullTypeEmiLb0ESF_EEvT0_T1_T2_iT3_T4_T5_,"aw",@nobits
	.sectionflags	@""
	.align	16
.nv.shared._ZN3cub18CUB_300001_SM_10006detail4scan16DeviceScanKernelINS2_10policy_hubIiiimN4cuda3std3__44plusIvEEE10Policy1000EPiSC_NS0_13ScanTileStateIiLb1EEES9_NS0_8NullTypeEmiLb0ESF_EEvT0_T1_T2_iT3_T4_T5_:
	.zero		32656


//--------------------- .nv.shared.reserved.0     --------------------------
	.section	.nv.shared.reserved.0,"aw",@nobits
	.weak		__nv_reservedSMEM_offset_0_alias
	.size		__nv_reservedSMEM_offset_0_alias, 0, 64
	.other		__nv_reservedSMEM_offset_0_alias,@"STO_CUDA_RESERVED_SHARED STV_DEFAULT"
__nv_reservedSMEM_offset_0_alias:
	.zero		0
	.zero		64


//--------------------- .nv.global                --------------------------
	.section	.nv.global,"aw",@nobits
.nv.global:
	.type		_ZN34_INTERNAL_5d635c0a_4_k_cu_3c70e55d6thrust24THRUST_300001_SM_1000_NS12placeholders2_8E,@object
	.size		_ZN34_INTERNAL_5d635c0a_4_k_cu_3c70e55d6thrust24THRUST_300001_SM_1000_NS12placeholders2_8E,(_ZN34_INTERNAL_5d635c0a_4_k_cu_3c70e55d4cuda3std3__436_GLOBAL__N__5d635c0a_4_k_cu_3c70e55d6ignoreE - _ZN34_INTERNAL_5d635c0a_4_k_cu_3c70e55d6thrust24THRUST_300001_SM_1000_NS12placeholders2_8E)
_ZN34_INTERNAL_5d635c0a_4_k_cu_3c70e55d6thrust24THRUST_300001_SM_1000_NS12placeholders2_8E:
	.zero		1
	.type		_ZN34_INTERNAL_5d635c0a_4_k_cu_3c70e55d4cuda3std3__436_GLOBAL__N__5d635c0a_4_k_cu_3c70e55d6ignoreE,@object
	.size		_ZN34_INTERNAL_5d635c0a_4_k_cu_3c70e55d4cuda3std3__436_GLOBAL__N__5d635c0a_4_k_cu_3c70e55d6ignoreE,(_ZN34_INTERNAL_5d635c0a_4_k_cu_3c70e55d4cuda3std6ranges3__45__cpo4dataE - _ZN34_INTERNAL_5d635c0a_4_k_cu_3c70e55d4cuda3std3__436_GLOBAL__N__5d635c0a_4_k_cu_3c70e55d6ignoreE)
_ZN34_INTERNAL_5d635c0a_4_k_cu_3c70e55d4cuda3std3__436_GLOBAL__N__5d635c0a_4_k_cu_3c70e55d6ignoreE:
	.zero		1
	.type		_ZN34_INTERNAL_5d635c0a_4_k_cu_3c70e55d4cuda3std6ranges3__45__cpo4dataE,@object
	.size		_ZN34_INTERNAL_5d635c0a_4_k_cu_3c70e55d4cuda3std6ranges3__45__cpo4dataE,(_ZN34_INTERNAL_5d635c0a_4_k_cu_3c70e55d6thrust24THRUST_300001_SM_1000_NS6system3cpp3parE - _ZN34_INTERNAL_5d635c0a_4_k_cu_3c70e55d4cuda3std6ranges3__45__cpo4dataE)
_ZN34_INTERNAL_5d635c0a_4_k_cu_3c70e55d4cuda3std6ranges3__45__cpo4dataE:
	.zero		1
	.type		_ZN34_INTERNAL_5d635c0a_4_k_cu_3c70e55d6thrust24THRUST_300001_SM_1000_NS6system3cpp3parE,@object
	.size		_ZN34_INTERNAL_5d635c0a_4_k_cu_3c70e55d6thrust24THRUST_300001_SM_1000_NS6system3cpp3parE,(_ZN34_INTERNAL_5d635c0a_4_k_cu_3c70e55d4cuda3std3__45__cpo5beginE - _ZN34_INTERNAL_5d635c0a_4_k_cu_3c70e55d6thrust24THRUST_300001_SM_1000_NS6system3cpp3parE)
_ZN34_INTERNAL_5d635c0a_4_k_cu_3c70e55d6thrust24THRUST_300001_SM_1000_NS6system3cpp3parE:
	.zero		1
	.type		_ZN34_INTERNAL_5d635c0a_4_k_cu_3c70e55d4cuda3std3__45__cpo5beginE,@object
	.size		_ZN34_INTERNAL_5d635c0a_4_k_cu_3c70e55d4cuda3std3__45__cpo5beginE,(_ZN34_INTERNAL_5d635c0a_4_k_cu_3c70e55d4cuda3std6ranges3__45__cpo5beginE - _ZN34_INTERNAL_5d635c0a_4_k_cu_3c70e55d4cuda3std3__45__cpo5beginE)
_ZN34_INTERNAL_5d635c0a_4_k_cu_3c70e55d4cuda3std3__45__cpo5beginE:
	.zero		1
	.type		_ZN34_INTERNAL_5d635c0a_4_k_cu_3c70e55d4cuda3std6ranges3__45__cpo5beginE,@object
	.size		_ZN34_INTERNAL_5d635c0a_4_k_cu_3c70e55d4cuda3std6ranges3__45__cpo5beginE,(_ZN34_INTERNAL_5d635c0a_4_k_cu_3c70e55d6thrust24THRUST_300001_SM_1000_NS6deviceE - _ZN34_INTERNAL_5d635c0a_4_k_cu_3c70e55d4cuda3std6ranges3__45__cpo5beginE)
_ZN34_INTERNAL_5d635c0a_4_k_cu_3c70e55d4cuda3std6ranges3__45__cpo5beginE:
	.zero		1
	.type		_ZN34_INTERNAL_5d635c0a_4_k_cu_3c70e55d6thrust24THRUST_300001_SM_1000_NS6deviceE,@object
	.size		_ZN34_INTERNAL_5d635c0a_4_k_cu_3c70e55d6thrust24THRUST_300001_SM_1000_NS6deviceE,(_ZN34_INTERNAL_5d635c0a_4_k_cu_3c70e55d4cuda3std3__47nulloptE - _ZN34_INTERNAL_5d635c0a_4_k_cu_3c70e55d6thrust24THRUST_300001_SM_1000_NS6deviceE)
_ZN34_INTERNAL_5d635c0a_4_k_cu_3c70e55d6thrust24THRUST_300001_SM_1000_NS6deviceE:
	.zero		1
	.type		_ZN34_INTERNAL_5d635c0a_4_k_cu_3c70e55d4cuda3std3__47nulloptE,@object
	.size		_ZN34_INTERNAL_5d635c0a_4_k_cu_3c70e55d4cuda3std3__47nulloptE,(_ZN34_INTERNAL_5d635c0a_4_k_cu_3c70e55d4cuda3std6ranges3__45__cpo8distanceE - _ZN34_INTERNAL_5d635c0a_4_k_cu_3c70e55d4cuda3std3__47nulloptE)
_ZN34_INTERNAL_5d635c0a_4_k_cu_3c70e55d4cuda3std3__47nulloptE:
	.zero		1
	.type		_ZN34_INTERNAL_5d635c0a_4_k_cu_3c70e55d4cuda3std6ranges3__45__cpo8distanceE,@object
	.size		_ZN34_INTERNAL_5d635c0a_4_k_cu_3c70e55d4cuda3std6ranges3__45__cpo8distanceE,(_ZN34_INTERNAL_5d635c0a_4_k_cu_3c70e55d6thrust24THRUST_300001_SM_1000_NS12placeholders2_4E - _ZN34_INTERNAL_5d635c0a_4_k_cu_3c70e55d4cuda3std6ranges3__45__cpo8distanceE)
_ZN34_INTERNAL_5d635c0a_4_k_cu_3c70e55d4cuda3std6ranges3__45__cpo8distanceE:
	.zero		1
	.type		_ZN34_INTERNAL_5d635c0a_4_k_cu_3c70e55d6thrust24THRUST_300001_SM_1000_NS12placeholders2_4E,@object
	.size		_ZN34_INTERNAL_5d635c0a_4_k_cu_3c70e55d6thrust24THRUST_300001_SM_1000_NS12placeholders2_4E,(_ZN34_INTERNAL_5d635c0a_4_k_cu_3c70e55d4cuda3std3__45__cpo6rbeginE - _ZN34_INTERNAL_5d635c0a_4_k_cu_3c70e55d6thrust24THRUST_300001_SM_1000_NS12placeholders2_4E)
_ZN34_INTERNAL_5d635c0a_4_k_cu_3c70e55d6thrust24THRUST_300001_SM_1000_NS12placeholders2_4E:
	.zero		1
	.type		_ZN34_INTERNAL_5d635c0a_4_k_cu_3c70e55d4cuda3std3__45__cpo6rbeginE,@object
	.size		_ZN34_INTERNAL_5d635c0a_4_k_cu_3c70e55d4cuda3std3__45__cpo6rbeginE,(_ZN34_INTERNAL_5d635c0a_4_k_cu_3c70e55d4cuda3std6ranges3__45__cpo7advanceE - _ZN34_INTERNAL_5d635c0a_4_k_cu_3c70e55d4cuda3std3__45__cpo6rbeginE)
_ZN34_INTERNAL_5d635c0a_4_k_cu_3c70e55d4cuda3std3__45__cpo6rbeginE:
	.zero		1
	.type		_ZN34_INTERNAL_5d635c0a_4_k_cu_3c70e55d4cuda3std6ranges3__45__cpo7advanceE,@object
	.size		_ZN34_INTERNAL_5d635c0a_4_k_cu_3c70e55d4cuda3std6ranges3__45__cpo7advanceE,(_ZN34_INTERNAL_5d635c0a_4_k_cu_3c70e55d6thrust24THRUST_300001_SM_1000_NS12placeholders3_10E - _ZN34_INTERNAL_5d635c0a_4_k_cu_3c70e55d4cuda3std6ranges3__45__cpo7advanceE)
_ZN34_INTERNAL_5d635c0a_4_k_cu_3c70e55d4cuda3std6ranges3__45__cpo7advanceE:
	.zero		1
	.type		_ZN34_INTERNAL_5d635c0a_4_k_cu_3c70e55d6thrust24THRUST_300001_SM_1000_NS12placeholders3_10E,@object
	.size		_ZN34_INTERNAL_5d635c0a_4_k_cu_3c70e55d6thrust24THRUST_300001_SM_1000_NS12placeholders3_10E,(_ZN34_INTERNAL_5d635c0a_4_k_cu_3c70e55d4cuda3std3__48in_placeE - _ZN34_INTERNAL_5d635c0a_4_k_cu_3c70e55d6thrust24THRUST_300001_SM_1000_NS12placeholders3_10E)
_ZN34_INTERNAL_5d635c0a_4_k_cu_3c70e55d6thrust24THRUST_300001_SM_1000_NS12placeholders3_10E:
	.zero		1
	.type		_ZN34_INTERNAL_5d635c0a_4_k_cu_3c70e55d4cuda3std3__48in_placeE,@object
	.size		_ZN34_INTERNAL_5d635c0a_4_k_cu_3c70e55d4cuda3std3__48in_placeE,(_ZN34_INTERNAL_5d635c0a_4_k_cu_3c70e55d4cuda3std6ranges3__45__cpo4sizeE - _ZN34_INTERNAL_5d635c0a_4_k_cu_3c70e55d4cuda3std3__48in_placeE)
_ZN34_INTERNAL_5d635c0a_4_k_cu_3c70e55d4cuda3std3__48in_placeE:
	.zero		1
	.type		_ZN34_INTERNAL_5d635c0a_4_k_cu_3c70e55d4cuda3std6ranges3__45__cpo4sizeE,@object
	.size		_ZN34_INTERNAL_5d635c0a_4_k_cu_3c70e55d4cuda3std6ranges3__45__cpo4sizeE,(_ZN34_INTERNAL_5d635c0a_4_k_cu_3c70e55d6thrust24THRUST_300001_SM_1000_NS12placeholders2_2E - _ZN34_INTERNAL_5d635c0a_4_k_cu_3c70e55d4cuda3std6ranges3__45__cpo4sizeE)
_ZN34_INTERNAL_5d635c0a_4_k_cu_3c70e55d4cuda3std6ranges3__45__cpo4sizeE:
	.zero		1
	.type		_ZN34_INTERNAL_5d635c0a_4_k_cu_3c70e55d6thrust24THRUST_300001_SM_1000_NS12placeholders2_2E,@object
	.size		_ZN34_INTERNAL_5d635c0a_4_k_cu_3c70e55d6thrust24THRUST_300001_SM_1000_NS12placeholders2_2E,(_ZN34_INTERNAL_5d635c0a_4_k_cu_3c70e55d4cuda3std3__45__cpo6cbeginE - _ZN34_INTERNAL_5d635c0a_4_k_cu_3c70e55d6thrust24THRUST_300001_SM_1000_NS12placeholders2_2E)
_ZN34_INTERNAL_5d635c0a_4_k_cu_3c70e55d6thrust24THRUST_300001_SM_1000_NS12placeholders2_2E:
	.zero		1
	.type		_ZN34_INTERNAL_5d635c0a_4_k_cu_3c70e55d4cuda3std3__45__cpo6cbeginE,@object
	.size		_ZN34_INTERNAL_5d635c0a_4_k_cu_3c70e55d4cuda3std3__45__cpo6cbeginE,(_ZN34_INTERNAL_5d635c0a_4_k_cu_3c70e55d4cuda3std6ranges3__45__cpo6cbeginE - _ZN34_INTERNAL_5d635c0a_4_k_cu_3c70e55d4cuda3std3__45__cpo6cbeginE)
_ZN34_INTERNAL_5d635c0a_4_k_cu_3c70e55d4cuda3std3__45__cpo6cbeginE:
	.zero		1
	.type		_ZN34_INTERNAL_5d635c0a_4_k_cu_3c70e55d4cuda3std6ranges3__45__cpo6cbeginE,@object
	.size		_ZN34_INTERNAL_5d635c0a_4_k_cu_3c70e55d4cuda3std6ranges3__45__cpo6cbeginE,(_ZN34_INTERNAL_5d635c0a_4_k_cu_3c70e55d6thrust24THRUST_300001_SM_1000_NS12placeholders2_6E - _ZN34_INTERNAL_5d635c0a_4_k_cu_3c70e55d4cuda3std6ranges3__45__cpo6cbeginE)
_ZN34_INTERNAL_5d635c0a_4_k_cu_3c70e55d4cuda3std6ranges3__45__cpo6cbeginE:
	.zero		1
	.type		_ZN34_INTERNAL_5d635c0a_4_k_cu_3c70e55d6thrust24THRUST_300001_SM_1000_NS12placeholders2_6E,@object
	.size		_ZN34_INTERNAL_5d635c0a_4_k_cu_3c70e55d6thrust24THRUST_300001_SM_1000_NS12placeholders2_6E,(_ZN34_INTERNAL_5d635c0a_4_k_cu_3c70e55d4cuda3std3__45__cpo7crbeginE - _ZN34_INTERNAL_5d635c0a_4_k_cu_3c70e55d6thrust24THRUST_300001_SM_1000_NS12placeholders2_6E)
_ZN34_INTERNAL_5d635c0a_4_k_cu_3c70e55d6thrust24THRUST_300001_SM_1000_NS12placeholders2_6E:
	.zero		1
	.type		_ZN34_INTERNAL_5d635c0a_4_k_cu_3c70e55d4cuda3std3__45__cpo7crbeginE,@object
	.size		_ZN34_INTERNAL_5d635c0a_4_k_cu_3c70e55d4cuda3std3__45__cpo7crbeginE,(_ZN34_INTERNAL_5d635c0a_4_k_cu_3c70e55d4cuda3std6ranges3__45__cpo4nextE - _ZN34_INTERNAL_5d635c0a_4_k_cu_3c70e55d4cuda3std3__45__cpo7crbeginE)
_ZN34_INTERNAL_5d635c0a_4_k_cu_3c70e55d4cuda3std3__45__cpo7crbeginE:
	.zero		1
	.type		_ZN34_INTERNAL_5d635c0a_4_k_cu_3c70e55d4cuda3std6ranges3__45__cpo4nextE,@object
	.size		_ZN34_INTERNAL_5d635c0a_4_k_cu_3c70e55d4cuda3std6ranges3__45__cpo4nextE,(_ZN34_INTERNAL_5d635c0a_4_k_cu_3c70e55d4cuda3std6ranges3__45__cpo4swapE - _ZN34_INTERNAL_5d635c0a_4_k_cu_3c70e55d4cuda3std6ranges3__45__cpo4nextE)
_ZN34_INTERNAL_5d635c0a_4_k_cu_3c70e55d4cuda3std6ranges3__45__cpo4nextE:
	.zero		1
	.type		_ZN34_INTERNAL_5d635c0a_4_k_cu_3c70e55d4cuda3std6ranges3__45__cpo4swapE,@object
	.size		_ZN34_INTERNAL_5d635c0a_4_k_cu_3c70e55d4cuda3std6ranges3__45__cpo4swapE,(_ZN34_INTERNAL_5d635c0a_4_k_cu_3c70e55d6thrust24THRUST_300001_SM_1000_NS8cuda_cub10par_nosyncE - _ZN34_INTERNAL_5d635c0a_4_k_cu_3c70e55d4cuda3std6ranges3__45__cpo4swapE)
_ZN34_INTERNAL_5d635c0a_4_k_cu_3c70e55d4cuda3std6ranges3__45__cpo4swapE:
	.zero		1
	.type		_ZN34_INTERNAL_5d635c0a_4_k_cu_3c70e55d6thrust24THRUST_300001_SM_1000_NS8cuda_cub10par_nosyncE,@object
	.size		_ZN34_INTERNAL_5d635c0a_4_k_cu_3c70e55d6thrust24THRUST_300001_SM_1000_NS8cuda_cub10par_nosyncE,(_ZN34_INTERNAL_5d635c0a_4_k_cu_3c70e55d6thrust24THRUST_300001_SM_1000_NS3seqE - _ZN34_INTERNAL_5d635c0a_4_k_cu_3c70e55d6thrust24THRUST_300001_SM_1000_NS8cuda_cub10par_nosyncE)
_ZN34_INTERNAL_5d635c0a_4_k_cu_3c70e55d6thrust24THRUST_300001_SM_1000_NS8cuda_cub10par_nosyncE:
	.zero		1
	.type		_ZN34_INTERNAL_5d635c0a_4_k_cu_3c70e55d6thrust24THRUST_300001_SM_1000_NS3seqE,@object
	.size		_ZN34_INTERNAL_5d635c0a_4_k_cu_3c70e55d6thrust24THRUST_300001_SM_1000_NS3seqE,(_ZN34_INTERNAL_5d635c0a_4_k_cu_3c70e55d4cuda3std3__420unreachable_sentinelE - _ZN34_INTERNAL_5d635c0a_4_k_cu_3c70e55d6thrust24THRUST_300001_SM_1000_NS3seqE)
_ZN34_INTERNAL_5d635c0a_4_k_cu_3c70e55d6thrust24THRUST_300001_SM_1000_NS3seqE:
	.zero		1
	.type		_ZN34_INTERNAL_5d635c0a_4_k_cu_3c70e55d4cuda3std3__420unreachable_sentinelE,@object
	.size		_ZN34_INTERNAL_5d635c0a_4_k_cu_3c70e55d4cuda3std3__420unreachable_sentinelE,(_ZN34_INTERNAL_5d635c0a_4_k_cu_3c70e55d4cuda3std6ranges3__45__cpo5ssizeE - _ZN34_INTERNAL_5d635c0a_4_k_cu_3c70e55d4cuda3std3__420unreachable_sentinelE)
_ZN34_INTERNAL_5d635c0a_4_k_cu_3c70e55d4cuda3std3__420unreachable_sentinelE:
	.zero		1
	.type		_ZN34_INTERNAL_5d635c0a_4_k_cu_3c70e55d4cuda3std6ranges3__45__cpo5ssizeE,@object
	.size		_ZN34_INTERNAL_5d635c0a_4_k_cu_3c70e55d4cuda3std6ranges3__45__cpo5ssizeE,(_ZN34_INTERNAL_5d635c0a_4_k_cu_3c70e55d6thrust24THRUST_300001_SM_1000_NS12placeholders2_3E - _ZN34_INTERNAL_5d635c0a_4_k_cu_3c70e55d4cuda3std6ranges3__45__cpo5ssizeE)
_ZN34_INTERNAL_5d635c0a_4_k_cu_3c70e55d4cuda3std6ranges3__45__cpo5ssizeE:
	.zero		1
	.type		_ZN34_INTERNAL_5d635c0a_4_k_cu_3c70e55d6thrust24THRUST_300001_SM_1000_NS12placeholders2_3E,@object
	.size		_ZN34_INTERNAL_5d635c0a_4_k_cu_3c70e55d6thrust24THRUST_300001_SM_1000_NS12placeholders2_3E,(_ZN34_INTERNAL_5d635c0a_4_k_cu_3c70e55d4cuda3std3__45__cpo4cendE - _ZN34_INTERNAL_5d635c0a_4_k_cu_3c70e55d6thrust24THRUST_300001_SM_1000_NS12placeholders2_3E)
_ZN34_INTERNAL_5d635c0a_4_k_cu_3c70e55d6thrust24THRUST_300001_SM_1000_NS12placeholders2_3E:
	.zero		1
	.type		_ZN34_INTERNAL_5d635c0a_4_k_cu_3c70e55d4cuda3std3__45__cpo4cendE,@object
	.size		_ZN34_INTERNAL_5d635c0a_4_k_cu_3c70e55d4cuda3std3__45__cpo4cendE,(_ZN34_INTERNAL_5d635c0a_4_k_cu_3c70e55d4cuda3std6ranges3__45__cpo4cendE - _ZN34_INTERNAL_5d635c0a_4_k_cu_3c70e55d4cuda3std3__45__cpo4cendE)
_ZN34_INTERNAL_5d635c0a_4_k_cu_3c70e55d4cuda3std3__45__cpo4cendE:
	.zero		1
	.type		_ZN34_INTERNAL_5d635c0a_4_k_cu_3c70e55d4cuda3std6ranges3__45__cpo4cendE,@object
	.size		_ZN34_INTERNAL_5d635c0a_4_k_cu_3c70e55d4cuda3std6ranges3__45__cpo4cendE,(_ZN34_INTERNAL_5d635c0a_4_k_cu_3c70e55d6thrust24THRUST_300001_SM_1000_NS12placeholders2_7E - _ZN34_INTERNAL_5d635c0a_4_k_cu_3c70e55d4cuda3std6ranges3__45__cpo4cendE)
_ZN34_INTERNAL_5d635c0a_4_k_cu_3c70e55d4cuda3std6ranges3__45__cpo4cendE:
	.zero		1
	.type		_ZN34_INTERNAL_5d635c0a_4_k_cu_3c70e55d6thrust24THRUST_300001_SM_1000_NS12placeholders2_7E,@object
	.size		_ZN34_INTERNAL_5d635c0a_4_k_cu_3c70e55d6thrust24THRUST_300001_SM_1000_NS12placeholders2_7E,(_ZN34_INTERNAL_5d635c0a_4_k_cu_3c70e55d4cuda3std3__45__cpo5crendE - _ZN34_INTERNAL_5d635c0a_4_k_cu_3c70e55d6thrust24THRUST_300001_SM_1000_NS12placeholders2_7E)
_ZN34_INTERNAL_5d635c0a_4_k_cu_3c70e55d6thrust24THRUST_300001_SM_1000_NS12placeholders2_7E:
	.zero		1
	.type		_ZN34_INTERNAL_5d635c0a_4_k_cu_3c70e55d4cuda3std3__45__cpo5crendE,@object
	.size		_ZN34_INTERNAL_5d635c0a_4_k_cu_3c70e55d4cuda3std3__45__cpo5crendE,(_ZN34_INTERNAL_5d635c0a_4_k_cu_3c70e55d4cuda3std6ranges3__45__cpo4prevE - _ZN34_INTERNAL_5d635c0a_4_k_cu_3c70e55d4cuda3std3__45__cpo5crendE)
_ZN34_INTERNAL_5d635c0a_4_k_cu_3c70e55d4cuda3std3__45__cpo5crendE:
	.zero		1
	.type		_ZN34_INTERNAL_5d635c0a_4_k_cu_3c70e55d4cuda3std6ranges3__45__cpo4prevE,@object
	.size		_ZN34_INTERNAL_5d635c0a_4_k_cu_3c70e55d4cuda3std6ranges3__45__cpo4prevE,(_ZN34_INTERNAL_5d635c0a_4_k_cu_3c70e55d4cuda3std6ranges3__45__cpo9iter_moveE - _ZN34_INTERNAL_5d635c0a_4_k_cu_3c70e55d4cuda3std6ranges3__45__cpo4prevE)
_ZN34_INTERNAL_5d635c0a_4_k_cu_3c70e55d4cuda3std6ranges3__45__cpo4prevE:
	.zero		1
	.type		_ZN34_INTERNAL_5d635c0a_4_k_cu_3c70e55d4cuda3std6ranges3__45__cpo9iter_moveE,@object
	.size		_ZN34_INTERNAL_5d635c0a_4_k_cu_3c70e55d4cuda3std6ranges3__45__cpo9iter_moveE,(_ZN34_INTERNAL_5d635c0a_4_k_cu_3c70e55d6thrust24THRUST_300001_SM_1000_NS6system6detail10sequential3seqE - _ZN34_INTERNAL_5d635c0a_4_k_cu_3c70e55d4cuda3std6ranges3__45__cpo9iter_moveE)
_ZN34_INTERNAL_5d635c0a_4_k_cu_3c70e55d4cuda3std6ranges3__45__cpo9iter_moveE:
	.zero		1
	.type		_ZN34_INTERNAL_5d635c0a_4_k_cu_3c70e55d6thrust24THRUST_300001_SM_1000_NS6system6detail10sequential3seqE,@object
	.size		_ZN34_INTERNAL_5d635c0a_4_k_cu_3c70e55d6thrust24THRUST_300001_SM_1000_NS6system6detail10sequential3seqE,(_ZN34_INTERNAL_5d635c0a_4_k_cu_3c70e55d6thrust24THRUST_300001_SM_1000_NS12placeholders2_9E - _ZN34_INTERNAL_5d635c0a_4_k_cu_3c70e55d6thrust24THRUST_300001_SM_1000_NS6system6detail10sequential3seqE)
_ZN34_INTERNAL_5d635c0a_4_k_cu_3c70e55d6thrust24THRUST_300001_SM_1000_NS6system6detail10sequential3seqE:
	.zero		1
	.type		_ZN34_INTERNAL_5d635c0a_4_k_cu_3c70e55d6thrust24THRUST_300001_SM_1000_NS12placeholders2_9E,@object
	.size		_ZN34_INTERNAL_5d635c0a_4_k_cu_3c70e55d6thrust24THRUST_300001_SM_1000_NS12placeholders2_9E,(_ZN34_INTERNAL_5d635c0a_4_k_cu_3c70e55d4cuda3std3__419piecewise_constructE - _ZN34_INTERNAL_5d635c0a_4_k_cu_3c70e55d6thrust24THRUST_300001_SM_1000_NS12placeholders2_9E)
_ZN34_INTERNAL_5d635c0a_4_k_cu_3c70e55d6thrust24THRUST_300001_SM_1000_NS12placeholders2_9E:
	.zero		1
	.type		_ZN34_INTERNAL_5d635c0a_4_k_cu_3c70e55d4cuda3std3__419piecewise_constructE,@object
	.size		_ZN34_INTERNAL_5d635c0a_4_k_cu_3c70e55d4cuda3std3__419piecewise_constructE,(_ZN34_INTERNAL_5d635c0a_4_k_cu_3c70e55d4cuda3std6ranges3__45__cpo5cdataE - _ZN34_INTERNAL_5d635c0a_4_k_cu_3c70e55d4cuda3std3__419piecewise_constructE)
_ZN34_INTERNAL_5d635c0a_4_k_cu_3c70e55d4cuda3std3__419piecewise_constructE:
	.zero		1
	.type		_ZN34_INTERNAL_5d635c0a_4_k_cu_3c70e55d4cuda3std6ranges3__45__cpo5cdataE,@object
	.size		_ZN34_INTERNAL_5d635c0a_4_k_cu_3c70e55d4cuda3std6ranges3__45__cpo5cdataE,(_ZN34_INTERNAL_5d635c0a_4_k_cu_3c70e55d6thrust24THRUST_300001_SM_1000_NS12placeholders2_1E - _ZN34_INTERNAL_5d635c0a_4_k_cu_3c70e55d4cuda3std6ranges3__45__cpo5cdataE)
_ZN34_INTERNAL_5d635c0a_4_k_cu_3c70e55d4cuda3std6ranges3__45__cpo5cdataE:
	.zero		1
	.type		_ZN34_INTERNAL_5d635c0a_4_k_cu_3c70e55d6thrust24THRUST_300001_SM_1000_NS12placeholders2_1E,@object
	.size		_ZN34_INTERNAL_5d635c0a_4_k_cu_3c70e55d6thrust24THRUST_300001_SM_1000_NS12placeholders2_1E,(_ZN34_INTERNAL_5d635c0a_4_k_cu_3c70e55d4cuda3std3__45__cpo3endE - _ZN34_INTERNAL_5d635c0a_4_k_cu_3c70e55d6thrust24THRUST_300001_SM_1000_NS12placeholders2_1E)
_ZN34_INTERNAL_5d635c0a_4_k_cu_3c70e55d6thrust24THRUST_300001_SM_1000_NS12placeholders2_1E:
	.zero		1
	.type		_ZN34_INTERNAL_5d635c0a_4_k_cu_3c70e55d4cuda3std3__45__cpo3endE,@object
	.size		_ZN34_INTERNAL_5d635c0a_4_k_cu_3c70e55d4cuda3std3__45__cpo3endE,(_ZN34_INTERNAL_5d635c0a_4_k_cu_3c70e55d4cuda3std6ranges3__45__cpo3endE - _ZN34_INTERNAL_5d635c0a_4_k_cu_3c70e55d4cuda3std3__45__cpo3endE)
_ZN34_INTERNAL_5d635c0a_4_k_cu_3c70e55d4cuda3std3__45__cpo3endE:
	.zero		1
	.type		_ZN34_INTERNAL_5d635c0a_4_k_cu_3c70e55d4cuda3std6ranges3__45__cpo3endE,@object
	.size		_ZN34_INTERNAL_5d635c0a_4_k_cu_3c70e55d4cuda3std6ranges3__45__cpo3endE,(_ZN34_INTERNAL_5d635c0a_4_k_cu_3c70e55d6thrust24THRUST_300001_SM_1000_NS12placeholders2_5E - _ZN34_INTERNAL_5d635c0a_4_k_cu_3c70e55d4cuda3std6ranges3__45__cpo3endE)
_ZN34_INTERNAL_5d635c0a_4_k_cu_3c70e55d4cuda3std6ranges3__45__cpo3endE:
	.zero		1
	.type		_ZN34_INTERNAL_5d635c0a_4_k_cu_3c70e55d6thrust24THRUST_300001_SM_1000_NS12placeholders2_5E,@object
	.size		_ZN34_INTERNAL_5d635c0a_4_k_cu_3c70e55d6thrust24THRUST_300001_SM_1000_NS12placeholders2_5E,(_ZN34_INTERNAL_5d635c0a_4_k_cu_3c70e55d4cuda3std3__45__cpo4rendE - _ZN34_INTERNAL_5d635c0a_4_k_cu_3c70e55d6thrust24THRUST_300001_SM_1000_NS12placeholders2_5E)
_ZN34_INTERNAL_5d635c0a_4_k_cu_3c70e55d6thrust24THRUST_300001_SM_1000_NS12placeholders2_5E:
	.zero		1
	.type		_ZN34_INTERNAL_5d635c0a_4_k_cu_3c70e55d4cuda3std3__45__cpo4rendE,@object
	.size		_ZN34_INTERNAL_5d635c0a_4_k_cu_3c70e55d4cuda3std3__45__cpo4rendE,(_ZN34_INTERNAL_5d635c0a_4_k_cu_3c70e55d4cuda3std6ranges3__45__cpo9iter_swapE - _ZN34_INTERNAL_5d635c0a_4_k_cu_3c70e55d4cuda3std3__45__cpo4rendE)
_ZN34_INTERNAL_5d635c0a_4_k_cu_3c70e55d4cuda3std3__45__cpo4rendE:
	.zero		1
	.type		_ZN34_INTERNAL_5d635c0a_4_k_cu_3c70e55d4cuda3std6ranges3__45__cpo9iter_swapE,@object
	.size		_ZN34_INTERNAL_5d635c0a_4_k_cu_3c70e55d4cuda3std6ranges3__45__cpo9iter_swapE,(_ZN34_INTERNAL_5d635c0a_4_k_cu_3c70e55d4cuda3std3__48unexpectE - _ZN34_INTERNAL_5d635c0a_4_k_cu_3c70e55d4cuda3std6ranges3__45__cpo9iter_swapE)
_ZN34_INTERNAL_5d635c0a_4_k_cu_3c70e55d4cuda3std6ranges3__45__cpo9iter_swapE:
	.zero		1
	.type		_ZN34_INTERNAL_5d635c0a_4_k_cu_3c70e55d4cuda3std3__48unexpectE,@object
	.size		_ZN34_INTERNAL_5d635c0a_4_k_cu_3c70e55d4cuda3std3__48unexpectE,(_ZN34_INTERNAL_5d635c0a_4_k_cu_3c70e55d6thrust24THRUST_300001_SM_1000_NS8cuda_cub3parE - _ZN34_INTERNAL_5d635c0a_4_k_cu_3c70e55d4cuda3std3__48unexpectE)
_ZN34_INTERNAL_5d635c0a_4_k_cu_3c70e55d4cuda3std3__48unexpectE:
	.zero		1
	.type		_ZN34_INTERNAL_5d635c0a_4_k_cu_3c70e55d6thrust24THRUST_300001_SM_1000_NS8cuda_cub3parE,@object
	.size		_ZN34_INTERNAL_5d635c0a_4_k_cu_3c70e55d6thrust24THRUST_300001_SM_1000_NS8cuda_cub3parE,(.L_29 - _ZN34_INTERNAL_5d635c0a_4_k_cu_3c70e55d6thrust24THRUST_300001_SM_1000_NS8cuda_cub3parE)
_ZN34_INTERNAL_5d635c0a_4_k_cu_3c70e55d6thrust24THRUST_300001_SM_1000_NS8cuda_cub3parE:
	.zero		1
.L_29:


//--------------------- .nv.shared._ZN3cub18CUB_300001_SM_10006detail4scan16DeviceScanKernelINS2_10policy_hubIiiijN4cuda3std3__44plusIvEEE10Policy1000EPiSC_NS0_13ScanTileStateIiLb1EEES9_NS0_8NullTypeEjiLb0ESF_EEvT0_T1_T2_iT3_T4_T5_ --------------------------
	.section	.nv.shared._ZN3cub18CUB_300001_SM_10006detail4scan16DeviceScanKernelINS2_10policy_hubIiiijN4cuda3std3__44plusIvEEE10Policy1000EPiSC_NS0_13ScanTileStateIiLb1EEES9_NS0_8NullTypeEjiLb0ESF_EEvT0_T1_T2_iT3_T4_T5_,"aw",@nobits
	.sectionflags	@""
	.align	16
.nv.shared._ZN3cub18CUB_300001_SM_10006detail4scan16DeviceScanKernelINS2_10policy_hubIiiijN4cuda3std3__44plusIvEEE10Policy1000EPiSC_NS0_13ScanTileStateIiLb1EEES9_NS0_8NullTypeEjiLb0ESF_EEvT0_T1_T2_iT3_T4_T5_:
	.zero		34832


//--------------------- .nv.shared._ZN3cub18CUB_300001_SM_10006detail4scan20DeviceScanInitKernelINS0_13ScanTileStateIiLb1EEEEEvT_i --------------------------
	.section	.nv.shared._ZN3cub18CUB_300001_SM_10006detail4scan20DeviceScanInitKernelINS0_13ScanTileStateIiLb1EEEEEvT_i,"aw",@nobits
	.sectionflags	@""
	.align	16
	.zero		1024


//--------------------- .nv.shared._ZN3cub18CUB_300001_SM_10006detail11EmptyKernelIvEEvv --------------------------
	.section	.nv.shared._ZN3cub18CUB_300001_SM_10006detail11EmptyKernelIvEEvv,"aw",@nobits
	.sectionflags	@""
	.align	16
	.zero		1024


//--------------------- .nv.shared._Z15firstprefixsum8PiS_S_ii --------------------------
	.section	.nv.shared._Z15firstprefixsum8PiS_S_ii,"aw",@nobits
	.sectionflags	@""
	.align	16
	.zero		1024


//--------------------- .nv.shared._Z15firstprefixsum7PiS_S_ii --------------------------
	.section	.nv.shared._Z15firstprefixsum7PiS_S_ii,"aw",@nobits
	.sectionflags	@""
	.align	16
	.zero		1024


//--------------------- .nv.shared._Z32prefixsum_communication_templatePiS_i --------------------------
	.section	.nv.shared._Z32prefixsum_communication_templatePiS_i,"aw",@nobits
	.sectionflags	@""
	.align	16
	.zero		1024


//--------------------- .nv.shared._Z15firstprefixsum6PiS_S_ii --------------------------
	.section	.nv.shared._Z15firstprefixsum6PiS_S_ii,"aw",@nobits
	.sectionflags	@""
	.align	16
	.zero		1024


//--------------------- .nv.shared._Z15firstprefixsum5PiS_S_ii --------------------------
	.section	.nv.shared._Z15firstprefixsum5PiS_S_ii,"aw",@nobits
	.sectionflags	@""
	.align	16
	.zero		1024


//--------------------- .nv.shared._Z15firstprefixsum4PiS_S_ii --------------------------
	.section	.nv.shared._Z15firstprefixsum4PiS_S_ii,"aw",@nobits
	.sectionflags	@""
	.align	16
.nv.shared._Z15firstprefixsum4PiS_S_ii:
	.zero		1152


//--------------------- .nv.shared._Z15firstprefixsum3PiS_S_ii --------------------------
	.section	.nv.shared._Z15firstprefixsum3PiS_S_ii,"aw",@nobits
	.sectionflags	@""
	.align	16
.nv.shared._Z15firstprefixsum3PiS_S_ii:
	.zero		1152


//--------------------- .nv.shared._Z15firstprefixsum2PiS_S_ii --------------------------
	.section	.nv.shared._Z15firstprefixsum2PiS_S_ii,"aw",@nobits
	.sectionflags	@""
	.align	16
	.zero		1024


//--------------------- .nv.shared._Z12addfirstsum1PiS_ii --------------------------
	.section	.nv.shared._Z12addfirstsum1PiS_ii,"aw",@nobits
	.sectionflags	@""
	.align	16
	.zero		1024


//--------------------- .nv.shared._Z16secondprefixsum1Pii --------------------------
	.section	.nv.shared._Z16secondprefixsum1Pii,"aw",@nobits
	.sectionflags	@""
	.align	16
	.zero		1024


//--------------------- .nv.shared._Z15firstprefixsum1PiS_S_ii --------------------------
	.section	.nv.shared._Z15firstprefixsum1PiS_S_ii,"aw",@nobits
	.sectionflags	@""
	.align	16
	.zero		1024


//--------------------- .nv.shared._Z16print_num_devicePii --------------------------
	.section	.nv.shared._Z16print_num_devicePii,"aw",@nobits
	.sectionflags	@""
	.align	16
	.zero		1024


//--------------------- .nv.shared._Z8init_numPii --------------------------
	.section	.nv.shared._Z8init_numPii,"aw",@nobits
	.sectionflags	@""
	.align	16
	.zero		1024


//--------------------- .nv.constant0._ZN3cub18CUB_300001_SM_10006detail4scan16DeviceScanKernelINS2_10policy_hubIiiimN4cuda3std3__44plusIvEEE10Policy1000EPiSC_NS0_13ScanTileStateIiLb1EEES9_NS0_8NullTypeEmiLb0ESF_EEvT0_T1_T2_iT3_T4_T5_ --------------------------
	.section	.nv.constant0._ZN3cub18CUB_300001_SM_10006detail4scan16DeviceScanKernelINS2_10policy_hubIiiimN4cuda3std3__44plusIvEEE10Policy1000EPiSC_NS0_13ScanTileStateIiLb1EEES9_NS0_8NullTypeEmiLb0ESF_EEvT0_T1_T2_iT3_T4_T5_,"a",@progbits
	.sectionflags	@""
	.align	4
.nv.constant0._ZN3cub18CUB_300001_SM_10006detail4scan16DeviceScanKernelINS2_10policy_hubIiiimN4cuda3std3__44plusIvEEE10Policy1000EPiSC_NS0_13ScanTileStateIiLb1EEES9_NS0_8NullTypeEmiLb0ESF_EEvT0_T1_T2_iT3_T4_T5_:
	.zero		936


//--------------------- .nv.constant0._ZN3cub18CUB_300001_SM_10006detail4scan16DeviceScanKernelINS2_10policy_hubIiiijN4cuda3std3__44plusIvEEE10Policy1000EPiSC_NS0_13ScanTileStateIiLb1EEES9_NS0_8NullTypeEjiLb0ESF_EEvT0_T1_T2_iT3_T4_T5_ --------------------------
	.section	.nv.constant0._ZN3cub18CUB_300001_SM_10006detail4scan16DeviceScanKernelINS2_10policy_hubIiiijN4cuda3std3__44plusIvEEE10Policy1000EPiSC_NS0_13ScanTileStateIiLb1EEES9_NS0_8NullTypeEjiLb0ESF_EEvT0_T1_T2_iT3_T4_T5_,"a",@progbits
	.sectionflags	@""
	.align	4
.nv.constant0._ZN3cub18CUB_300001_SM_10006detail4scan16DeviceScanKernelINS2_10policy_hubIiiijN4cuda3std3__44plusIvEEE10Policy1000EPiSC_NS0_13ScanTileStateIiLb1EEES9_NS0_8NullTypeEjiLb0ESF_EEvT0_T1_T2_iT3_T4_T5_:
	.zero		932


//--------------------- .nv.constant0._ZN3cub18CUB_300001_SM_10006detail4scan20DeviceScanInitKernelINS0_13ScanTileStateIiLb1EEEEEvT_i --------------------------
	.section	.nv.constant0._ZN3cub18CUB_300001_SM_10006detail4scan20DeviceScanInitKernelINS0_13ScanTileStateIiLb1EEEEEvT_i,"a",@progbits
	.sectionflags	@""
	.align	4
.nv.constant0._ZN3cub18CUB_300001_SM_10006detail4scan20DeviceScanInitKernelINS0_13ScanTileStateIiLb1EEEEEvT_i:
	.zero		908


//--------------------- .nv.constant0._ZN3cub18CUB_300001_SM_10006detail11EmptyKernelIvEEvv --------------------------
	.section	.nv.constant0._ZN3cub18CUB_300001_SM_10006detail11EmptyKernelIvEEvv,"a",@progbits
	.sectionflags	@""
	.align	4
.nv.constant0._ZN3cub18CUB_300001_SM_10006detail11EmptyKernelIvEEvv:
	.zero		896


//--------------------- .nv.constant0._Z15firstprefixsum8PiS_S_ii --------------------------
	.section	.nv.constant0._Z15firstprefixsum8PiS_S_ii,"a",@progbits
	.sectionflags	@""
	.align	4
.nv.constant0._Z15firstprefixsum8PiS_S_ii:
	.zero		928


//--------------------- .nv.constant0._Z15firstprefixsum7PiS_S_ii --------------------------
	.section	.nv.constant0._Z15firstprefixsum7PiS_S_ii,"a",@progbits
	.sectionflags	@""
	.align	4
.nv.constant0._Z15firstprefixsum7PiS_S_ii:
	.zero		928


//--------------------- .nv.constant0._Z32prefixsum_communication_templatePiS_i --------------------------
	.section	.nv.constant0._Z32prefixsum_communication_templatePiS_i,"a",@progbits
	.sectionflags	@""
	.align	4
.nv.constant0._Z32prefixsum_communication_templatePiS_i:
	.zero		916


//--------------------- .nv.constant0._Z15firstprefixsum6PiS_S_ii --------------------------
	.section	.nv.constant0._Z15firstprefixsum6PiS_S_ii,"a",@progbits
	.sectionflags	@""
	.align	4
.nv.constant0._Z15firstprefixsum6PiS_S_ii:
	.zero		928


//--------------------- .nv.constant0._Z15firstprefixsum5PiS_S_ii --------------------------
	.section	.nv.constant0._Z15firstprefixsum5PiS_S_ii,"a",@progbits
	.sectionflags	@""
	.align	4
.nv.constant0._Z15firstprefixsum5PiS_S_ii:
	.zero		928


//--------------------- .nv.constant0._Z15firstprefixsum4PiS_S_ii --------------------------
	.section	.nv.constant0._Z15firstprefixsum4PiS_S_ii,"a",@progbits
	.sectionflags	@""
	.align	4
.nv.constant0._Z15firstprefixsum4PiS_S_ii:
	.zero		928


//--------------------- .nv.constant0._Z15firstprefixsum3PiS_S_ii --------------------------
	.section	.nv.constant0._Z15firstprefixsum3PiS_S_ii,"a",@progbits
	.sectionflags	@""
	.align	4
.nv.constant0._Z15firstprefixsum3PiS_S_ii:
	.zero		928


//--------------------- .nv.constant0._Z15firstprefixsum2PiS_S_ii --------------------------
	.section	.nv.constant0._Z15firstprefixsum2PiS_S_ii,"a",@progbits
	.sectionflags	@""
	.align	4
.nv.constant0._Z15firstprefixsum2PiS_S_ii:
	.zero		928


//--------------------- .nv.constant0._Z12addfirstsum1PiS_ii --------------------------
	.section	.nv.constant0._Z12addfirstsum1PiS_ii,"a",@progbits
	.sectionflags	@""
	.align	4
.nv.constant0._Z12addfirstsum1PiS_ii:
	.zero		920


//--------------------- .nv.constant0._Z16secondprefixsum1Pii --------------------------
	.section	.nv.constant0._Z16secondprefixsum1Pii,"a",@progbits
	.sectionflags	@""
	.align	4
.nv.constant0._Z16secondprefixsum1Pii:
	.zero		908


//--------------------- .nv.constant0._Z15firstprefixsum1PiS_S_ii --------------------------
	.section	.nv.constant0._Z15firstprefixsum1PiS_S_ii,"a",@progbits
	.sectionflags	@""
	.align	4
.nv.constant0._Z15firstprefixsum1PiS_S_ii:
	.zero		928


//--------------------- .nv.constant0._Z16print_num_devicePii --------------------------
	.section	.nv.constant0._Z16print_num_devicePii,"a",@progbits
	.sectionflags	@""
	.align	4
.nv.constant0._Z16print_num_devicePii:
	.zero		908


//--------------------- .nv.constant0._Z8init_numPii --------------------------
	.section	.nv.constant0._Z8init_numPii,"a",@progbits
	.sectionflags	@""
	.align	4
.nv.constant0._Z8init_numPii:
	.zero		908


//--------------------- SYMBOLS --------------------------

	.type		.nv.reservedSmem.offset0,@object
	.size		.nv.reservedSmem.offset0,0x4
	.type		.nv.reservedSmem.cap,@object
	.size		.nv.reservedSmem.cap,0x4
	.type		vprintf,@function
